//
// Generated by NVIDIA NVVM Compiler
//
// Compiler Build ID: CL-36424714
// Cuda compilation tools, release 13.0, V13.0.88
// Based on NVVM 20.0.0
//

.version 9.0
.target sm_100
.address_size 64

	// .globl	_Z12setup_kernelP24curandStatePhilox4_32_10m
.extern .func  (.param .b32 func_retval0) vprintf
(
	.param .b64 vprintf_param_0,
	.param .b64 vprintf_param_1
)
;
.func  (.param .align 16 .b8 func_retval0[16]) __internal_trig_reduction_slowpathd
(
	.param .b64 __internal_trig_reduction_slowpathd_param_0
)
;
.global .align 4 .b8 precalc_xorwow_matrix[102400];
.global .align 4 .b8 precalc_xorwow_offset_matrix[102400];
.global .align 4 .b8 mrg32k3aM1[2304];
.global .align 4 .b8 mrg32k3aM2[2304];
.global .align 4 .b8 mrg32k3aM1SubSeq[2016];
.global .align 4 .b8 mrg32k3aM2SubSeq[2016];
.global .align 4 .b8 mrg32k3aM1Seq[2304];
.global .align 4 .b8 mrg32k3aM2Seq[2304];
.const .align 8 .b8 __cr_lgamma_table[72];
.global .align 1 .b8 _ZN34_INTERNAL_1010f086_4_k_cu_7f1e8bdc4cuda3std3__45__cpo5beginE[1];
.global .align 1 .b8 _ZN34_INTERNAL_1010f086_4_k_cu_7f1e8bdc4cuda3std3__45__cpo3endE[1];
.global .align 1 .b8 _ZN34_INTERNAL_1010f086_4_k_cu_7f1e8bdc4cuda3std3__45__cpo6cbeginE[1];
.global .align 1 .b8 _ZN34_INTERNAL_1010f086_4_k_cu_7f1e8bdc4cuda3std3__45__cpo4cendE[1];
.global .align 1 .b8 _ZN34_INTERNAL_1010f086_4_k_cu_7f1e8bdc4cuda3std3__45__cpo6rbeginE[1];
.global .align 1 .b8 _ZN34_INTERNAL_1010f086_4_k_cu_7f1e8bdc4cuda3std3__45__cpo4rendE[1];
.global .align 1 .b8 _ZN34_INTERNAL_1010f086_4_k_cu_7f1e8bdc4cuda3std3__45__cpo7crbeginE[1];
.global .align 1 .b8 _ZN34_INTERNAL_1010f086_4_k_cu_7f1e8bdc4cuda3std3__45__cpo5crendE[1];
.global .align 1 .b8 _ZN34_INTERNAL_1010f086_4_k_cu_7f1e8bdc4cuda3std3__436_GLOBAL__N__1010f086_4_k_cu_7f1e8bdc6ignoreE[1];
.global .align 1 .b8 _ZN34_INTERNAL_1010f086_4_k_cu_7f1e8bdc4cuda3std3__419piecewise_constructE[1];
.global .align 1 .b8 _ZN34_INTERNAL_1010f086_4_k_cu_7f1e8bdc4cuda3std3__48in_placeE[1];
.global .align 1 .b8 _ZN34_INTERNAL_1010f086_4_k_cu_7f1e8bdc4cuda3std3__420unreachable_sentinelE[1];
.global .align 1 .b8 _ZN34_INTERNAL_1010f086_4_k_cu_7f1e8bdc4cuda3std3__47nulloptE[1];
.global .align 1 .b8 _ZN34_INTERNAL_1010f086_4_k_cu_7f1e8bdc4cuda3std3__48unexpectE[1];
.global .align 1 .b8 _ZN34_INTERNAL_1010f086_4_k_cu_7f1e8bdc4cuda3std6ranges3__45__cpo4swapE[1];
.global .align 1 .b8 _ZN34_INTERNAL_1010f086_4_k_cu_7f1e8bdc4cuda3std6ranges3__45__cpo9iter_moveE[1];
.global .align 1 .b8 _ZN34_INTERNAL_1010f086_4_k_cu_7f1e8bdc4cuda3std6ranges3__45__cpo5beginE[1];
.global .align 1 .b8 _ZN34_INTERNAL_1010f086_4_k_cu_7f1e8bdc4cuda3std6ranges3__45__cpo3endE[1];
.global .align 1 .b8 _ZN34_INTERNAL_1010f086_4_k_cu_7f1e8bdc4cuda3std6ranges3__45__cpo6cbeginE[1];
.global .align 1 .b8 _ZN34_INTERNAL_1010f086_4_k_cu_7f1e8bdc4cuda3std6ranges3__45__cpo4cendE[1];
.global .align 1 .b8 _ZN34_INTERNAL_1010f086_4_k_cu_7f1e8bdc4cuda3std6ranges3__45__cpo7advanceE[1];
.global .align 1 .b8 _ZN34_INTERNAL_1010f086_4_k_cu_7f1e8bdc4cuda3std6ranges3__45__cpo9iter_swapE[1];
.global .align 1 .b8 _ZN34_INTERNAL_1010f086_4_k_cu_7f1e8bdc4cuda3std6ranges3__45__cpo4nextE[1];
.global .align 1 .b8 _ZN34_INTERNAL_1010f086_4_k_cu_7f1e8bdc4cuda3std6ranges3__45__cpo4prevE[1];
.global .align 1 .b8 _ZN34_INTERNAL_1010f086_4_k_cu_7f1e8bdc4cuda3std6ranges3__45__cpo4dataE[1];
.global .align 1 .b8 _ZN34_INTERNAL_1010f086_4_k_cu_7f1e8bdc4cuda3std6ranges3__45__cpo5cdataE[1];
.global .align 1 .b8 _ZN34_INTERNAL_1010f086_4_k_cu_7f1e8bdc4cuda3std6ranges3__45__cpo4sizeE[1];
.global .align 1 .b8 _ZN34_INTERNAL_1010f086_4_k_cu_7f1e8bdc4cuda3std6ranges3__45__cpo5ssizeE[1];
.global .align 1 .b8 _ZN34_INTERNAL_1010f086_4_k_cu_7f1e8bdc4cuda3std6ranges3__45__cpo8distanceE[1];
.global .align 1 .b8 _ZN34_INTERNAL_1010f086_4_k_cu_7f1e8bdc6thrust24THRUST_300001_SM_1000_NS8cuda_cub3parE[1];
.global .align 1 .b8 _ZN34_INTERNAL_1010f086_4_k_cu_7f1e8bdc6thrust24THRUST_300001_SM_1000_NS8cuda_cub10par_nosyncE[1];
.global .align 1 .b8 _ZN34_INTERNAL_1010f086_4_k_cu_7f1e8bdc6thrust24THRUST_300001_SM_1000_NS6system6detail10sequential3seqE[1];
.global .align 1 .b8 _ZN34_INTERNAL_1010f086_4_k_cu_7f1e8bdc6thrust24THRUST_300001_SM_1000_NS12placeholders2_1E[1];
.global .align 1 .b8 _ZN34_INTERNAL_1010f086_4_k_cu_7f1e8bdc6thrust24THRUST_300001_SM_1000_NS12placeholders2_2E[1];
.global .align 1 .b8 _ZN34_INTERNAL_1010f086_4_k_cu_7f1e8bdc6thrust24THRUST_300001_SM_1000_NS12placeholders2_3E[1];
.global .align 1 .b8 _ZN34_INTERNAL_1010f086_4_k_cu_7f1e8bdc6thrust24THRUST_300001_SM_1000_NS12placeholders2_4E[1];
.global .align 1 .b8 _ZN34_INTERNAL_1010f086_4_k_cu_7f1e8bdc6thrust24THRUST_300001_SM_1000_NS12placeholders2_5E[1];
.global .align 1 .b8 _ZN34_INTERNAL_1010f086_4_k_cu_7f1e8bdc6thrust24THRUST_300001_SM_1000_NS12placeholders2_6E[1];
.global .align 1 .b8 _ZN34_INTERNAL_1010f086_4_k_cu_7f1e8bdc6thrust24THRUST_300001_SM_1000_NS12placeholders2_7E[1];
.global .align 1 .b8 _ZN34_INTERNAL_1010f086_4_k_cu_7f1e8bdc6thrust24THRUST_300001_SM_1000_NS12placeholders2_8E[1];
.global .align 1 .b8 _ZN34_INTERNAL_1010f086_4_k_cu_7f1e8bdc6thrust24THRUST_300001_SM_1000_NS12placeholders2_9E[1];
.global .align 1 .b8 _ZN34_INTERNAL_1010f086_4_k_cu_7f1e8bdc6thrust24THRUST_300001_SM_1000_NS12placeholders3_10E[1];
.global .align 1 .b8 _ZN34_INTERNAL_1010f086_4_k_cu_7f1e8bdc6thrust24THRUST_300001_SM_1000_NS3seqE[1];
.global .align 1 .b8 $str[24] = {82, 117, 110, 32, 111, 117, 116, 32, 111, 102, 32, 105, 116, 101, 114, 97, 116, 105, 111, 110, 115, 46, 10};
.global .align 8 .b8 __cudart_i2opi_d[144] = {8, 93, 141, 31, 177, 95, 251, 107, 234, 146, 82, 138, 247, 57, 7, 61, 123, 241, 229, 235, 199, 186, 39, 117, 45, 234, 95, 158, 102, 63, 70, 79, 183, 9, 203, 39, 207, 126, 54, 109, 31, 109, 10, 90, 139, 17, 47, 239, 15, 152, 5, 222, 255, 151, 248, 31, 59, 40, 249, 189, 139, 95, 132, 156, 244, 57, 83, 131, 57, 214, 145, 57, 65, 126, 95, 180, 38, 112, 156, 233, 132, 68, 187, 46, 245, 53, 130, 232, 62, 167, 41, 177, 28, 235, 29, 254, 28, 146, 209, 9, 234, 46, 73, 6, 224, 210, 77, 66, 58, 110, 36, 183, 97, 197, 187, 222, 171, 99, 81, 254, 65, 144, 67, 60, 153, 149, 98, 219, 192, 221, 52, 245, 209, 87, 39, 252, 41, 21, 68, 78, 110, 131, 249, 162};
.global .align 16 .b8 __cudart_sin_cos_coeffs[128] = {70, 210, 176, 44, 241, 229, 90, 190, 146, 227, 172, 105, 227, 29, 199, 62, 161, 98, 219, 25, 160, 1, 42, 191, 24, 8, 17, 17, 17, 17, 129, 63, 84, 85, 85, 85, 85, 85, 197, 191, 0, 0, 0, 0, 0, 0, 0, 0, 0, 0, 0, 0, 0, 0, 0, 0, 100, 129, 253, 32, 131, 255, 168, 189, 40, 133, 239, 193, 167, 238, 33, 62, 217, 230, 6, 142, 79, 126, 146, 190, 233, 188, 221, 25, 160, 1, 250, 62, 71, 93, 193, 22, 108, 193, 86, 191, 81, 85, 85, 85, 85, 85, 165, 63, 0, 0, 0, 0, 0, 0, 224, 191, 0, 0, 0, 0, 0, 0, 240, 63};

.visible .entry _Z12setup_kernelP24curandStatePhilox4_32_10m(
	.param .u64 .ptr .align 1 _Z12setup_kernelP24curandStatePhilox4_32_10m_param_0,
	.param .u64 _Z12setup_kernelP24curandStatePhilox4_32_10m_param_1
)
{
	.reg .b32 	%r<108>;
	.reg .b64 	%rd<7>;

	ld.param.u64 	%rd1, [_Z12setup_kernelP24curandStatePhilox4_32_10m_param_0];
	ld.param.u64 	%rd2, [_Z12setup_kernelP24curandStatePhilox4_32_10m_param_1];
	cvta.to.global.u64 	%rd3, %rd1;
	mov.u32 	%r1, %tid.x;
	mov.u32 	%r2, %ntid.x;
	mov.u32 	%r3, %ctaid.x;
	mad.lo.s32 	%r4, %r2, %r3, %r1;
	mul.wide.s32 	%rd4, %r4, 64;
	add.s64 	%rd5, %rd3, %rd4;
	cvt.u32.u64 	%r5, %rd2;
	{ .reg .b32 tmp; mov.b64 {tmp, %r6}, %rd2; }
	mov.b64 	{%r7, %r8}, %rd2;
	mov.b32 	%r9, 0;
	st.global.v4.u32 	[%rd5+32], {%r7, %r8, %r9, %r9};
	st.global.v2.u32 	[%rd5+48], {%r9, %r9};
	mov.b64 	%rd6, 0;
	st.global.u64 	[%rd5+56], %rd6;
	shr.s32 	%r10, %r4, 31;
	mov.b32 	%r11, -766435501;
	mul.hi.u32 	%r12, %r11, %r9;
	mov.b32 	%r13, -845247145;
	mul.hi.u32 	%r14, %r13, %r4;
	mul.lo.s32 	%r15, %r4, -845247145;
	xor.b32  	%r16, %r14, %r5;
	xor.b32  	%r17, %r12, %r10;
	xor.b32  	%r18, %r17, %r6;
	add.s32 	%r19, %r5, -1640531527;
	add.s32 	%r20, %r6, -1150833019;
	mul.hi.u32 	%r21, %r11, %r16;
	mul.lo.s32 	%r22, %r16, -766435501;
	mul.hi.u32 	%r23, %r13, %r18;
	mul.lo.s32 	%r24, %r18, -845247145;
	xor.b32  	%r25, %r15, %r23;
	xor.b32  	%r26, %r25, %r19;
	xor.b32  	%r27, %r20, %r21;
	add.s32 	%r28, %r5, 1013904242;
	add.s32 	%r29, %r6, 1993301258;
	mul.hi.u32 	%r30, %r11, %r26;
	mul.lo.s32 	%r31, %r26, -766435501;
	mul.hi.u32 	%r32, %r13, %r27;
	mul.lo.s32 	%r33, %r27, -845247145;
	xor.b32  	%r34, %r24, %r28;
	xor.b32  	%r35, %r34, %r32;
	xor.b32  	%r36, %r22, %r29;
	xor.b32  	%r37, %r36, %r30;
	add.s32 	%r38, %r5, -626627285;
	add.s32 	%r39, %r6, 842468239;
	mul.hi.u32 	%r40, %r11, %r35;
	mul.lo.s32 	%r41, %r35, -766435501;
	mul.hi.u32 	%r42, %r13, %r37;
	mul.lo.s32 	%r43, %r37, -845247145;
	xor.b32  	%r44, %r33, %r38;
	xor.b32  	%r45, %r44, %r42;
	xor.b32  	%r46, %r31, %r39;
	xor.b32  	%r47, %r46, %r40;
	add.s32 	%r48, %r5, 2027808484;
	add.s32 	%r49, %r6, -308364780;
	mul.hi.u32 	%r50, %r11, %r45;
	mul.lo.s32 	%r51, %r45, -766435501;
	mul.hi.u32 	%r52, %r13, %r47;
	mul.lo.s32 	%r53, %r47, -845247145;
	xor.b32  	%r54, %r43, %r48;
	xor.b32  	%r55, %r54, %r52;
	xor.b32  	%r56, %r41, %r49;
	xor.b32  	%r57, %r56, %r50;
	add.s32 	%r58, %r5, 387276957;
	add.s32 	%r59, %r6, -1459197799;
	mul.hi.u32 	%r60, %r11, %r55;
	mul.lo.s32 	%r61, %r55, -766435501;
	mul.hi.u32 	%r62, %r13, %r57;
	mul.lo.s32 	%r63, %r57, -845247145;
	xor.b32  	%r64, %r53, %r58;
	xor.b32  	%r65, %r64, %r62;
	xor.b32  	%r66, %r51, %r59;
	xor.b32  	%r67, %r66, %r60;
	add.s32 	%r68, %r5, -1253254570;
	add.s32 	%r69, %r6, 1684936478;
	mul.hi.u32 	%r70, %r11, %r65;
	mul.lo.s32 	%r71, %r65, -766435501;
	mul.hi.u32 	%r72, %r13, %r67;
	mul.lo.s32 	%r73, %r67, -845247145;
	xor.b32  	%r74, %r63, %r68;
	xor.b32  	%r75, %r74, %r72;
	xor.b32  	%r76, %r61, %r69;
	xor.b32  	%r77, %r76, %r70;
	add.s32 	%r78, %r5, 1401181199;
	add.s32 	%r79, %r6, 534103459;
	mul.hi.u32 	%r80, %r11, %r75;
	mul.lo.s32 	%r81, %r75, -766435501;
	mul.hi.u32 	%r82, %r13, %r77;
	mul.lo.s32 	%r83, %r77, -845247145;
	xor.b32  	%r84, %r73, %r78;
	xor.b32  	%r85, %r84, %r82;
	xor.b32  	%r86, %r71, %r79;
	xor.b32  	%r87, %r86, %r80;
	add.s32 	%r88, %r5, -239350328;
	add.s32 	%r89, %r6, -616729560;
	mul.hi.u32 	%r90, %r11, %r85;
	mul.lo.s32 	%r91, %r85, -766435501;
	mul.hi.u32 	%r92, %r13, %r87;
	mul.lo.s32 	%r93, %r87, -845247145;
	xor.b32  	%r94, %r83, %r88;
	xor.b32  	%r95, %r94, %r92;
	xor.b32  	%r96, %r81, %r89;
	xor.b32  	%r97, %r96, %r90;
	add.s32 	%r98, %r5, -1879881855;
	add.s32 	%r99, %r6, -1767562579;
	mul.hi.u32 	%r100, %r11, %r95;
	mul.lo.s32 	%r101, %r95, -766435501;
	mul.hi.u32 	%r102, %r13, %r97;
	mul.lo.s32 	%r103, %r97, -845247145;
	xor.b32  	%r104, %r93, %r98;
	xor.b32  	%r105, %r104, %r102;
	xor.b32  	%r106, %r91, %r99;
	xor.b32  	%r107, %r106, %r100;
	st.global.v4.u32 	[%rd5], {%r9, %r9, %r4, %r10};
	st.global.v4.u32 	[%rd5+16], {%r105, %r103, %r107, %r101};
	ret;

}
	// .globl	_Z9propagateP24curandStatePhilox4_32_10PdS1_S1_S1_S1_iiddddjjddjPKdS3_d
.visible .entry _Z9propagateP24curandStatePhilox4_32_10PdS1_S1_S1_S1_iiddddjjddjPKdS3_d(
	.param .u64 .ptr .align 1 _Z9propagateP24curandStatePhilox4_32_10PdS1_S1_S1_S1_iiddddjjddjPKdS3_d_param_0,
	.param .u64 .ptr .align 1 _Z9propagateP24curandStatePhilox4_32_10PdS1_S1_S1_S1_iiddddjjddjPKdS3_d_param_1,
	.param .u64 .ptr .align 1 _Z9propagateP24curandStatePhilox4_32_10PdS1_S1_S1_S1_iiddddjjddjPKdS3_d_param_2,
	.param .u64 .ptr .align 1 _Z9propagateP24curandStatePhilox4_32_10PdS1_S1_S1_S1_iiddddjjddjPKdS3_d_param_3,
	.param .u64 .ptr .align 1 _Z9propagateP24curandStatePhilox4_32_10PdS1_S1_S1_S1_iiddddjjddjPKdS3_d_param_4,
	.param .u64 .ptr .align 1 _Z9propagateP24curandStatePhilox4_32_10PdS1_S1_S1_S1_iiddddjjddjPKdS3_d_param_5,
	.param .u32 _Z9propagateP24curandStatePhilox4_32_10PdS1_S1_S1_S1_iiddddjjddjPKdS3_d_param_6,
	.param .u32 _Z9propagateP24curandStatePhilox4_32_10PdS1_S1_S1_S1_iiddddjjddjPKdS3_d_param_7,
	.param .f64 _Z9propagateP24curandStatePhilox4_32_10PdS1_S1_S1_S1_iiddddjjddjPKdS3_d_param_8,
	.param .f64 _Z9propagateP24curandStatePhilox4_32_10PdS1_S1_S1_S1_iiddddjjddjPKdS3_d_param_9,
	.param .f64 _Z9propagateP24curandStatePhilox4_32_10PdS1_S1_S1_S1_iiddddjjddjPKdS3_d_param_10,
	.param .f64 _Z9propagateP24curandStatePhilox4_32_10PdS1_S1_S1_S1_iiddddjjddjPKdS3_d_param_11,
	.param .u32 _Z9propagateP24curandStatePhilox4_32_10PdS1_S1_S1_S1_iiddddjjddjPKdS3_d_param_12,
	.param .u32 _Z9propagateP24curandStatePhilox4_32_10PdS1_S1_S1_S1_iiddddjjddjPKdS3_d_param_13,
	.param .f64 _Z9propagateP24curandStatePhilox4_32_10PdS1_S1_S1_S1_iiddddjjddjPKdS3_d_param_14,
	.param .f64 _Z9propagateP24curandStatePhilox4_32_10PdS1_S1_S1_S1_iiddddjjddjPKdS3_d_param_15,
	.param .u32 _Z9propagateP24curandStatePhilox4_32_10PdS1_S1_S1_S1_iiddddjjddjPKdS3_d_param_16,
	.param .u64 .ptr .align 1 _Z9propagateP24curandStatePhilox4_32_10PdS1_S1_S1_S1_iiddddjjddjPKdS3_d_param_17,
	.param .u64 .ptr .align 1 _Z9propagateP24curandStatePhilox4_32_10PdS1_S1_S1_S1_iiddddjjddjPKdS3_d_param_18,
	.param .f64 _Z9propagateP24curandStatePhilox4_32_10PdS1_S1_S1_S1_iiddddjjddjPKdS3_d_param_19
)
{
	.local .align 16 .b8 	__local_depot1[12000];
	.reg .b64 	%SP;
	.reg .b64 	%SPL;
	.reg .pred 	%p<167>;
	.reg .b32 	%r<1165>;
	.reg .b64 	%rd<239>;
	.reg .b64 	%fd<591>;

	mov.u64 	%SPL, __local_depot1;
	ld.param.u64 	%rd92, [_Z9propagateP24curandStatePhilox4_32_10PdS1_S1_S1_S1_iiddddjjddjPKdS3_d_param_0];
	ld.param.u32 	%r275, [_Z9propagateP24curandStatePhilox4_32_10PdS1_S1_S1_S1_iiddddjjddjPKdS3_d_param_6];
	ld.param.u32 	%r276, [_Z9propagateP24curandStatePhilox4_32_10PdS1_S1_S1_S1_iiddddjjddjPKdS3_d_param_7];
	ld.param.f64 	%fd114, [_Z9propagateP24curandStatePhilox4_32_10PdS1_S1_S1_S1_iiddddjjddjPKdS3_d_param_9];
	ld.param.f64 	%fd115, [_Z9propagateP24curandStatePhilox4_32_10PdS1_S1_S1_S1_iiddddjjddjPKdS3_d_param_10];
	ld.param.u32 	%r277, [_Z9propagateP24curandStatePhilox4_32_10PdS1_S1_S1_S1_iiddddjjddjPKdS3_d_param_12];
	ld.param.u32 	%r278, [_Z9propagateP24curandStatePhilox4_32_10PdS1_S1_S1_S1_iiddddjjddjPKdS3_d_param_13];
	ld.param.f64 	%fd117, [_Z9propagateP24curandStatePhilox4_32_10PdS1_S1_S1_S1_iiddddjjddjPKdS3_d_param_14];
	ld.param.f64 	%fd118, [_Z9propagateP24curandStatePhilox4_32_10PdS1_S1_S1_S1_iiddddjjddjPKdS3_d_param_15];
	ld.param.u64 	%rd99, [_Z9propagateP24curandStatePhilox4_32_10PdS1_S1_S1_S1_iiddddjjddjPKdS3_d_param_18];
	ld.param.f64 	%fd119, [_Z9propagateP24curandStatePhilox4_32_10PdS1_S1_S1_S1_iiddddjjddjPKdS3_d_param_19];
	cvta.to.global.u64 	%rd1, %rd99;
	cvta.to.global.u64 	%rd100, %rd92;
	add.u64 	%rd2, %SPL, 0;
	mov.u32 	%r280, %tid.x;
	mov.u32 	%r281, %ntid.x;
	mov.u32 	%r282, %ctaid.x;
	mad.lo.s32 	%r1012, %r281, %r282, %r280;
	mul.wide.s32 	%rd102, %r1012, 64;
	add.s64 	%rd103, %rd100, %rd102;
	ld.global.v4.u32 	{%r1138, %r1137, %r1136, %r1135}, [%rd103];
	ld.global.v4.u32 	{%r1134, %r1133, %r1132, %r1131}, [%rd103+16];
	ld.global.v4.u32 	{%r10, %r11, %r1130, %r13}, [%rd103+32];
	ld.global.v2.u32 	{%r15, %r16}, [%rd103+48];
	ld.global.f64 	%fd1, [%rd103+56];
	mul.hi.s32 	%r283, %r275, 274877907;
	shr.u32 	%r284, %r283, 31;
	shr.s32 	%r285, %r283, 6;
	add.s32 	%r17, %r285, %r284;
	setp.ge.s32 	%p4, %r1012, %r276;
	@%p4 bra 	$L__BB1_190;
	ld.param.u64 	%rd211, [_Z9propagateP24curandStatePhilox4_32_10PdS1_S1_S1_S1_iiddddjjddjPKdS3_d_param_17];
	ld.param.u64 	%rd210, [_Z9propagateP24curandStatePhilox4_32_10PdS1_S1_S1_S1_iiddddjjddjPKdS3_d_param_5];
	cvta.to.global.u64 	%rd3, %rd211;
	cvta.to.global.u64 	%rd4, %rd210;
$L__BB1_2:
	mov.b64 	%rd213, -1;
	mov.u64 	%rd212, %rd2;
$L__BB1_3:
	mov.b32 	%r286, 0;
	st.local.v2.u32 	[%rd212], {%r286, %r286};
	add.s64 	%rd213, %rd213, 1;
	add.s64 	%rd212, %rd212, 8;
	setp.lt.u64 	%p5, %rd213, 1499;
	@%p5 bra 	$L__BB1_3;
$L__BB1_4:
	mov.u32 	%r28, %r1130;
	add.s32 	%r37, %r10, -1640531527;
	add.s32 	%r38, %r11, -1150833019;
	add.s32 	%r39, %r10, 1013904242;
	add.s32 	%r40, %r11, 1993301258;
	add.s32 	%r41, %r10, -626627285;
	add.s32 	%r42, %r10, 2027808484;
	add.s32 	%r43, %r10, 387276957;
	add.s32 	%r44, %r11, -308364780;
	add.s32 	%r45, %r11, 842468239;
	add.s32 	%r46, %r10, -1253254570;
	add.s32 	%r47, %r10, 1401181199;
	add.s32 	%r48, %r11, 1684936478;
	add.s32 	%r49, %r11, -1459197799;
	add.s32 	%r50, %r10, -239350328;
	add.s32 	%r51, %r11, -616729560;
	add.s32 	%r52, %r11, 534103459;
	add.s32 	%r53, %r10, -1879881855;
	add.s32 	%r54, %r11, -1767562579;
	mov.b32 	%r1130, 3;
	setp.gt.s32 	%p6, %r28, 1;
	@%p6 bra 	$L__BB1_11;
	setp.eq.s32 	%p9, %r28, 0;
	mov.u32 	%r1040, %r1132;
	mov.u32 	%r1041, %r1134;
	mov.u32 	%r1042, %r1133;
	@%p9 bra 	$L__BB1_22;
	setp.eq.s32 	%p10, %r28, 1;
	@%p10 bra 	$L__BB1_7;
	bra.uni 	$L__BB1_21;
$L__BB1_7:
	add.s32 	%r1138, %r1138, 1;
	setp.eq.s32 	%p17, %r1138, 0;
	@%p17 bra 	$L__BB1_8;
	bra.uni 	$L__BB1_10;
$L__BB1_8:
	add.s32 	%r1137, %r1137, 1;
	setp.ne.s32 	%p18, %r1137, 0;
	@%p18 bra 	$L__BB1_10;
	add.s32 	%r1136, %r1136, 1;
	setp.eq.s32 	%p19, %r1136, 0;
	selp.u32 	%r451, 1, 0, %p19;
	add.s32 	%r1135, %r1135, %r451;
	mov.b32 	%r1137, 0;
$L__BB1_10:
	mov.b32 	%r453, -766435501;
	mul.hi.u32 	%r454, %r453, %r1138;
	mul.lo.s32 	%r455, %r1138, -766435501;
	mov.b32 	%r456, -845247145;
	mul.hi.u32 	%r457, %r456, %r1136;
	mul.lo.s32 	%r458, %r1136, -845247145;
	xor.b32  	%r459, %r10, %r457;
	xor.b32  	%r460, %r459, %r1137;
	xor.b32  	%r461, %r454, %r11;
	xor.b32  	%r462, %r461, %r1135;
	mul.hi.u32 	%r463, %r453, %r460;
	mul.lo.s32 	%r464, %r460, -766435501;
	mul.hi.u32 	%r465, %r456, %r462;
	mul.lo.s32 	%r466, %r462, -845247145;
	xor.b32  	%r467, %r458, %r465;
	xor.b32  	%r468, %r467, %r37;
	xor.b32  	%r469, %r455, %r463;
	xor.b32  	%r470, %r469, %r38;
	mul.hi.u32 	%r471, %r453, %r468;
	mul.lo.s32 	%r472, %r468, -766435501;
	mul.hi.u32 	%r473, %r456, %r470;
	mul.lo.s32 	%r474, %r470, -845247145;
	xor.b32  	%r475, %r466, %r473;
	xor.b32  	%r476, %r475, %r39;
	xor.b32  	%r477, %r464, %r471;
	xor.b32  	%r478, %r477, %r40;
	mul.hi.u32 	%r479, %r453, %r476;
	mul.lo.s32 	%r480, %r476, -766435501;
	mul.hi.u32 	%r481, %r456, %r478;
	mul.lo.s32 	%r482, %r478, -845247145;
	xor.b32  	%r483, %r474, %r481;
	xor.b32  	%r484, %r483, %r41;
	xor.b32  	%r485, %r472, %r479;
	xor.b32  	%r486, %r485, %r45;
	mul.hi.u32 	%r487, %r453, %r484;
	mul.lo.s32 	%r488, %r484, -766435501;
	mul.hi.u32 	%r489, %r456, %r486;
	mul.lo.s32 	%r490, %r486, -845247145;
	xor.b32  	%r491, %r482, %r489;
	xor.b32  	%r492, %r491, %r42;
	xor.b32  	%r493, %r480, %r487;
	xor.b32  	%r494, %r493, %r44;
	mul.hi.u32 	%r495, %r453, %r492;
	mul.lo.s32 	%r496, %r492, -766435501;
	mul.hi.u32 	%r497, %r456, %r494;
	mul.lo.s32 	%r498, %r494, -845247145;
	xor.b32  	%r499, %r490, %r497;
	xor.b32  	%r500, %r499, %r43;
	xor.b32  	%r501, %r488, %r495;
	xor.b32  	%r502, %r501, %r49;
	mul.hi.u32 	%r503, %r453, %r500;
	mul.lo.s32 	%r504, %r500, -766435501;
	mul.hi.u32 	%r505, %r456, %r502;
	mul.lo.s32 	%r506, %r502, -845247145;
	xor.b32  	%r507, %r498, %r505;
	xor.b32  	%r508, %r507, %r46;
	xor.b32  	%r509, %r496, %r503;
	xor.b32  	%r510, %r509, %r48;
	mul.hi.u32 	%r511, %r453, %r508;
	mul.lo.s32 	%r512, %r508, -766435501;
	mul.hi.u32 	%r513, %r456, %r510;
	mul.lo.s32 	%r514, %r510, -845247145;
	xor.b32  	%r515, %r506, %r513;
	xor.b32  	%r516, %r515, %r47;
	xor.b32  	%r517, %r504, %r511;
	xor.b32  	%r518, %r517, %r52;
	mul.hi.u32 	%r519, %r453, %r516;
	mul.lo.s32 	%r520, %r516, -766435501;
	mul.hi.u32 	%r521, %r456, %r518;
	mul.lo.s32 	%r522, %r518, -845247145;
	xor.b32  	%r523, %r514, %r521;
	xor.b32  	%r524, %r523, %r50;
	xor.b32  	%r525, %r512, %r519;
	xor.b32  	%r526, %r525, %r51;
	mul.hi.u32 	%r527, %r453, %r524;
	mul.lo.s32 	%r87, %r524, -766435501;
	mul.hi.u32 	%r528, %r456, %r526;
	mul.lo.s32 	%r88, %r526, -845247145;
	xor.b32  	%r529, %r522, %r528;
	xor.b32  	%r1134, %r529, %r53;
	xor.b32  	%r530, %r520, %r527;
	xor.b32  	%r90, %r530, %r54;
	mov.b32 	%r1130, 0;
	mov.u32 	%r1040, %r1131;
	mov.u32 	%r1041, %r1133;
	mov.u32 	%r1042, %r1132;
	mov.u32 	%r1131, %r87;
	mov.u32 	%r1132, %r90;
	mov.u32 	%r1133, %r88;
	bra.uni 	$L__BB1_22;
$L__BB1_11:
	setp.eq.s32 	%p7, %r28, 2;
	@%p7 bra 	$L__BB1_17;
	setp.eq.s32 	%p8, %r28, 3;
	@%p8 bra 	$L__BB1_13;
	bra.uni 	$L__BB1_21;
$L__BB1_13:
	add.s32 	%r1138, %r1138, 1;
	setp.ne.s32 	%p11, %r1138, 0;
	@%p11 bra 	$L__BB1_16;
	add.s32 	%r1137, %r1137, 1;
	setp.ne.s32 	%p12, %r1137, 0;
	@%p12 bra 	$L__BB1_16;
	add.s32 	%r1136, %r1136, 1;
	setp.eq.s32 	%p13, %r1136, 0;
	selp.u32 	%r289, 1, 0, %p13;
	add.s32 	%r1135, %r1135, %r289;
	mov.b32 	%r1137, 0;
$L__BB1_16:
	mov.b32 	%r291, -766435501;
	mul.hi.u32 	%r292, %r291, %r1138;
	mul.lo.s32 	%r293, %r1138, -766435501;
	mov.b32 	%r294, -845247145;
	mul.hi.u32 	%r295, %r294, %r1136;
	mul.lo.s32 	%r296, %r1136, -845247145;
	xor.b32  	%r297, %r10, %r295;
	xor.b32  	%r298, %r297, %r1137;
	xor.b32  	%r299, %r292, %r11;
	xor.b32  	%r300, %r299, %r1135;
	mul.hi.u32 	%r301, %r291, %r298;
	mul.lo.s32 	%r302, %r298, -766435501;
	mul.hi.u32 	%r303, %r294, %r300;
	mul.lo.s32 	%r304, %r300, -845247145;
	xor.b32  	%r305, %r296, %r303;
	xor.b32  	%r306, %r305, %r37;
	xor.b32  	%r307, %r293, %r301;
	xor.b32  	%r308, %r307, %r38;
	mul.hi.u32 	%r309, %r291, %r306;
	mul.lo.s32 	%r310, %r306, -766435501;
	mul.hi.u32 	%r311, %r294, %r308;
	mul.lo.s32 	%r312, %r308, -845247145;
	xor.b32  	%r313, %r304, %r311;
	xor.b32  	%r314, %r313, %r39;
	xor.b32  	%r315, %r302, %r309;
	xor.b32  	%r316, %r315, %r40;
	mul.hi.u32 	%r317, %r291, %r314;
	mul.lo.s32 	%r318, %r314, -766435501;
	mul.hi.u32 	%r319, %r294, %r316;
	mul.lo.s32 	%r320, %r316, -845247145;
	xor.b32  	%r321, %r312, %r319;
	xor.b32  	%r322, %r321, %r41;
	xor.b32  	%r323, %r310, %r317;
	xor.b32  	%r324, %r323, %r45;
	mul.hi.u32 	%r325, %r291, %r322;
	mul.lo.s32 	%r326, %r322, -766435501;
	mul.hi.u32 	%r327, %r294, %r324;
	mul.lo.s32 	%r328, %r324, -845247145;
	xor.b32  	%r329, %r320, %r327;
	xor.b32  	%r330, %r329, %r42;
	xor.b32  	%r331, %r318, %r325;
	xor.b32  	%r332, %r331, %r44;
	mul.hi.u32 	%r333, %r291, %r330;
	mul.lo.s32 	%r334, %r330, -766435501;
	mul.hi.u32 	%r335, %r294, %r332;
	mul.lo.s32 	%r336, %r332, -845247145;
	xor.b32  	%r337, %r328, %r335;
	xor.b32  	%r338, %r337, %r43;
	xor.b32  	%r339, %r326, %r333;
	xor.b32  	%r340, %r339, %r49;
	mul.hi.u32 	%r341, %r291, %r338;
	mul.lo.s32 	%r342, %r338, -766435501;
	mul.hi.u32 	%r343, %r294, %r340;
	mul.lo.s32 	%r344, %r340, -845247145;
	xor.b32  	%r345, %r336, %r343;
	xor.b32  	%r346, %r345, %r46;
	xor.b32  	%r347, %r334, %r341;
	xor.b32  	%r348, %r347, %r48;
	mul.hi.u32 	%r349, %r291, %r346;
	mul.lo.s32 	%r350, %r346, -766435501;
	mul.hi.u32 	%r351, %r294, %r348;
	mul.lo.s32 	%r352, %r348, -845247145;
	xor.b32  	%r353, %r344, %r351;
	xor.b32  	%r354, %r353, %r47;
	xor.b32  	%r355, %r342, %r349;
	xor.b32  	%r356, %r355, %r52;
	mul.hi.u32 	%r357, %r291, %r354;
	mul.lo.s32 	%r358, %r354, -766435501;
	mul.hi.u32 	%r359, %r294, %r356;
	mul.lo.s32 	%r360, %r356, -845247145;
	xor.b32  	%r361, %r352, %r359;
	xor.b32  	%r362, %r361, %r50;
	xor.b32  	%r363, %r350, %r357;
	xor.b32  	%r364, %r363, %r51;
	mul.hi.u32 	%r365, %r291, %r362;
	mul.lo.s32 	%r65, %r362, -766435501;
	mul.hi.u32 	%r366, %r294, %r364;
	mul.lo.s32 	%r1040, %r364, -845247145;
	xor.b32  	%r367, %r360, %r366;
	xor.b32  	%r1042, %r367, %r53;
	xor.b32  	%r368, %r358, %r365;
	xor.b32  	%r1132, %r368, %r54;
	mov.b32 	%r1130, 2;
	mov.u32 	%r1041, %r1131;
	mov.u32 	%r1131, %r65;
	mov.u32 	%r1133, %r1040;
	mov.u32 	%r1134, %r1042;
	bra.uni 	$L__BB1_22;
$L__BB1_17:
	add.s32 	%r1138, %r1138, 1;
	setp.eq.s32 	%p14, %r1138, 0;
	@%p14 bra 	$L__BB1_18;
	bra.uni 	$L__BB1_20;
$L__BB1_18:
	add.s32 	%r1137, %r1137, 1;
	setp.ne.s32 	%p15, %r1137, 0;
	@%p15 bra 	$L__BB1_20;
	add.s32 	%r1136, %r1136, 1;
	setp.eq.s32 	%p16, %r1136, 0;
	selp.u32 	%r370, 1, 0, %p16;
	add.s32 	%r1135, %r1135, %r370;
	mov.b32 	%r1137, 0;
$L__BB1_20:
	mov.b32 	%r372, -766435501;
	mul.hi.u32 	%r373, %r372, %r1138;
	mul.lo.s32 	%r374, %r1138, -766435501;
	mov.b32 	%r375, -845247145;
	mul.hi.u32 	%r376, %r375, %r1136;
	mul.lo.s32 	%r377, %r1136, -845247145;
	xor.b32  	%r378, %r10, %r376;
	xor.b32  	%r379, %r378, %r1137;
	xor.b32  	%r380, %r373, %r11;
	xor.b32  	%r381, %r380, %r1135;
	mul.hi.u32 	%r382, %r372, %r379;
	mul.lo.s32 	%r383, %r379, -766435501;
	mul.hi.u32 	%r384, %r375, %r381;
	mul.lo.s32 	%r385, %r381, -845247145;
	xor.b32  	%r386, %r377, %r384;
	xor.b32  	%r387, %r386, %r37;
	xor.b32  	%r388, %r374, %r382;
	xor.b32  	%r389, %r388, %r38;
	mul.hi.u32 	%r390, %r372, %r387;
	mul.lo.s32 	%r391, %r387, -766435501;
	mul.hi.u32 	%r392, %r375, %r389;
	mul.lo.s32 	%r393, %r389, -845247145;
	xor.b32  	%r394, %r385, %r392;
	xor.b32  	%r395, %r394, %r39;
	xor.b32  	%r396, %r383, %r390;
	xor.b32  	%r397, %r396, %r40;
	mul.hi.u32 	%r398, %r372, %r395;
	mul.lo.s32 	%r399, %r395, -766435501;
	mul.hi.u32 	%r400, %r375, %r397;
	mul.lo.s32 	%r401, %r397, -845247145;
	xor.b32  	%r402, %r393, %r400;
	xor.b32  	%r403, %r402, %r41;
	xor.b32  	%r404, %r391, %r398;
	xor.b32  	%r405, %r404, %r45;
	mul.hi.u32 	%r406, %r372, %r403;
	mul.lo.s32 	%r407, %r403, -766435501;
	mul.hi.u32 	%r408, %r375, %r405;
	mul.lo.s32 	%r409, %r405, -845247145;
	xor.b32  	%r410, %r401, %r408;
	xor.b32  	%r411, %r410, %r42;
	xor.b32  	%r412, %r399, %r406;
	xor.b32  	%r413, %r412, %r44;
	mul.hi.u32 	%r414, %r372, %r411;
	mul.lo.s32 	%r415, %r411, -766435501;
	mul.hi.u32 	%r416, %r375, %r413;
	mul.lo.s32 	%r417, %r413, -845247145;
	xor.b32  	%r418, %r409, %r416;
	xor.b32  	%r419, %r418, %r43;
	xor.b32  	%r420, %r407, %r414;
	xor.b32  	%r421, %r420, %r49;
	mul.hi.u32 	%r422, %r372, %r419;
	mul.lo.s32 	%r423, %r419, -766435501;
	mul.hi.u32 	%r424, %r375, %r421;
	mul.lo.s32 	%r425, %r421, -845247145;
	xor.b32  	%r426, %r417, %r424;
	xor.b32  	%r427, %r426, %r46;
	xor.b32  	%r428, %r415, %r422;
	xor.b32  	%r429, %r428, %r48;
	mul.hi.u32 	%r430, %r372, %r427;
	mul.lo.s32 	%r431, %r427, -766435501;
	mul.hi.u32 	%r432, %r375, %r429;
	mul.lo.s32 	%r433, %r429, -845247145;
	xor.b32  	%r434, %r425, %r432;
	xor.b32  	%r435, %r434, %r47;
	xor.b32  	%r436, %r423, %r430;
	xor.b32  	%r437, %r436, %r52;
	mul.hi.u32 	%r438, %r372, %r435;
	mul.lo.s32 	%r439, %r435, -766435501;
	mul.hi.u32 	%r440, %r375, %r437;
	mul.lo.s32 	%r441, %r437, -845247145;
	xor.b32  	%r442, %r433, %r440;
	xor.b32  	%r443, %r442, %r50;
	xor.b32  	%r444, %r431, %r438;
	xor.b32  	%r445, %r444, %r51;
	mul.hi.u32 	%r446, %r372, %r443;
	mul.lo.s32 	%r75, %r443, -766435501;
	mul.hi.u32 	%r447, %r375, %r445;
	mul.lo.s32 	%r1133, %r445, -845247145;
	xor.b32  	%r448, %r441, %r447;
	xor.b32  	%r1040, %r448, %r53;
	xor.b32  	%r449, %r439, %r446;
	xor.b32  	%r78, %r449, %r54;
	mov.b32 	%r1130, 1;
	mov.u32 	%r1041, %r1132;
	mov.u32 	%r1042, %r1131;
	mov.u32 	%r1131, %r75;
	mov.u32 	%r1132, %r78;
	mov.u32 	%r1134, %r1040;
	bra.uni 	$L__BB1_22;
$L__BB1_21:
	add.s32 	%r1130, %r28, 3;
	setp.eq.s32 	%p20, %r28, -1;
	selp.b32 	%r1040, %r1133, %r1134, %p20;
	mov.u32 	%r1041, %r1134;
	mov.u32 	%r1042, %r1134;
$L__BB1_22:
	ld.param.u32 	%r1009, [_Z9propagateP24curandStatePhilox4_32_10PdS1_S1_S1_S1_iiddddjjddjPKdS3_d_param_16];
	cvt.rn.f64.u32 	%fd120, %r1042;
	fma.rn.f64 	%fd587, %fd120, 0d3DF0000000000000, 0d3DF0000000000000;
	cvt.rn.f64.u32 	%fd121, %r1041;
	fma.rn.f64 	%fd588, %fd121, 0d3DF0000000000000, 0d3DF0000000000000;
	add.f64 	%fd122, %fd588, 0dBFE0000000000000;
	add.f64 	%fd123, %fd587, 0dBFE0000000000000;
	mul.f64 	%fd124, %fd123, %fd123;
	fma.rn.f64 	%fd125, %fd122, %fd122, %fd124;
	sqrt.rn.f64 	%fd126, %fd125;
	sub.f64 	%fd127, %fd126, %fd117;
	div.rn.f64 	%fd128, %fd127, %fd118;
	cvt.rmi.f64.f64 	%fd129, %fd128;
	cvt.rzi.s32.f64 	%r1139, %fd129;
	setp.lt.s32 	%p21, %r1139, 0;
	setp.ge.u32 	%p22, %r1139, %r1009;
	or.pred  	%p23, %p21, %p22;
	@%p23 bra 	$L__BB1_4;
	ld.param.u32 	%r1005, [_Z9propagateP24curandStatePhilox4_32_10PdS1_S1_S1_S1_iiddddjjddjPKdS3_d_param_6];
	setp.lt.s32 	%p24, %r1005, 1;
	cvt.rn.f64.u32 	%fd130, %r1040;
	fma.rn.f64 	%fd586, %fd130, 0d3DF0000000000000, 0d3DF0000000000000;
	@%p24 bra 	$L__BB1_189;
	mov.b32 	%r1052, 0;
	mov.u32 	%r1053, %r1052;
$L__BB1_25:
	mov.u32 	%r105, %r1053;
	mov.b32 	%r1140, 0;
$L__BB1_26:
	mov.f64 	%fd10, %fd586;
	mov.f64 	%fd9, %fd587;
	mov.f64 	%fd8, %fd588;
	mov.b32 	%r1079, 2;
	setp.eq.s32 	%p25, %r1130, 1;
	mov.u32 	%r1078, %r1133;
	@%p25 bra 	$L__BB1_35;
	setp.eq.s32 	%p26, %r1130, 3;
	@%p26 bra 	$L__BB1_31;
	setp.ne.s32 	%p27, %r1130, 2;
	@%p27 bra 	$L__BB1_30;
	mov.b32 	%r1079, 3;
	mov.u32 	%r1078, %r1132;
	bra.uni 	$L__BB1_35;
$L__BB1_30:
	add.s32 	%r1079, %r1130, 1;
	mov.u32 	%r1078, %r1134;
	bra.uni 	$L__BB1_35;
$L__BB1_31:
	add.s32 	%r1138, %r1138, 1;
	setp.ne.s32 	%p28, %r1138, 0;
	@%p28 bra 	$L__BB1_34;
	add.s32 	%r1137, %r1137, 1;
	setp.ne.s32 	%p29, %r1137, 0;
	@%p29 bra 	$L__BB1_34;
	add.s32 	%r1136, %r1136, 1;
	setp.eq.s32 	%p30, %r1136, 0;
	selp.u32 	%r535, 1, 0, %p30;
	add.s32 	%r1135, %r1135, %r535;
	mov.b32 	%r1137, 0;
$L__BB1_34:
	mov.b32 	%r537, -766435501;
	mul.hi.u32 	%r538, %r537, %r1138;
	mul.lo.s32 	%r539, %r1138, -766435501;
	mov.b32 	%r540, -845247145;
	mul.hi.u32 	%r541, %r540, %r1136;
	mul.lo.s32 	%r542, %r1136, -845247145;
	xor.b32  	%r543, %r10, %r541;
	xor.b32  	%r544, %r543, %r1137;
	xor.b32  	%r545, %r538, %r11;
	xor.b32  	%r546, %r545, %r1135;
	mul.hi.u32 	%r547, %r537, %r544;
	mul.lo.s32 	%r548, %r544, -766435501;
	mul.hi.u32 	%r549, %r540, %r546;
	mul.lo.s32 	%r550, %r546, -845247145;
	xor.b32  	%r551, %r542, %r549;
	add.s32 	%r552, %r10, -1640531527;
	xor.b32  	%r553, %r551, %r552;
	xor.b32  	%r554, %r539, %r547;
	add.s32 	%r555, %r11, -1150833019;
	xor.b32  	%r556, %r554, %r555;
	mul.hi.u32 	%r557, %r537, %r553;
	mul.lo.s32 	%r558, %r553, -766435501;
	mul.hi.u32 	%r559, %r540, %r556;
	mul.lo.s32 	%r560, %r556, -845247145;
	xor.b32  	%r561, %r550, %r559;
	add.s32 	%r562, %r10, 1013904242;
	xor.b32  	%r563, %r561, %r562;
	xor.b32  	%r564, %r548, %r557;
	add.s32 	%r565, %r11, 1993301258;
	xor.b32  	%r566, %r564, %r565;
	mul.hi.u32 	%r567, %r537, %r563;
	mul.lo.s32 	%r568, %r563, -766435501;
	mul.hi.u32 	%r569, %r540, %r566;
	mul.lo.s32 	%r570, %r566, -845247145;
	xor.b32  	%r571, %r560, %r569;
	add.s32 	%r572, %r10, -626627285;
	xor.b32  	%r573, %r571, %r572;
	xor.b32  	%r574, %r558, %r567;
	add.s32 	%r575, %r11, 842468239;
	xor.b32  	%r576, %r574, %r575;
	mul.hi.u32 	%r577, %r537, %r573;
	mul.lo.s32 	%r578, %r573, -766435501;
	mul.hi.u32 	%r579, %r540, %r576;
	mul.lo.s32 	%r580, %r576, -845247145;
	xor.b32  	%r581, %r570, %r579;
	add.s32 	%r582, %r10, 2027808484;
	xor.b32  	%r583, %r581, %r582;
	xor.b32  	%r584, %r568, %r577;
	add.s32 	%r585, %r11, -308364780;
	xor.b32  	%r586, %r584, %r585;
	mul.hi.u32 	%r587, %r537, %r583;
	mul.lo.s32 	%r588, %r583, -766435501;
	mul.hi.u32 	%r589, %r540, %r586;
	mul.lo.s32 	%r590, %r586, -845247145;
	xor.b32  	%r591, %r580, %r589;
	add.s32 	%r592, %r10, 387276957;
	xor.b32  	%r593, %r591, %r592;
	xor.b32  	%r594, %r578, %r587;
	add.s32 	%r595, %r11, -1459197799;
	xor.b32  	%r596, %r594, %r595;
	mul.hi.u32 	%r597, %r537, %r593;
	mul.lo.s32 	%r598, %r593, -766435501;
	mul.hi.u32 	%r599, %r540, %r596;
	mul.lo.s32 	%r600, %r596, -845247145;
	xor.b32  	%r601, %r590, %r599;
	add.s32 	%r602, %r10, -1253254570;
	xor.b32  	%r603, %r601, %r602;
	xor.b32  	%r604, %r588, %r597;
	add.s32 	%r605, %r11, 1684936478;
	xor.b32  	%r606, %r604, %r605;
	mul.hi.u32 	%r607, %r537, %r603;
	mul.lo.s32 	%r608, %r603, -766435501;
	mul.hi.u32 	%r609, %r540, %r606;
	mul.lo.s32 	%r610, %r606, -845247145;
	xor.b32  	%r611, %r600, %r609;
	add.s32 	%r612, %r10, 1401181199;
	xor.b32  	%r613, %r611, %r612;
	xor.b32  	%r614, %r598, %r607;
	add.s32 	%r615, %r11, 534103459;
	xor.b32  	%r616, %r614, %r615;
	mul.hi.u32 	%r617, %r537, %r613;
	mul.lo.s32 	%r618, %r613, -766435501;
	mul.hi.u32 	%r619, %r540, %r616;
	mul.lo.s32 	%r620, %r616, -845247145;
	xor.b32  	%r621, %r610, %r619;
	add.s32 	%r622, %r10, -239350328;
	xor.b32  	%r623, %r621, %r622;
	xor.b32  	%r624, %r608, %r617;
	add.s32 	%r625, %r11, -616729560;
	xor.b32  	%r626, %r624, %r625;
	mul.hi.u32 	%r627, %r537, %r623;
	mul.lo.s32 	%r135, %r623, -766435501;
	mul.hi.u32 	%r628, %r540, %r626;
	mul.lo.s32 	%r1133, %r626, -845247145;
	xor.b32  	%r629, %r620, %r628;
	add.s32 	%r630, %r10, -1879881855;
	xor.b32  	%r1134, %r629, %r630;
	xor.b32  	%r631, %r618, %r627;
	add.s32 	%r632, %r11, -1767562579;
	xor.b32  	%r1132, %r631, %r632;
	mov.b32 	%r1079, 0;
	mov.u32 	%r1078, %r1131;
	mov.u32 	%r1131, %r135;
$L__BB1_35:
	mov.f64 	%fd131, 0d0000000000000000;
	mov.f64 	%fd132, 0d7FF0000000000000;
	mul.rn.f64 	%fd580, %fd132, %fd131;
	cvt.rn.f64.u32 	%fd133, %r1078;
	fma.rn.f64 	%fd134, %fd133, 0d3DF0000000000000, 0d3DF0000000000000;
	mul.f64 	%fd12, %fd134, 0d401921FB53C8D4F1;
	setp.eq.f64 	%p31, %fd12, 0d7FF0000000000000;
	mov.b32 	%r1089, 1;
	@%p31 bra 	$L__BB1_39;
	mul.f64 	%fd135, %fd12, 0d3FE45F306DC9C883;
	cvt.rni.s32.f64 	%r1088, %fd135;
	cvt.rn.f64.s32 	%fd136, %r1088;
	fma.rn.f64 	%fd137, %fd136, 0dBFF921FB54442D18, %fd12;
	fma.rn.f64 	%fd138, %fd136, 0dBC91A62633145C00, %fd137;
	fma.rn.f64 	%fd580, %fd136, 0dB97B839A252049C0, %fd138;
	setp.ltu.f64 	%p32, %fd12, 0d41E0000000000000;
	@%p32 bra 	$L__BB1_38;
	{ // callseq 0, 0
	.param .b64 param0;
	st.param.f64 	[param0], %fd12;
	.param .align 16 .b8 retval0[16];
	call.uni (retval0), 
	__internal_trig_reduction_slowpathd, 
	(
	param0
	);
	ld.param.f64 	%fd580, [retval0];
	ld.param.b32 	%r1088, [retval0+8];
	} // callseq 0
$L__BB1_38:
	add.s32 	%r1089, %r1088, 1;
$L__BB1_39:
	mov.f64 	%fd140, 0d0000000000000000;
	mov.f64 	%fd141, 0d7FF0000000000000;
	mul.rn.f64 	%fd581, %fd141, %fd140;
	shl.b32 	%r637, %r1089, 6;
	cvt.u64.u32 	%rd105, %r637;
	and.b64  	%rd106, %rd105, 64;
	mov.u64 	%rd107, __cudart_sin_cos_coeffs;
	add.s64 	%rd108, %rd107, %rd106;
	mul.rn.f64 	%fd142, %fd580, %fd580;
	and.b32  	%r638, %r1089, 1;
	setp.eq.b32 	%p34, %r638, 1;
	selp.f64 	%fd143, 0dBDA8FF8320FD8164, 0d3DE5DB65F9785EBA, %p34;
	ld.global.nc.v2.f64 	{%fd144, %fd145}, [%rd108];
	fma.rn.f64 	%fd146, %fd143, %fd142, %fd144;
	fma.rn.f64 	%fd147, %fd146, %fd142, %fd145;
	ld.global.nc.v2.f64 	{%fd148, %fd149}, [%rd108+16];
	fma.rn.f64 	%fd150, %fd147, %fd142, %fd148;
	fma.rn.f64 	%fd151, %fd150, %fd142, %fd149;
	ld.global.nc.v2.f64 	{%fd152, %fd153}, [%rd108+32];
	fma.rn.f64 	%fd154, %fd151, %fd142, %fd152;
	fma.rn.f64 	%fd155, %fd154, %fd142, %fd153;
	fma.rn.f64 	%fd156, %fd155, %fd580, %fd580;
	fma.rn.f64 	%fd157, %fd155, %fd142, 0d3FF0000000000000;
	selp.f64 	%fd158, %fd157, %fd156, %p34;
	and.b32  	%r639, %r1089, 2;
	setp.eq.s32 	%p35, %r639, 0;
	sub.f64 	%fd159, %fd140, %fd158;
	selp.f64 	%fd18, %fd158, %fd159, %p35;
	mov.b32 	%r1090, 0;
	@%p31 bra 	$L__BB1_42;
	mul.f64 	%fd160, %fd12, 0d3FE45F306DC9C883;
	cvt.rni.s32.f64 	%r1090, %fd160;
	cvt.rn.f64.s32 	%fd161, %r1090;
	fma.rn.f64 	%fd162, %fd161, 0dBFF921FB54442D18, %fd12;
	fma.rn.f64 	%fd163, %fd161, 0dBC91A62633145C00, %fd162;
	fma.rn.f64 	%fd581, %fd161, 0dB97B839A252049C0, %fd163;
	setp.ltu.f64 	%p36, %fd12, 0d41E0000000000000;
	@%p36 bra 	$L__BB1_42;
	{ // callseq 1, 0
	.param .b64 param0;
	st.param.f64 	[param0], %fd12;
	.param .align 16 .b8 retval0[16];
	call.uni (retval0), 
	__internal_trig_reduction_slowpathd, 
	(
	param0
	);
	ld.param.f64 	%fd581, [retval0];
	ld.param.b32 	%r1090, [retval0+8];
	} // callseq 1
$L__BB1_42:
	shl.b32 	%r642, %r1090, 6;
	cvt.u64.u32 	%rd109, %r642;
	and.b64  	%rd110, %rd109, 64;
	mov.u64 	%rd111, __cudart_sin_cos_coeffs;
	add.s64 	%rd112, %rd111, %rd110;
	mul.rn.f64 	%fd165, %fd581, %fd581;
	and.b32  	%r643, %r1090, 1;
	setp.eq.b32 	%p37, %r643, 1;
	selp.f64 	%fd166, 0dBDA8FF8320FD8164, 0d3DE5DB65F9785EBA, %p37;
	ld.global.nc.v2.f64 	{%fd167, %fd168}, [%rd112];
	fma.rn.f64 	%fd169, %fd166, %fd165, %fd167;
	fma.rn.f64 	%fd170, %fd169, %fd165, %fd168;
	ld.global.nc.v2.f64 	{%fd171, %fd172}, [%rd112+16];
	fma.rn.f64 	%fd173, %fd170, %fd165, %fd171;
	fma.rn.f64 	%fd174, %fd173, %fd165, %fd172;
	ld.global.nc.v2.f64 	{%fd175, %fd176}, [%rd112+32];
	fma.rn.f64 	%fd177, %fd174, %fd165, %fd175;
	fma.rn.f64 	%fd178, %fd177, %fd165, %fd176;
	fma.rn.f64 	%fd179, %fd178, %fd581, %fd581;
	fma.rn.f64 	%fd180, %fd178, %fd165, 0d3FF0000000000000;
	selp.f64 	%fd181, %fd180, %fd179, %p37;
	and.b32  	%r644, %r1090, 2;
	setp.eq.s32 	%p38, %r644, 0;
	mov.f64 	%fd182, 0d0000000000000000;
	sub.f64 	%fd183, %fd182, %fd181;
	selp.f64 	%fd22, %fd181, %fd183, %p38;
	mov.b32 	%r1130, 2;
	setp.eq.s32 	%p39, %r1079, 1;
	mov.u32 	%r1094, %r1133;
	@%p39 bra 	$L__BB1_51;
	setp.eq.s32 	%p40, %r1079, 3;
	@%p40 bra 	$L__BB1_47;
	setp.ne.s32 	%p41, %r1079, 2;
	@%p41 bra 	$L__BB1_46;
	mov.b32 	%r1130, 3;
	mov.u32 	%r1094, %r1132;
	bra.uni 	$L__BB1_51;
$L__BB1_46:
	add.s32 	%r1130, %r1079, 1;
	mov.u32 	%r1094, %r1134;
	bra.uni 	$L__BB1_51;
$L__BB1_47:
	add.s32 	%r1138, %r1138, 1;
	setp.ne.s32 	%p42, %r1138, 0;
	@%p42 bra 	$L__BB1_50;
	add.s32 	%r1137, %r1137, 1;
	setp.ne.s32 	%p43, %r1137, 0;
	@%p43 bra 	$L__BB1_50;
	add.s32 	%r1136, %r1136, 1;
	setp.eq.s32 	%p44, %r1136, 0;
	selp.u32 	%r646, 1, 0, %p44;
	add.s32 	%r1135, %r1135, %r646;
	mov.b32 	%r1137, 0;
$L__BB1_50:
	mov.b32 	%r648, -766435501;
	mul.hi.u32 	%r649, %r648, %r1138;
	mul.lo.s32 	%r650, %r1138, -766435501;
	mov.b32 	%r651, -845247145;
	mul.hi.u32 	%r652, %r651, %r1136;
	mul.lo.s32 	%r653, %r1136, -845247145;
	xor.b32  	%r654, %r10, %r652;
	xor.b32  	%r655, %r654, %r1137;
	xor.b32  	%r656, %r649, %r11;
	xor.b32  	%r657, %r656, %r1135;
	mul.hi.u32 	%r658, %r648, %r655;
	mul.lo.s32 	%r659, %r655, -766435501;
	mul.hi.u32 	%r660, %r651, %r657;
	mul.lo.s32 	%r661, %r657, -845247145;
	xor.b32  	%r662, %r653, %r660;
	add.s32 	%r663, %r10, -1640531527;
	xor.b32  	%r664, %r662, %r663;
	xor.b32  	%r665, %r650, %r658;
	add.s32 	%r666, %r11, -1150833019;
	xor.b32  	%r667, %r665, %r666;
	mul.hi.u32 	%r668, %r648, %r664;
	mul.lo.s32 	%r669, %r664, -766435501;
	mul.hi.u32 	%r670, %r651, %r667;
	mul.lo.s32 	%r671, %r667, -845247145;
	xor.b32  	%r672, %r661, %r670;
	add.s32 	%r673, %r10, 1013904242;
	xor.b32  	%r674, %r672, %r673;
	xor.b32  	%r675, %r659, %r668;
	add.s32 	%r676, %r11, 1993301258;
	xor.b32  	%r677, %r675, %r676;
	mul.hi.u32 	%r678, %r648, %r674;
	mul.lo.s32 	%r679, %r674, -766435501;
	mul.hi.u32 	%r680, %r651, %r677;
	mul.lo.s32 	%r681, %r677, -845247145;
	xor.b32  	%r682, %r671, %r680;
	add.s32 	%r683, %r10, -626627285;
	xor.b32  	%r684, %r682, %r683;
	xor.b32  	%r685, %r669, %r678;
	add.s32 	%r686, %r11, 842468239;
	xor.b32  	%r687, %r685, %r686;
	mul.hi.u32 	%r688, %r648, %r684;
	mul.lo.s32 	%r689, %r684, -766435501;
	mul.hi.u32 	%r690, %r651, %r687;
	mul.lo.s32 	%r691, %r687, -845247145;
	xor.b32  	%r692, %r681, %r690;
	add.s32 	%r693, %r10, 2027808484;
	xor.b32  	%r694, %r692, %r693;
	xor.b32  	%r695, %r679, %r688;
	add.s32 	%r696, %r11, -308364780;
	xor.b32  	%r697, %r695, %r696;
	mul.hi.u32 	%r698, %r648, %r694;
	mul.lo.s32 	%r699, %r694, -766435501;
	mul.hi.u32 	%r700, %r651, %r697;
	mul.lo.s32 	%r701, %r697, -845247145;
	xor.b32  	%r702, %r691, %r700;
	add.s32 	%r703, %r10, 387276957;
	xor.b32  	%r704, %r702, %r703;
	xor.b32  	%r705, %r689, %r698;
	add.s32 	%r706, %r11, -1459197799;
	xor.b32  	%r707, %r705, %r706;
	mul.hi.u32 	%r708, %r648, %r704;
	mul.lo.s32 	%r709, %r704, -766435501;
	mul.hi.u32 	%r710, %r651, %r707;
	mul.lo.s32 	%r711, %r707, -845247145;
	xor.b32  	%r712, %r701, %r710;
	add.s32 	%r713, %r10, -1253254570;
	xor.b32  	%r714, %r712, %r713;
	xor.b32  	%r715, %r699, %r708;
	add.s32 	%r716, %r11, 1684936478;
	xor.b32  	%r717, %r715, %r716;
	mul.hi.u32 	%r718, %r648, %r714;
	mul.lo.s32 	%r719, %r714, -766435501;
	mul.hi.u32 	%r720, %r651, %r717;
	mul.lo.s32 	%r721, %r717, -845247145;
	xor.b32  	%r722, %r711, %r720;
	add.s32 	%r723, %r10, 1401181199;
	xor.b32  	%r724, %r722, %r723;
	xor.b32  	%r725, %r709, %r718;
	add.s32 	%r726, %r11, 534103459;
	xor.b32  	%r727, %r725, %r726;
	mul.hi.u32 	%r728, %r648, %r724;
	mul.lo.s32 	%r729, %r724, -766435501;
	mul.hi.u32 	%r730, %r651, %r727;
	mul.lo.s32 	%r731, %r727, -845247145;
	xor.b32  	%r732, %r721, %r730;
	add.s32 	%r733, %r10, -239350328;
	xor.b32  	%r734, %r732, %r733;
	xor.b32  	%r735, %r719, %r728;
	add.s32 	%r736, %r11, -616729560;
	xor.b32  	%r737, %r735, %r736;
	mul.hi.u32 	%r738, %r648, %r734;
	mul.lo.s32 	%r165, %r734, -766435501;
	mul.hi.u32 	%r739, %r651, %r737;
	mul.lo.s32 	%r1133, %r737, -845247145;
	xor.b32  	%r740, %r731, %r739;
	add.s32 	%r741, %r10, -1879881855;
	xor.b32  	%r1134, %r740, %r741;
	xor.b32  	%r742, %r729, %r738;
	add.s32 	%r743, %r11, -1767562579;
	xor.b32  	%r1132, %r742, %r743;
	mov.b32 	%r1130, 0;
	mov.u32 	%r1094, %r1131;
	mov.u32 	%r1131, %r165;
$L__BB1_51:
	cvt.rn.f64.u32 	%fd184, %r1094;
	fma.rn.f64 	%fd185, %fd184, 0d3DF0000000000000, 0d3DF0000000000000;
	setp.lt.f64 	%p46, %fd185, 0d3FE0000000000000;
	selp.f64 	%fd186, 0d3FF0000000000000, 0d0000000000000000, %p46;
	fma.rn.f64 	%fd23, %fd186, 0d4000000000000000, 0dBFF0000000000000;
	fma.rn.f64 	%fd24, %fd114, %fd18, %fd8;
	fma.rn.f64 	%fd25, %fd114, %fd22, %fd9;
	fma.rn.f64 	%fd26, %fd115, %fd23, %fd10;
	add.f64 	%fd187, %fd24, 0dBFE0000000000000;
	add.f64 	%fd188, %fd25, 0dBFE0000000000000;
	mul.f64 	%fd189, %fd188, %fd188;
	fma.rn.f64 	%fd190, %fd187, %fd187, %fd189;
	sqrt.rn.f64 	%fd191, %fd190;
	sub.f64 	%fd192, %fd191, %fd117;
	div.rn.f64 	%fd193, %fd192, %fd118;
	cvt.rmi.f64.f64 	%fd194, %fd193;
	cvt.rzi.s32.f64 	%r179, %fd194;
	setp.eq.s32 	%p47, %r179, %r1139;
	mov.pred 	%p166, 0;
	mov.f64 	%fd586, %fd26;
	mov.f64 	%fd587, %fd25;
	mov.f64 	%fd588, %fd24;
	@%p47 bra 	$L__BB1_87;
	setp.ge.s32 	%p48, %r179, %r1139;
	@%p48 bra 	$L__BB1_70;
	cvt.rn.f64.s32 	%fd275, %r1139;
	fma.rn.f64 	%fd27, %fd118, %fd275, %fd117;
	mov.b32 	%r1108, 2;
	setp.eq.s32 	%p65, %r1130, 1;
	mov.u32 	%r1107, %r1133;
	mov.u32 	%r1109, %r1131;
	@%p65 bra 	$L__BB1_62;
	setp.eq.s32 	%p66, %r1130, 3;
	@%p66 bra 	$L__BB1_58;
	setp.ne.s32 	%p67, %r1130, 2;
	@%p67 bra 	$L__BB1_57;
	mov.b32 	%r1108, 3;
	mov.u32 	%r1107, %r1132;
	mov.u32 	%r1109, %r1131;
	bra.uni 	$L__BB1_62;
$L__BB1_57:
	add.s32 	%r1108, %r1130, 1;
	mov.u32 	%r1107, %r1134;
	mov.u32 	%r1109, %r1131;
	bra.uni 	$L__BB1_62;
$L__BB1_58:
	add.s32 	%r1138, %r1138, 1;
	setp.ne.s32 	%p68, %r1138, 0;
	@%p68 bra 	$L__BB1_61;
	add.s32 	%r1137, %r1137, 1;
	setp.ne.s32 	%p69, %r1137, 0;
	@%p69 bra 	$L__BB1_61;
	add.s32 	%r1136, %r1136, 1;
	setp.eq.s32 	%p70, %r1136, 0;
	selp.u32 	%r851, 1, 0, %p70;
	add.s32 	%r1135, %r1135, %r851;
	mov.b32 	%r1137, 0;
$L__BB1_61:
	mov.b32 	%r853, -766435501;
	mul.hi.u32 	%r854, %r853, %r1138;
	mul.lo.s32 	%r855, %r1138, -766435501;
	mov.b32 	%r856, -845247145;
	mul.hi.u32 	%r857, %r856, %r1136;
	mul.lo.s32 	%r858, %r1136, -845247145;
	xor.b32  	%r859, %r10, %r857;
	xor.b32  	%r860, %r859, %r1137;
	xor.b32  	%r861, %r854, %r11;
	xor.b32  	%r862, %r861, %r1135;
	mul.hi.u32 	%r863, %r853, %r860;
	mul.lo.s32 	%r864, %r860, -766435501;
	mul.hi.u32 	%r865, %r856, %r862;
	mul.lo.s32 	%r866, %r862, -845247145;
	xor.b32  	%r867, %r858, %r865;
	add.s32 	%r868, %r10, -1640531527;
	xor.b32  	%r869, %r867, %r868;
	xor.b32  	%r870, %r855, %r863;
	add.s32 	%r871, %r11, -1150833019;
	xor.b32  	%r872, %r870, %r871;
	mul.hi.u32 	%r873, %r853, %r869;
	mul.lo.s32 	%r874, %r869, -766435501;
	mul.hi.u32 	%r875, %r856, %r872;
	mul.lo.s32 	%r876, %r872, -845247145;
	xor.b32  	%r877, %r866, %r875;
	add.s32 	%r878, %r10, 1013904242;
	xor.b32  	%r879, %r877, %r878;
	xor.b32  	%r880, %r864, %r873;
	add.s32 	%r881, %r11, 1993301258;
	xor.b32  	%r882, %r880, %r881;
	mul.hi.u32 	%r883, %r853, %r879;
	mul.lo.s32 	%r884, %r879, -766435501;
	mul.hi.u32 	%r885, %r856, %r882;
	mul.lo.s32 	%r886, %r882, -845247145;
	xor.b32  	%r887, %r876, %r885;
	add.s32 	%r888, %r10, -626627285;
	xor.b32  	%r889, %r887, %r888;
	xor.b32  	%r890, %r874, %r883;
	add.s32 	%r891, %r11, 842468239;
	xor.b32  	%r892, %r890, %r891;
	mul.hi.u32 	%r893, %r853, %r889;
	mul.lo.s32 	%r894, %r889, -766435501;
	mul.hi.u32 	%r895, %r856, %r892;
	mul.lo.s32 	%r896, %r892, -845247145;
	xor.b32  	%r897, %r886, %r895;
	add.s32 	%r898, %r10, 2027808484;
	xor.b32  	%r899, %r897, %r898;
	xor.b32  	%r900, %r884, %r893;
	add.s32 	%r901, %r11, -308364780;
	xor.b32  	%r902, %r900, %r901;
	mul.hi.u32 	%r903, %r853, %r899;
	mul.lo.s32 	%r904, %r899, -766435501;
	mul.hi.u32 	%r905, %r856, %r902;
	mul.lo.s32 	%r906, %r902, -845247145;
	xor.b32  	%r907, %r896, %r905;
	add.s32 	%r908, %r10, 387276957;
	xor.b32  	%r909, %r907, %r908;
	xor.b32  	%r910, %r894, %r903;
	add.s32 	%r911, %r11, -1459197799;
	xor.b32  	%r912, %r910, %r911;
	mul.hi.u32 	%r913, %r853, %r909;
	mul.lo.s32 	%r914, %r909, -766435501;
	mul.hi.u32 	%r915, %r856, %r912;
	mul.lo.s32 	%r916, %r912, -845247145;
	xor.b32  	%r917, %r906, %r915;
	add.s32 	%r918, %r10, -1253254570;
	xor.b32  	%r919, %r917, %r918;
	xor.b32  	%r920, %r904, %r913;
	add.s32 	%r921, %r11, 1684936478;
	xor.b32  	%r922, %r920, %r921;
	mul.hi.u32 	%r923, %r853, %r919;
	mul.lo.s32 	%r924, %r919, -766435501;
	mul.hi.u32 	%r925, %r856, %r922;
	mul.lo.s32 	%r926, %r922, -845247145;
	xor.b32  	%r927, %r916, %r925;
	add.s32 	%r928, %r10, 1401181199;
	xor.b32  	%r929, %r927, %r928;
	xor.b32  	%r930, %r914, %r923;
	add.s32 	%r931, %r11, 534103459;
	xor.b32  	%r932, %r930, %r931;
	mul.hi.u32 	%r933, %r853, %r929;
	mul.lo.s32 	%r934, %r929, -766435501;
	mul.hi.u32 	%r935, %r856, %r932;
	mul.lo.s32 	%r936, %r932, -845247145;
	xor.b32  	%r937, %r926, %r935;
	add.s32 	%r938, %r10, -239350328;
	xor.b32  	%r939, %r937, %r938;
	xor.b32  	%r940, %r924, %r933;
	add.s32 	%r941, %r11, -616729560;
	xor.b32  	%r942, %r940, %r941;
	mul.hi.u32 	%r943, %r853, %r939;
	mul.lo.s32 	%r1109, %r939, -766435501;
	mul.hi.u32 	%r944, %r856, %r942;
	mul.lo.s32 	%r1133, %r942, -845247145;
	xor.b32  	%r945, %r936, %r944;
	add.s32 	%r946, %r10, -1879881855;
	xor.b32  	%r1134, %r945, %r946;
	xor.b32  	%r947, %r934, %r943;
	add.s32 	%r948, %r11, -1767562579;
	xor.b32  	%r1132, %r947, %r948;
	mov.b32 	%r1108, 0;
	mov.u32 	%r1107, %r1131;
$L__BB1_62:
	ld.param.f64 	%fd572, [_Z9propagateP24curandStatePhilox4_32_10PdS1_S1_S1_S1_iiddddjjddjPKdS3_d_param_11];
	cvt.rn.f64.u32 	%fd276, %r1107;
	fma.rn.f64 	%fd277, %fd276, 0d3DF0000000000000, 0d3DF0000000000000;
	setp.geu.f64 	%p71, %fd277, %fd572;
	setp.lt.s32 	%p72, %r179, 0;
	or.pred  	%p73, %p72, %p71;
	@%p73 bra 	$L__BB1_66;
	mul.f64 	%fd326, %fd22, %fd22;
	fma.rn.f64 	%fd28, %fd18, %fd18, %fd326;
	add.f64 	%fd327, %fd8, 0dBFE0000000000000;
	add.f64 	%fd328, %fd327, %fd327;
	add.f64 	%fd329, %fd9, 0dBFE0000000000000;
	add.f64 	%fd330, %fd329, %fd329;
	mul.f64 	%fd331, %fd330, %fd22;
	fma.rn.f64 	%fd29, %fd328, %fd18, %fd331;
	mul.f64 	%fd332, %fd327, %fd327;
	fma.rn.f64 	%fd333, %fd329, %fd329, %fd332;
	mul.f64 	%fd334, %fd27, %fd27;
	sub.f64 	%fd335, %fd333, %fd334;
	mul.f64 	%fd336, %fd28, 0dC010000000000000;
	mul.f64 	%fd337, %fd335, %fd336;
	fma.rn.f64 	%fd30, %fd29, %fd29, %fd337;
	setp.le.f64 	%p79, %fd30, 0d0000000000000000;
	mov.u32 	%r1130, %r1108;
	mov.u32 	%r1131, %r1109;
	mov.f64 	%fd586, %fd26;
	mov.f64 	%fd587, %fd25;
	mov.f64 	%fd588, %fd24;
	mov.u32 	%r1139, %r179;
	@%p79 bra 	$L__BB1_87;
	sqrt.rn.f64 	%fd338, %fd30;
	mov.f64 	%fd339, 0d3FE0000000000000;
	div.rn.f64 	%fd340, %fd339, %fd28;
	sub.f64 	%fd341, %fd338, %fd29;
	mul.f64 	%fd342, %fd340, %fd341;
	neg.f64 	%fd343, %fd29;
	sub.f64 	%fd344, %fd343, %fd338;
	mul.f64 	%fd345, %fd340, %fd344;
	min.f64 	%fd31, %fd342, %fd345;
	setp.ge.f64 	%p81, %fd31, %fd114;
	setp.lt.f64 	%p82, %fd31, 0d0000000000000000;
	or.pred  	%p83, %p81, %p82;
	mov.u32 	%r1130, %r1108;
	mov.u32 	%r1131, %r1109;
	mov.f64 	%fd586, %fd26;
	mov.f64 	%fd587, %fd25;
	mov.f64 	%fd588, %fd24;
	mov.u32 	%r1139, %r179;
	@%p83 bra 	$L__BB1_87;
	fma.rn.f64 	%fd346, %fd18, %fd31, %fd8;
	fma.rn.f64 	%fd347, %fd22, %fd31, %fd9;
	div.rn.f64 	%fd348, %fd31, %fd114;
	mov.f64 	%fd349, 0d3FF0000000000000;
	sub.f64 	%fd350, %fd349, %fd348;
	mul.f64 	%fd351, %fd114, %fd350;
	fma.rn.f64 	%fd588, %fd18, %fd351, %fd346;
	fma.rn.f64 	%fd587, %fd22, %fd351, %fd347;
	mul.f64 	%fd352, %fd115, %fd348;
	fma.rn.f64 	%fd353, %fd352, %fd23, %fd10;
	mul.f64 	%fd354, %fd115, %fd350;
	fma.rn.f64 	%fd586, %fd354, %fd23, %fd353;
	mov.u32 	%r1130, %r1108;
	mov.u32 	%r1131, %r1109;
	mov.u32 	%r1139, %r179;
	bra.uni 	$L__BB1_87;
$L__BB1_66:
	mul.f64 	%fd278, %fd22, %fd22;
	fma.rn.f64 	%fd35, %fd18, %fd18, %fd278;
	add.f64 	%fd279, %fd8, 0dBFE0000000000000;
	add.f64 	%fd280, %fd279, %fd279;
	add.f64 	%fd281, %fd9, 0dBFE0000000000000;
	add.f64 	%fd282, %fd281, %fd281;
	mul.f64 	%fd283, %fd282, %fd22;
	fma.rn.f64 	%fd36, %fd280, %fd18, %fd283;
	mul.f64 	%fd284, %fd279, %fd279;
	fma.rn.f64 	%fd285, %fd281, %fd281, %fd284;
	mul.f64 	%fd286, %fd27, %fd27;
	sub.f64 	%fd287, %fd285, %fd286;
	mul.f64 	%fd288, %fd35, 0dC010000000000000;
	mul.f64 	%fd289, %fd287, %fd288;
	fma.rn.f64 	%fd37, %fd36, %fd36, %fd289;
	setp.le.f64 	%p74, %fd37, 0d0000000000000000;
	@%p74 bra 	$L__BB1_69;
	sqrt.rn.f64 	%fd290, %fd37;
	mov.f64 	%fd291, 0d3FE0000000000000;
	div.rn.f64 	%fd292, %fd291, %fd35;
	sub.f64 	%fd293, %fd290, %fd36;
	mul.f64 	%fd294, %fd292, %fd293;
	neg.f64 	%fd295, %fd36;
	sub.f64 	%fd296, %fd295, %fd290;
	mul.f64 	%fd297, %fd292, %fd296;
	min.f64 	%fd38, %fd294, %fd297;
	setp.ge.f64 	%p75, %fd38, %fd114;
	setp.lt.f64 	%p76, %fd38, 0d0000000000000000;
	or.pred  	%p77, %p75, %p76;
	@%p77 bra 	$L__BB1_69;
	fma.rn.f64 	%fd298, %fd18, %fd38, %fd8;
	fma.rn.f64 	%fd299, %fd22, %fd38, %fd9;
	mov.f64 	%fd300, 0d3FE0000000000000;
	sub.f64 	%fd301, %fd300, %fd298;
	sub.f64 	%fd302, %fd300, %fd299;
	mul.f64 	%fd303, %fd302, %fd302;
	fma.rn.f64 	%fd304, %fd301, %fd301, %fd303;
	sqrt.rn.f64 	%fd305, %fd304;
	add.f64 	%fd306, %fd298, 0dBFE0000000000000;
	div.rn.f64 	%fd307, %fd306, %fd305;
	add.f64 	%fd308, %fd299, 0dBFE0000000000000;
	div.rn.f64 	%fd309, %fd308, %fd305;
	mul.f64 	%fd310, %fd22, %fd309;
	fma.rn.f64 	%fd311, %fd18, %fd307, %fd310;
	add.f64 	%fd312, %fd311, %fd311;
	mul.f64 	%fd313, %fd307, %fd312;
	sub.f64 	%fd314, %fd18, %fd313;
	mul.f64 	%fd315, %fd309, %fd312;
	sub.f64 	%fd316, %fd22, %fd315;
	sub.f64 	%fd317, %fd114, %fd38;
	fma.rn.f64 	%fd24, %fd317, %fd314, %fd298;
	fma.rn.f64 	%fd25, %fd317, %fd316, %fd299;
$L__BB1_69:
	add.f64 	%fd318, %fd24, 0dBFE0000000000000;
	mul.f64 	%fd319, %fd318, %fd318;
	add.f64 	%fd320, %fd25, 0dBFE0000000000000;
	fma.rn.f64 	%fd321, %fd320, %fd320, %fd319;
	sqrt.rn.f64 	%fd322, %fd321;
	sub.f64 	%fd323, %fd322, %fd117;
	div.rn.f64 	%fd324, %fd323, %fd118;
	cvt.rmi.f64.f64 	%fd325, %fd324;
	cvt.rzi.s32.f64 	%r950, %fd325;
	setp.ne.s32 	%p166, %r950, %r1139;
	selp.f64 	%fd586, %fd10, %fd26, %p166;
	selp.f64 	%fd587, %fd9, %fd25, %p166;
	selp.f64 	%fd588, %fd8, %fd24, %p166;
	selp.u32 	%r951, 1, 0, %p166;
	add.s32 	%r1140, %r1140, %r951;
	mov.u32 	%r1130, %r1108;
	mov.u32 	%r1131, %r1109;
	bra.uni 	$L__BB1_87;
$L__BB1_70:
	add.s32 	%r746, %r1139, 1;
	cvt.rn.f64.s32 	%fd195, %r746;
	fma.rn.f64 	%fd46, %fd118, %fd195, %fd117;
	mov.b32 	%r1121, 2;
	setp.eq.s32 	%p49, %r1130, 1;
	mov.u32 	%r1120, %r1133;
	mov.u32 	%r1122, %r1131;
	@%p49 bra 	$L__BB1_79;
	setp.eq.s32 	%p50, %r1130, 3;
	@%p50 bra 	$L__BB1_75;
	setp.ne.s32 	%p51, %r1130, 2;
	@%p51 bra 	$L__BB1_74;
	mov.b32 	%r1121, 3;
	mov.u32 	%r1120, %r1132;
	mov.u32 	%r1122, %r1131;
	bra.uni 	$L__BB1_79;
$L__BB1_74:
	add.s32 	%r1121, %r1130, 1;
	mov.u32 	%r1120, %r1134;
	mov.u32 	%r1122, %r1131;
	bra.uni 	$L__BB1_79;
$L__BB1_75:
	add.s32 	%r1138, %r1138, 1;
	setp.ne.s32 	%p52, %r1138, 0;
	@%p52 bra 	$L__BB1_78;
	add.s32 	%r1137, %r1137, 1;
	setp.ne.s32 	%p53, %r1137, 0;
	@%p53 bra 	$L__BB1_78;
	add.s32 	%r1136, %r1136, 1;
	setp.eq.s32 	%p54, %r1136, 0;
	selp.u32 	%r748, 1, 0, %p54;
	add.s32 	%r1135, %r1135, %r748;
	mov.b32 	%r1137, 0;
$L__BB1_78:
	mov.b32 	%r750, -766435501;
	mul.hi.u32 	%r751, %r750, %r1138;
	mul.lo.s32 	%r752, %r1138, -766435501;
	mov.b32 	%r753, -845247145;
	mul.hi.u32 	%r754, %r753, %r1136;
	mul.lo.s32 	%r755, %r1136, -845247145;
	xor.b32  	%r756, %r10, %r754;
	xor.b32  	%r757, %r756, %r1137;
	xor.b32  	%r758, %r751, %r11;
	xor.b32  	%r759, %r758, %r1135;
	mul.hi.u32 	%r760, %r750, %r757;
	mul.lo.s32 	%r761, %r757, -766435501;
	mul.hi.u32 	%r762, %r753, %r759;
	mul.lo.s32 	%r763, %r759, -845247145;
	xor.b32  	%r764, %r755, %r762;
	add.s32 	%r765, %r10, -1640531527;
	xor.b32  	%r766, %r764, %r765;
	xor.b32  	%r767, %r752, %r760;
	add.s32 	%r768, %r11, -1150833019;
	xor.b32  	%r769, %r767, %r768;
	mul.hi.u32 	%r770, %r750, %r766;
	mul.lo.s32 	%r771, %r766, -766435501;
	mul.hi.u32 	%r772, %r753, %r769;
	mul.lo.s32 	%r773, %r769, -845247145;
	xor.b32  	%r774, %r763, %r772;
	add.s32 	%r775, %r10, 1013904242;
	xor.b32  	%r776, %r774, %r775;
	xor.b32  	%r777, %r761, %r770;
	add.s32 	%r778, %r11, 1993301258;
	xor.b32  	%r779, %r777, %r778;
	mul.hi.u32 	%r780, %r750, %r776;
	mul.lo.s32 	%r781, %r776, -766435501;
	mul.hi.u32 	%r782, %r753, %r779;
	mul.lo.s32 	%r783, %r779, -845247145;
	xor.b32  	%r784, %r773, %r782;
	add.s32 	%r785, %r10, -626627285;
	xor.b32  	%r786, %r784, %r785;
	xor.b32  	%r787, %r771, %r780;
	add.s32 	%r788, %r11, 842468239;
	xor.b32  	%r789, %r787, %r788;
	mul.hi.u32 	%r790, %r750, %r786;
	mul.lo.s32 	%r791, %r786, -766435501;
	mul.hi.u32 	%r792, %r753, %r789;
	mul.lo.s32 	%r793, %r789, -845247145;
	xor.b32  	%r794, %r783, %r792;
	add.s32 	%r795, %r10, 2027808484;
	xor.b32  	%r796, %r794, %r795;
	xor.b32  	%r797, %r781, %r790;
	add.s32 	%r798, %r11, -308364780;
	xor.b32  	%r799, %r797, %r798;
	mul.hi.u32 	%r800, %r750, %r796;
	mul.lo.s32 	%r801, %r796, -766435501;
	mul.hi.u32 	%r802, %r753, %r799;
	mul.lo.s32 	%r803, %r799, -845247145;
	xor.b32  	%r804, %r793, %r802;
	add.s32 	%r805, %r10, 387276957;
	xor.b32  	%r806, %r804, %r805;
	xor.b32  	%r807, %r791, %r800;
	add.s32 	%r808, %r11, -1459197799;
	xor.b32  	%r809, %r807, %r808;
	mul.hi.u32 	%r810, %r750, %r806;
	mul.lo.s32 	%r811, %r806, -766435501;
	mul.hi.u32 	%r812, %r753, %r809;
	mul.lo.s32 	%r813, %r809, -845247145;
	xor.b32  	%r814, %r803, %r812;
	add.s32 	%r815, %r10, -1253254570;
	xor.b32  	%r816, %r814, %r815;
	xor.b32  	%r817, %r801, %r810;
	add.s32 	%r818, %r11, 1684936478;
	xor.b32  	%r819, %r817, %r818;
	mul.hi.u32 	%r820, %r750, %r816;
	mul.lo.s32 	%r821, %r816, -766435501;
	mul.hi.u32 	%r822, %r753, %r819;
	mul.lo.s32 	%r823, %r819, -845247145;
	xor.b32  	%r824, %r813, %r822;
	add.s32 	%r825, %r10, 1401181199;
	xor.b32  	%r826, %r824, %r825;
	xor.b32  	%r827, %r811, %r820;
	add.s32 	%r828, %r11, 534103459;
	xor.b32  	%r829, %r827, %r828;
	mul.hi.u32 	%r830, %r750, %r826;
	mul.lo.s32 	%r831, %r826, -766435501;
	mul.hi.u32 	%r832, %r753, %r829;
	mul.lo.s32 	%r833, %r829, -845247145;
	xor.b32  	%r834, %r823, %r832;
	add.s32 	%r835, %r10, -239350328;
	xor.b32  	%r836, %r834, %r835;
	xor.b32  	%r837, %r821, %r830;
	add.s32 	%r838, %r11, -616729560;
	xor.b32  	%r839, %r837, %r838;
	mul.hi.u32 	%r840, %r750, %r836;
	mul.lo.s32 	%r1122, %r836, -766435501;
	mul.hi.u32 	%r841, %r753, %r839;
	mul.lo.s32 	%r1133, %r839, -845247145;
	xor.b32  	%r842, %r833, %r841;
	add.s32 	%r843, %r10, -1879881855;
	xor.b32  	%r1134, %r842, %r843;
	xor.b32  	%r844, %r831, %r840;
	add.s32 	%r845, %r11, -1767562579;
	xor.b32  	%r1132, %r844, %r845;
	mov.b32 	%r1121, 0;
	mov.u32 	%r1120, %r1131;
$L__BB1_79:
	ld.param.u32 	%r1010, [_Z9propagateP24curandStatePhilox4_32_10PdS1_S1_S1_S1_iiddddjjddjPKdS3_d_param_16];
	ld.param.f64 	%fd571, [_Z9propagateP24curandStatePhilox4_32_10PdS1_S1_S1_S1_iiddddjjddjPKdS3_d_param_11];
	cvt.rn.f64.u32 	%fd196, %r1120;
	fma.rn.f64 	%fd197, %fd196, 0d3DF0000000000000, 0d3DF0000000000000;
	setp.geu.f64 	%p55, %fd197, %fd571;
	setp.ge.u32 	%p56, %r179, %r1010;
	or.pred  	%p57, %p56, %p55;
	@%p57 bra 	$L__BB1_83;
	mul.f64 	%fd246, %fd22, %fd22;
	fma.rn.f64 	%fd47, %fd18, %fd18, %fd246;
	add.f64 	%fd247, %fd8, 0dBFE0000000000000;
	add.f64 	%fd248, %fd247, %fd247;
	add.f64 	%fd249, %fd9, 0dBFE0000000000000;
	add.f64 	%fd250, %fd249, %fd249;
	mul.f64 	%fd251, %fd250, %fd22;
	fma.rn.f64 	%fd48, %fd248, %fd18, %fd251;
	mul.f64 	%fd252, %fd247, %fd247;
	fma.rn.f64 	%fd253, %fd249, %fd249, %fd252;
	mul.f64 	%fd254, %fd46, %fd46;
	sub.f64 	%fd255, %fd253, %fd254;
	mul.f64 	%fd256, %fd47, 0dC010000000000000;
	mul.f64 	%fd257, %fd255, %fd256;
	fma.rn.f64 	%fd49, %fd48, %fd48, %fd257;
	setp.le.f64 	%p61, %fd49, 0d0000000000000000;
	mov.u32 	%r1130, %r1121;
	mov.u32 	%r1131, %r1122;
	mov.f64 	%fd586, %fd10;
	mov.f64 	%fd587, %fd9;
	mov.f64 	%fd588, %fd8;
	mov.u32 	%r1139, %r179;
	@%p61 bra 	$L__BB1_87;
	sqrt.rn.f64 	%fd258, %fd49;
	mov.f64 	%fd259, 0d3FE0000000000000;
	div.rn.f64 	%fd260, %fd259, %fd47;
	sub.f64 	%fd261, %fd258, %fd48;
	mul.f64 	%fd262, %fd260, %fd261;
	neg.f64 	%fd263, %fd48;
	sub.f64 	%fd264, %fd263, %fd258;
	mul.f64 	%fd265, %fd260, %fd264;
	max.f64 	%fd50, %fd262, %fd265;
	setp.ge.f64 	%p63, %fd50, %fd114;
	mov.u32 	%r1130, %r1121;
	mov.u32 	%r1131, %r1122;
	mov.f64 	%fd586, %fd26;
	mov.f64 	%fd587, %fd25;
	mov.f64 	%fd588, %fd24;
	mov.u32 	%r1139, %r179;
	@%p63 bra 	$L__BB1_87;
	fma.rn.f64 	%fd266, %fd18, %fd50, %fd8;
	fma.rn.f64 	%fd267, %fd22, %fd50, %fd9;
	div.rn.f64 	%fd268, %fd50, %fd114;
	mov.f64 	%fd269, 0d3FF0000000000000;
	sub.f64 	%fd270, %fd269, %fd268;
	mul.f64 	%fd271, %fd114, %fd270;
	fma.rn.f64 	%fd588, %fd18, %fd271, %fd266;
	fma.rn.f64 	%fd587, %fd22, %fd271, %fd267;
	mul.f64 	%fd272, %fd115, %fd268;
	fma.rn.f64 	%fd273, %fd272, %fd23, %fd10;
	mul.f64 	%fd274, %fd115, %fd270;
	fma.rn.f64 	%fd586, %fd274, %fd23, %fd273;
	mov.u32 	%r1130, %r1121;
	mov.u32 	%r1131, %r1122;
	mov.u32 	%r1139, %r179;
	bra.uni 	$L__BB1_87;
$L__BB1_83:
	mul.f64 	%fd198, %fd22, %fd22;
	fma.rn.f64 	%fd54, %fd18, %fd18, %fd198;
	add.f64 	%fd199, %fd8, 0dBFE0000000000000;
	add.f64 	%fd200, %fd199, %fd199;
	add.f64 	%fd201, %fd9, 0dBFE0000000000000;
	add.f64 	%fd202, %fd201, %fd201;
	mul.f64 	%fd203, %fd202, %fd22;
	fma.rn.f64 	%fd55, %fd200, %fd18, %fd203;
	mul.f64 	%fd204, %fd199, %fd199;
	fma.rn.f64 	%fd205, %fd201, %fd201, %fd204;
	mul.f64 	%fd206, %fd46, %fd46;
	sub.f64 	%fd207, %fd205, %fd206;
	mul.f64 	%fd208, %fd54, 0dC010000000000000;
	mul.f64 	%fd209, %fd207, %fd208;
	fma.rn.f64 	%fd56, %fd55, %fd55, %fd209;
	setp.le.f64 	%p58, %fd56, 0d0000000000000000;
	mov.f64 	%fd584, %fd9;
	mov.f64 	%fd585, %fd8;
	@%p58 bra 	$L__BB1_86;
	sqrt.rn.f64 	%fd210, %fd56;
	mov.f64 	%fd211, 0d3FE0000000000000;
	div.rn.f64 	%fd212, %fd211, %fd54;
	sub.f64 	%fd213, %fd210, %fd55;
	mul.f64 	%fd214, %fd212, %fd213;
	neg.f64 	%fd215, %fd55;
	sub.f64 	%fd216, %fd215, %fd210;
	mul.f64 	%fd217, %fd212, %fd216;
	max.f64 	%fd57, %fd214, %fd217;
	setp.ge.f64 	%p59, %fd57, %fd114;
	mov.f64 	%fd584, %fd25;
	mov.f64 	%fd585, %fd24;
	@%p59 bra 	$L__BB1_86;
	fma.rn.f64 	%fd218, %fd18, %fd57, %fd8;
	fma.rn.f64 	%fd219, %fd22, %fd57, %fd9;
	mov.f64 	%fd220, 0d3FE0000000000000;
	sub.f64 	%fd221, %fd220, %fd218;
	sub.f64 	%fd222, %fd220, %fd219;
	mul.f64 	%fd223, %fd222, %fd222;
	fma.rn.f64 	%fd224, %fd221, %fd221, %fd223;
	sqrt.rn.f64 	%fd225, %fd224;
	add.f64 	%fd226, %fd218, 0dBFE0000000000000;
	div.rn.f64 	%fd227, %fd226, %fd225;
	add.f64 	%fd228, %fd219, 0dBFE0000000000000;
	div.rn.f64 	%fd229, %fd228, %fd225;
	mul.f64 	%fd230, %fd22, %fd229;
	fma.rn.f64 	%fd231, %fd18, %fd227, %fd230;
	add.f64 	%fd232, %fd231, %fd231;
	mul.f64 	%fd233, %fd227, %fd232;
	sub.f64 	%fd234, %fd18, %fd233;
	mul.f64 	%fd235, %fd229, %fd232;
	sub.f64 	%fd236, %fd22, %fd235;
	sub.f64 	%fd237, %fd114, %fd57;
	fma.rn.f64 	%fd585, %fd237, %fd234, %fd218;
	fma.rn.f64 	%fd584, %fd237, %fd236, %fd219;
$L__BB1_86:
	add.f64 	%fd238, %fd585, 0dBFE0000000000000;
	mul.f64 	%fd239, %fd238, %fd238;
	add.f64 	%fd240, %fd584, 0dBFE0000000000000;
	fma.rn.f64 	%fd241, %fd240, %fd240, %fd239;
	sqrt.rn.f64 	%fd242, %fd241;
	sub.f64 	%fd243, %fd242, %fd117;
	div.rn.f64 	%fd244, %fd243, %fd118;
	cvt.rmi.f64.f64 	%fd245, %fd244;
	cvt.rzi.s32.f64 	%r847, %fd245;
	setp.ne.s32 	%p166, %r847, %r1139;
	selp.f64 	%fd586, %fd10, %fd26, %p166;
	selp.f64 	%fd587, %fd9, %fd584, %p166;
	selp.f64 	%fd588, %fd8, %fd585, %p166;
	selp.u32 	%r848, 1, 0, %p166;
	add.s32 	%r1140, %r1140, %r848;
	mov.u32 	%r1130, %r1121;
	mov.u32 	%r1131, %r1122;
$L__BB1_87:
	setp.lt.s32 	%p85, %r1140, 100;
	and.pred  	%p86, %p85, %p166;
	@%p86 bra 	$L__BB1_26;
	setp.ne.s32 	%p87, %r1140, 100;
	@%p87 bra 	$L__BB1_90;
	mov.u64 	%rd113, $str;
	cvta.global.u64 	%rd114, %rd113;
	{ // callseq 2, 0
	.param .b64 param0;
	st.param.b64 	[param0], %rd114;
	.param .b64 param1;
	st.param.b64 	[param1], 0;
	.param .b32 retval0;
	call.uni (retval0), 
	vprintf, 
	(
	param0, 
	param1
	);
	ld.param.b32 	%r952, [retval0];
	} // callseq 2
$L__BB1_90:
	ld.param.f64 	%fd570, [_Z9propagateP24curandStatePhilox4_32_10PdS1_S1_S1_S1_iiddddjjddjPKdS3_d_param_8];
	setp.eq.s32 	%p88, %r278, 0;
	cvt.rn.f64.u32 	%fd355, %r1041;
	fma.rn.f64 	%fd356, %fd355, 0d3DF0000000000000, 0d3DF0000000000000;
	sub.f64 	%fd357, %fd588, %fd356;
	mul.f64 	%fd68, %fd570, %fd357;
	cvt.rn.f64.u32 	%fd358, %r1042;
	fma.rn.f64 	%fd359, %fd358, 0d3DF0000000000000, 0d3DF0000000000000;
	sub.f64 	%fd360, %fd587, %fd359;
	mul.f64 	%fd69, %fd570, %fd360;
	cvt.rn.f64.u32 	%fd361, %r1040;
	fma.rn.f64 	%fd362, %fd361, 0d3DF0000000000000, 0d3DF0000000000000;
	sub.f64 	%fd363, %fd586, %fd362;
	mul.f64 	%fd70, %fd570, %fd363;
	add.s32 	%r1053, %r105, 1;
	cvt.rn.f64.u32 	%fd364, %r1053;
	mul.f64 	%fd71, %fd119, %fd364;
	@%p88 bra 	$L__BB1_125;
	setp.lt.u32 	%p89, %r278, 4;
	mov.b32 	%r1142, 0;
	@%p89 bra 	$L__BB1_110;
	mov.b32 	%r1141, 0;
$L__BB1_93:
	shl.b32 	%r956, %r1141, 1;
	mul.wide.u32 	%rd115, %r956, 8;
	add.s64 	%rd9, %rd1, %rd115;
	ld.global.f64 	%fd72, [%rd9+8];
	setp.gtu.f64 	%p90, %fd71, %fd72;
	@%p90 bra 	$L__BB1_95;
	mul.lo.s32 	%r957, %r1141, 3;
	mul.wide.u32 	%rd116, %r957, 8;
	add.s64 	%rd117, %rd2, %rd116;
	ld.local.v2.f64 	{%fd365, %fd366}, [%rd117];
	add.f64 	%fd367, %fd68, %fd365;
	add.f64 	%fd368, %fd69, %fd366;
	st.local.v2.f64 	[%rd117], {%fd367, %fd368};
	ld.local.f64 	%fd369, [%rd117+16];
	add.f64 	%fd370, %fd70, %fd369;
	st.local.f64 	[%rd117+16], %fd370;
	bra.uni 	$L__BB1_97;
$L__BB1_95:
	ld.global.f64 	%fd371, [%rd9];
	setp.leu.f64 	%p91, %fd71, %fd371;
	add.f64 	%fd372, %fd371, %fd72;
	setp.gtu.f64 	%p92, %fd71, %fd372;
	or.pred  	%p93, %p91, %p92;
	@%p93 bra 	$L__BB1_97;
	mul.lo.s32 	%r958, %r1141, 3;
	mul.wide.u32 	%rd118, %r958, 8;
	add.s64 	%rd119, %rd2, %rd118;
	ld.local.v2.f64 	{%fd373, %fd374}, [%rd119];
	sub.f64 	%fd375, %fd373, %fd68;
	sub.f64 	%fd376, %fd374, %fd69;
	st.local.v2.f64 	[%rd119], {%fd375, %fd376};
	ld.local.f64 	%fd377, [%rd119+16];
	sub.f64 	%fd378, %fd377, %fd70;
	st.local.f64 	[%rd119+16], %fd378;
$L__BB1_97:
	ld.global.f64 	%fd73, [%rd9+24];
	setp.gtu.f64 	%p94, %fd71, %fd73;
	@%p94 bra 	$L__BB1_99;
	mad.lo.s32 	%r959, %r1141, 3, 3;
	mul.wide.u32 	%rd120, %r959, 8;
	add.s64 	%rd121, %rd2, %rd120;
	ld.local.f64 	%fd379, [%rd121];
	add.f64 	%fd380, %fd68, %fd379;
	st.local.f64 	[%rd121], %fd380;
	ld.local.v2.f64 	{%fd381, %fd382}, [%rd121+8];
	add.f64 	%fd383, %fd69, %fd381;
	add.f64 	%fd384, %fd70, %fd382;
	st.local.v2.f64 	[%rd121+8], {%fd383, %fd384};
	bra.uni 	$L__BB1_101;
$L__BB1_99:
	ld.global.f64 	%fd385, [%rd9+16];
	setp.leu.f64 	%p95, %fd71, %fd385;
	add.f64 	%fd386, %fd385, %fd73;
	setp.gtu.f64 	%p96, %fd71, %fd386;
	or.pred  	%p97, %p95, %p96;
	@%p97 bra 	$L__BB1_101;
	mad.lo.s32 	%r960, %r1141, 3, 3;
	mul.wide.u32 	%rd122, %r960, 8;
	add.s64 	%rd123, %rd2, %rd122;
	ld.local.f64 	%fd387, [%rd123];
	sub.f64 	%fd388, %fd387, %fd68;
	st.local.f64 	[%rd123], %fd388;
	ld.local.v2.f64 	{%fd389, %fd390}, [%rd123+8];
	sub.f64 	%fd391, %fd389, %fd69;
	sub.f64 	%fd392, %fd390, %fd70;
	st.local.v2.f64 	[%rd123+8], {%fd391, %fd392};
$L__BB1_101:
	ld.global.f64 	%fd74, [%rd9+40];
	setp.gtu.f64 	%p98, %fd71, %fd74;
	@%p98 bra 	$L__BB1_103;
	mad.lo.s32 	%r961, %r1141, 3, 6;
	mul.wide.u32 	%rd124, %r961, 8;
	add.s64 	%rd125, %rd2, %rd124;
	ld.local.v2.f64 	{%fd393, %fd394}, [%rd125];
	add.f64 	%fd395, %fd68, %fd393;
	add.f64 	%fd396, %fd69, %fd394;
	st.local.v2.f64 	[%rd125], {%fd395, %fd396};
	ld.local.f64 	%fd397, [%rd125+16];
	add.f64 	%fd398, %fd70, %fd397;
	st.local.f64 	[%rd125+16], %fd398;
	bra.uni 	$L__BB1_105;
$L__BB1_103:
	ld.global.f64 	%fd399, [%rd9+32];
	setp.leu.f64 	%p99, %fd71, %fd399;
	add.f64 	%fd400, %fd399, %fd74;
	setp.gtu.f64 	%p100, %fd71, %fd400;
	or.pred  	%p101, %p99, %p100;
	@%p101 bra 	$L__BB1_105;
	mad.lo.s32 	%r962, %r1141, 3, 6;
	mul.wide.u32 	%rd126, %r962, 8;
	add.s64 	%rd127, %rd2, %rd126;
	ld.local.v2.f64 	{%fd401, %fd402}, [%rd127];
	sub.f64 	%fd403, %fd401, %fd68;
	sub.f64 	%fd404, %fd402, %fd69;
	st.local.v2.f64 	[%rd127], {%fd403, %fd404};
	ld.local.f64 	%fd405, [%rd127+16];
	sub.f64 	%fd406, %fd405, %fd70;
	st.local.f64 	[%rd127+16], %fd406;
$L__BB1_105:
	ld.global.f64 	%fd75, [%rd9+56];
	setp.gtu.f64 	%p102, %fd71, %fd75;
	@%p102 bra 	$L__BB1_107;
	mad.lo.s32 	%r963, %r1141, 3, 9;
	mul.wide.u32 	%rd128, %r963, 8;
	add.s64 	%rd129, %rd2, %rd128;
	ld.local.f64 	%fd407, [%rd129];
	add.f64 	%fd408, %fd68, %fd407;
	st.local.f64 	[%rd129], %fd408;
	ld.local.v2.f64 	{%fd409, %fd410}, [%rd129+8];
	add.f64 	%fd411, %fd69, %fd409;
	add.f64 	%fd412, %fd70, %fd410;
	st.local.v2.f64 	[%rd129+8], {%fd411, %fd412};
	bra.uni 	$L__BB1_109;
$L__BB1_107:
	ld.global.f64 	%fd413, [%rd9+48];
	setp.leu.f64 	%p103, %fd71, %fd413;
	add.f64 	%fd414, %fd413, %fd75;
	setp.gtu.f64 	%p104, %fd71, %fd414;
	or.pred  	%p105, %p103, %p104;
	@%p105 bra 	$L__BB1_109;
	mad.lo.s32 	%r964, %r1141, 3, 9;
	mul.wide.u32 	%rd130, %r964, 8;
	add.s64 	%rd131, %rd2, %rd130;
	ld.local.f64 	%fd415, [%rd131];
	sub.f64 	%fd416, %fd415, %fd68;
	st.local.f64 	[%rd131], %fd416;
	ld.local.v2.f64 	{%fd417, %fd418}, [%rd131+8];
	sub.f64 	%fd419, %fd417, %fd69;
	sub.f64 	%fd420, %fd418, %fd70;
	st.local.v2.f64 	[%rd131+8], {%fd419, %fd420};
$L__BB1_109:
	add.s32 	%r1141, %r1141, 4;
	and.b32  	%r1142, %r278, -4;
	setp.ne.s32 	%p106, %r1141, %r1142;
	@%p106 bra 	$L__BB1_93;
$L__BB1_110:
	and.b32  	%r965, %r278, 3;
	setp.eq.s32 	%p107, %r965, 0;
	@%p107 bra 	$L__BB1_125;
	shl.b32 	%r966, %r1142, 1;
	mul.wide.u32 	%rd132, %r966, 8;
	add.s64 	%rd133, %rd1, %rd132;
	ld.global.f64 	%fd76, [%rd133+8];
	setp.gtu.f64 	%p108, %fd71, %fd76;
	@%p108 bra 	$L__BB1_113;
	mul.lo.s32 	%r967, %r1142, 3;
	mul.wide.u32 	%rd134, %r967, 8;
	add.s64 	%rd135, %rd2, %rd134;
	ld.local.f64 	%fd421, [%rd135];
	add.f64 	%fd422, %fd68, %fd421;
	st.local.f64 	[%rd135], %fd422;
	ld.local.f64 	%fd423, [%rd135+8];
	add.f64 	%fd424, %fd69, %fd423;
	st.local.f64 	[%rd135+8], %fd424;
	ld.local.f64 	%fd425, [%rd135+16];
	add.f64 	%fd426, %fd70, %fd425;
	st.local.f64 	[%rd135+16], %fd426;
	bra.uni 	$L__BB1_115;
$L__BB1_113:
	shl.b32 	%r968, %r1142, 1;
	mul.wide.u32 	%rd136, %r968, 8;
	add.s64 	%rd137, %rd1, %rd136;
	ld.global.f64 	%fd427, [%rd137];
	setp.leu.f64 	%p109, %fd71, %fd427;
	add.f64 	%fd428, %fd427, %fd76;
	setp.gtu.f64 	%p110, %fd71, %fd428;
	or.pred  	%p111, %p109, %p110;
	@%p111 bra 	$L__BB1_115;
	mul.lo.s32 	%r969, %r1142, 3;
	mul.wide.u32 	%rd138, %r969, 8;
	add.s64 	%rd139, %rd2, %rd138;
	ld.local.f64 	%fd429, [%rd139];
	sub.f64 	%fd430, %fd429, %fd68;
	st.local.f64 	[%rd139], %fd430;
	ld.local.f64 	%fd431, [%rd139+8];
	sub.f64 	%fd432, %fd431, %fd69;
	st.local.f64 	[%rd139+8], %fd432;
	ld.local.f64 	%fd433, [%rd139+16];
	sub.f64 	%fd434, %fd433, %fd70;
	st.local.f64 	[%rd139+16], %fd434;
$L__BB1_115:
	and.b32  	%r970, %r278, 3;
	setp.eq.s32 	%p112, %r970, 1;
	@%p112 bra 	$L__BB1_125;
	shl.b32 	%r971, %r1142, 1;
	add.s32 	%r972, %r971, 2;
	mul.wide.u32 	%rd140, %r972, 8;
	add.s64 	%rd141, %rd1, %rd140;
	ld.global.f64 	%fd77, [%rd141+8];
	setp.gtu.f64 	%p113, %fd71, %fd77;
	@%p113 bra 	$L__BB1_118;
	mad.lo.s32 	%r973, %r1142, 3, 3;
	mul.wide.u32 	%rd142, %r973, 8;
	add.s64 	%rd143, %rd2, %rd142;
	ld.local.f64 	%fd435, [%rd143];
	add.f64 	%fd436, %fd68, %fd435;
	st.local.f64 	[%rd143], %fd436;
	ld.local.f64 	%fd437, [%rd143+8];
	add.f64 	%fd438, %fd69, %fd437;
	st.local.f64 	[%rd143+8], %fd438;
	ld.local.f64 	%fd439, [%rd143+16];
	add.f64 	%fd440, %fd70, %fd439;
	st.local.f64 	[%rd143+16], %fd440;
	bra.uni 	$L__BB1_120;
$L__BB1_118:
	shl.b32 	%r974, %r1142, 1;
	add.s32 	%r975, %r974, 2;
	mul.wide.u32 	%rd144, %r975, 8;
	add.s64 	%rd145, %rd1, %rd144;
	ld.global.f64 	%fd441, [%rd145];
	setp.leu.f64 	%p114, %fd71, %fd441;
	add.f64 	%fd442, %fd441, %fd77;
	setp.gtu.f64 	%p115, %fd71, %fd442;
	or.pred  	%p116, %p114, %p115;
	@%p116 bra 	$L__BB1_120;
	mad.lo.s32 	%r976, %r1142, 3, 3;
	mul.wide.u32 	%rd146, %r976, 8;
	add.s64 	%rd147, %rd2, %rd146;
	ld.local.f64 	%fd443, [%rd147];
	sub.f64 	%fd444, %fd443, %fd68;
	st.local.f64 	[%rd147], %fd444;
	ld.local.f64 	%fd445, [%rd147+8];
	sub.f64 	%fd446, %fd445, %fd69;
	st.local.f64 	[%rd147+8], %fd446;
	ld.local.f64 	%fd447, [%rd147+16];
	sub.f64 	%fd448, %fd447, %fd70;
	st.local.f64 	[%rd147+16], %fd448;
$L__BB1_120:
	and.b32  	%r977, %r278, 3;
	setp.eq.s32 	%p117, %r977, 2;
	add.s32 	%r242, %r1142, 2;
	@%p117 bra 	$L__BB1_125;
	shl.b32 	%r978, %r242, 1;
	mul.wide.u32 	%rd148, %r978, 8;
	add.s64 	%rd149, %rd1, %rd148;
	ld.global.f64 	%fd78, [%rd149+8];
	setp.gtu.f64 	%p118, %fd71, %fd78;
	@%p118 bra 	$L__BB1_123;
	mul.lo.s32 	%r979, %r242, 3;
	mul.wide.u32 	%rd150, %r979, 8;
	add.s64 	%rd151, %rd2, %rd150;
	ld.local.f64 	%fd449, [%rd151];
	add.f64 	%fd450, %fd68, %fd449;
	st.local.f64 	[%rd151], %fd450;
	ld.local.f64 	%fd451, [%rd151+8];
	add.f64 	%fd452, %fd69, %fd451;
	st.local.f64 	[%rd151+8], %fd452;
	ld.local.f64 	%fd453, [%rd151+16];
	add.f64 	%fd454, %fd70, %fd453;
	st.local.f64 	[%rd151+16], %fd454;
	bra.uni 	$L__BB1_125;
$L__BB1_123:
	shl.b32 	%r980, %r242, 1;
	mul.wide.u32 	%rd152, %r980, 8;
	add.s64 	%rd153, %rd1, %rd152;
	ld.global.f64 	%fd455, [%rd153];
	setp.leu.f64 	%p119, %fd71, %fd455;
	add.f64 	%fd456, %fd455, %fd78;
	setp.gtu.f64 	%p120, %fd71, %fd456;
	or.pred  	%p121, %p119, %p120;
	@%p121 bra 	$L__BB1_125;
	mul.lo.s32 	%r981, %r242, 3;
	mul.wide.u32 	%rd154, %r981, 8;
	add.s64 	%rd155, %rd2, %rd154;
	ld.local.f64 	%fd457, [%rd155];
	sub.f64 	%fd458, %fd457, %fd68;
	st.local.f64 	[%rd155], %fd458;
	ld.local.f64 	%fd459, [%rd155+8];
	sub.f64 	%fd460, %fd459, %fd69;
	st.local.f64 	[%rd155+8], %fd460;
	ld.local.f64 	%fd461, [%rd155+16];
	sub.f64 	%fd462, %fd461, %fd70;
	st.local.f64 	[%rd155+16], %fd462;
$L__BB1_125:
	setp.ne.s32 	%p122, %r1052, 0;
	@%p122 bra 	$L__BB1_176;
	ld.param.u32 	%r1011, [_Z9propagateP24curandStatePhilox4_32_10PdS1_S1_S1_S1_iiddddjjddjPKdS3_d_param_16];
	div.u32 	%r243, %r105, %r17;
	setp.lt.s32 	%p123, %r1139, 0;
	setp.ge.u32 	%p124, %r1139, %r1011;
	or.pred  	%p125, %p123, %p124;
	@%p125 bra 	$L__BB1_129;
	ld.param.u64 	%rd207, [_Z9propagateP24curandStatePhilox4_32_10PdS1_S1_S1_S1_iiddddjjddjPKdS3_d_param_3];
	cvta.to.global.u64 	%rd156, %rd207;
	mul.wide.u32 	%rd157, %r243, 8;
	add.s64 	%rd10, %rd156, %rd157;
	ld.global.u64 	%rd214, [%rd10];
$L__BB1_128:
	mov.b64 	%fd463, %rd214;
	add.f64 	%fd464, %fd463, 0d3FF0000000000000;
	mov.b64 	%rd158, %fd464;
	atom.relaxed.global.cas.b64 	%rd13, [%rd10], %rd214, %rd158;
	setp.ne.s64 	%p126, %rd214, %rd13;
	mov.u64 	%rd214, %rd13;
	@%p126 bra 	$L__BB1_128;
$L__BB1_129:
	add.f64 	%fd465, %fd588, 0dBFE0000000000000;
	mul.f64 	%fd466, %fd465, %fd465;
	add.f64 	%fd467, %fd587, 0dBFE0000000000000;
	fma.rn.f64 	%fd468, %fd467, %fd467, %fd466;
	sqrt.rn.f64 	%fd469, %fd468;
	mul.f64 	%fd470, %fd469, 0d4079000000000000;
	cvt.rmi.f64.f64 	%fd471, %fd470;
	cvt.rzi.s32.f64 	%r244, %fd471;
	setp.gt.s32 	%p127, %r244, 199;
	@%p127 bra 	$L__BB1_132;
	ld.param.u64 	%rd209, [_Z9propagateP24curandStatePhilox4_32_10PdS1_S1_S1_S1_iiddddjjddjPKdS3_d_param_4];
	mad.lo.s32 	%r983, %r243, 200, %r244;
	cvta.to.global.u64 	%rd162, %rd209;
	mul.wide.s32 	%rd163, %r983, 8;
	add.s64 	%rd14, %rd162, %rd163;
	ld.global.u64 	%rd215, [%rd14];
$L__BB1_131:
	mov.b64 	%fd474, %rd215;
	add.f64 	%fd475, %fd474, 0d3FF0000000000000;
	mov.b64 	%rd164, %fd475;
	atom.relaxed.global.cas.b64 	%rd17, [%rd14], %rd215, %rd164;
	setp.eq.s64 	%p129, %rd215, %rd17;
	mov.u64 	%rd215, %rd17;
	@%p129 bra 	$L__BB1_134;
	bra.uni 	$L__BB1_131;
$L__BB1_132:
	ld.param.u64 	%rd208, [_Z9propagateP24curandStatePhilox4_32_10PdS1_S1_S1_S1_iiddddjjddjPKdS3_d_param_4];
	mul.lo.s32 	%r982, %r243, 200;
	cvta.to.global.u64 	%rd159, %rd208;
	mul.wide.u32 	%rd160, %r982, 8;
	add.s64 	%rd18, %rd159, %rd160;
	ld.global.u64 	%rd216, [%rd18+1592];
$L__BB1_133:
	mov.b64 	%fd472, %rd216;
	add.f64 	%fd473, %fd472, 0d3FF0000000000000;
	mov.b64 	%rd161, %fd473;
	atom.relaxed.global.cas.b64 	%rd21, [%rd18+1592], %rd216, %rd161;
	setp.ne.s64 	%p128, %rd216, %rd21;
	mov.u64 	%rd216, %rd21;
	@%p128 bra 	$L__BB1_133;
$L__BB1_134:
	ld.param.u64 	%rd205, [_Z9propagateP24curandStatePhilox4_32_10PdS1_S1_S1_S1_iiddddjjddjPKdS3_d_param_1];
	mul.lo.s32 	%r984, %r243, 6;
	cvta.to.global.u64 	%rd165, %rd205;
	mul.wide.u32 	%rd166, %r984, 8;
	add.s64 	%rd22, %rd165, %rd166;
	mul.f64 	%fd79, %fd68, %fd68;
	ld.global.u64 	%rd217, [%rd22];
$L__BB1_135:
	mov.b64 	%fd476, %rd217;
	add.f64 	%fd477, %fd79, %fd476;
	mov.b64 	%rd167, %fd477;
	atom.relaxed.global.cas.b64 	%rd25, [%rd22], %rd217, %rd167;
	setp.ne.s64 	%p130, %rd217, %rd25;
	mov.u64 	%rd217, %rd25;
	@%p130 bra 	$L__BB1_135;
	mul.f64 	%fd80, %fd69, %fd68;
	ld.global.u64 	%rd218, [%rd22+8];
$L__BB1_137:
	mov.b64 	%fd478, %rd218;
	add.f64 	%fd479, %fd80, %fd478;
	mov.b64 	%rd168, %fd479;
	atom.relaxed.global.cas.b64 	%rd28, [%rd22+8], %rd218, %rd168;
	setp.ne.s64 	%p131, %rd218, %rd28;
	mov.u64 	%rd218, %rd28;
	@%p131 bra 	$L__BB1_137;
	mul.f64 	%fd81, %fd70, %fd68;
	ld.global.u64 	%rd219, [%rd22+16];
$L__BB1_139:
	mov.b64 	%fd480, %rd219;
	add.f64 	%fd481, %fd81, %fd480;
	mov.b64 	%rd169, %fd481;
	atom.relaxed.global.cas.b64 	%rd31, [%rd22+16], %rd219, %rd169;
	setp.ne.s64 	%p132, %rd219, %rd31;
	mov.u64 	%rd219, %rd31;
	@%p132 bra 	$L__BB1_139;
	mul.f64 	%fd82, %fd69, %fd69;
	ld.global.u64 	%rd220, [%rd22+24];
$L__BB1_141:
	mov.b64 	%fd482, %rd220;
	add.f64 	%fd483, %fd82, %fd482;
	mov.b64 	%rd170, %fd483;
	atom.relaxed.global.cas.b64 	%rd34, [%rd22+24], %rd220, %rd170;
	setp.ne.s64 	%p133, %rd220, %rd34;
	mov.u64 	%rd220, %rd34;
	@%p133 bra 	$L__BB1_141;
	mul.f64 	%fd83, %fd70, %fd69;
	ld.global.u64 	%rd221, [%rd22+32];
$L__BB1_143:
	mov.b64 	%fd484, %rd221;
	add.f64 	%fd485, %fd83, %fd484;
	mov.b64 	%rd171, %fd485;
	atom.relaxed.global.cas.b64 	%rd37, [%rd22+32], %rd221, %rd171;
	setp.ne.s64 	%p134, %rd221, %rd37;
	mov.u64 	%rd221, %rd37;
	@%p134 bra 	$L__BB1_143;
	mul.f64 	%fd84, %fd70, %fd70;
	ld.global.u64 	%rd222, [%rd22+40];
$L__BB1_145:
	mov.b64 	%fd486, %rd222;
	add.f64 	%fd487, %fd84, %fd486;
	mov.b64 	%rd172, %fd487;
	atom.relaxed.global.cas.b64 	%rd40, [%rd22+40], %rd222, %rd172;
	setp.ne.s64 	%p135, %rd222, %rd40;
	mov.u64 	%rd222, %rd40;
	@%p135 bra 	$L__BB1_145;
	ld.param.u64 	%rd206, [_Z9propagateP24curandStatePhilox4_32_10PdS1_S1_S1_S1_iiddddjjddjPKdS3_d_param_2];
	mul.lo.s32 	%r985, %r243, 15;
	cvta.to.global.u64 	%rd173, %rd206;
	mul.wide.u32 	%rd174, %r985, 8;
	add.s64 	%rd41, %rd173, %rd174;
	mul.f64 	%fd85, %fd68, %fd79;
	mul.f64 	%fd86, %fd68, %fd85;
	ld.global.u64 	%rd223, [%rd41];
$L__BB1_147:
	mov.b64 	%fd488, %rd223;
	add.f64 	%fd489, %fd86, %fd488;
	mov.b64 	%rd175, %fd489;
	atom.relaxed.global.cas.b64 	%rd44, [%rd41], %rd223, %rd175;
	setp.ne.s64 	%p136, %rd223, %rd44;
	mov.u64 	%rd223, %rd44;
	@%p136 bra 	$L__BB1_147;
	mul.f64 	%fd87, %fd69, %fd85;
	ld.global.u64 	%rd224, [%rd41+8];
$L__BB1_149:
	mov.b64 	%fd490, %rd224;
	add.f64 	%fd491, %fd87, %fd490;
	mov.b64 	%rd176, %fd491;
	atom.relaxed.global.cas.b64 	%rd47, [%rd41+8], %rd224, %rd176;
	setp.ne.s64 	%p137, %rd224, %rd47;
	mov.u64 	%rd224, %rd47;
	@%p137 bra 	$L__BB1_149;
	mul.f64 	%fd88, %fd70, %fd85;
	ld.global.u64 	%rd225, [%rd41+16];
$L__BB1_151:
	mov.b64 	%fd492, %rd225;
	add.f64 	%fd493, %fd88, %fd492;
	mov.b64 	%rd177, %fd493;
	atom.relaxed.global.cas.b64 	%rd50, [%rd41+16], %rd225, %rd177;
	setp.ne.s64 	%p138, %rd225, %rd50;
	mov.u64 	%rd225, %rd50;
	@%p138 bra 	$L__BB1_151;
	mul.f64 	%fd494, %fd69, %fd79;
	mul.f64 	%fd89, %fd69, %fd494;
	ld.global.u64 	%rd226, [%rd41+24];
$L__BB1_153:
	mov.b64 	%fd495, %rd226;
	add.f64 	%fd496, %fd89, %fd495;
	mov.b64 	%rd178, %fd496;
	atom.relaxed.global.cas.b64 	%rd53, [%rd41+24], %rd226, %rd178;
	setp.ne.s64 	%p139, %rd226, %rd53;
	mov.u64 	%rd226, %rd53;
	@%p139 bra 	$L__BB1_153;
	mul.f64 	%fd497, %fd69, %fd79;
	mul.f64 	%fd90, %fd70, %fd497;
	ld.global.u64 	%rd227, [%rd41+32];
$L__BB1_155:
	mov.b64 	%fd498, %rd227;
	add.f64 	%fd499, %fd90, %fd498;
	mov.b64 	%rd179, %fd499;
	atom.relaxed.global.cas.b64 	%rd56, [%rd41+32], %rd227, %rd179;
	setp.ne.s64 	%p140, %rd227, %rd56;
	mov.u64 	%rd227, %rd56;
	@%p140 bra 	$L__BB1_155;
	mul.f64 	%fd500, %fd70, %fd79;
	mul.f64 	%fd91, %fd70, %fd500;
	ld.global.u64 	%rd228, [%rd41+40];
$L__BB1_157:
	mov.b64 	%fd501, %rd228;
	add.f64 	%fd502, %fd91, %fd501;
	mov.b64 	%rd180, %fd502;
	atom.relaxed.global.cas.b64 	%rd59, [%rd41+40], %rd228, %rd180;
	setp.ne.s64 	%p141, %rd228, %rd59;
	mov.u64 	%rd228, %rd59;
	@%p141 bra 	$L__BB1_157;
	mul.f64 	%fd503, %fd69, %fd80;
	mul.f64 	%fd92, %fd69, %fd503;
	ld.global.u64 	%rd229, [%rd41+48];
$L__BB1_159:
	mov.b64 	%fd504, %rd229;
	add.f64 	%fd505, %fd92, %fd504;
	mov.b64 	%rd181, %fd505;
	atom.relaxed.global.cas.b64 	%rd62, [%rd41+48], %rd229, %rd181;
	setp.ne.s64 	%p142, %rd229, %rd62;
	mov.u64 	%rd229, %rd62;
	@%p142 bra 	$L__BB1_159;
	mul.f64 	%fd506, %fd69, %fd80;
	mul.f64 	%fd93, %fd70, %fd506;
	ld.global.u64 	%rd230, [%rd41+56];
$L__BB1_161:
	mov.b64 	%fd507, %rd230;
	add.f64 	%fd508, %fd93, %fd507;
	mov.b64 	%rd182, %fd508;
	atom.relaxed.global.cas.b64 	%rd65, [%rd41+56], %rd230, %rd182;
	setp.ne.s64 	%p143, %rd230, %rd65;
	mov.u64 	%rd230, %rd65;
	@%p143 bra 	$L__BB1_161;
	mul.f64 	%fd509, %fd70, %fd80;
	mul.f64 	%fd94, %fd70, %fd509;
	ld.global.u64 	%rd231, [%rd41+64];
$L__BB1_163:
	mov.b64 	%fd510, %rd231;
	add.f64 	%fd511, %fd94, %fd510;
	mov.b64 	%rd183, %fd511;
	atom.relaxed.global.cas.b64 	%rd68, [%rd41+64], %rd231, %rd183;
	setp.ne.s64 	%p144, %rd231, %rd68;
	mov.u64 	%rd231, %rd68;
	@%p144 bra 	$L__BB1_163;
	mul.f64 	%fd512, %fd70, %fd81;
	mul.f64 	%fd95, %fd70, %fd512;
	ld.global.u64 	%rd232, [%rd41+72];
$L__BB1_165:
	mov.b64 	%fd513, %rd232;
	add.f64 	%fd514, %fd95, %fd513;
	mov.b64 	%rd184, %fd514;
	atom.relaxed.global.cas.b64 	%rd71, [%rd41+72], %rd232, %rd184;
	setp.ne.s64 	%p145, %rd232, %rd71;
	mov.u64 	%rd232, %rd71;
	@%p145 bra 	$L__BB1_165;
	mul.f64 	%fd96, %fd69, %fd82;
	mul.f64 	%fd97, %fd69, %fd96;
	ld.global.u64 	%rd233, [%rd41+80];
$L__BB1_167:
	mov.b64 	%fd515, %rd233;
	add.f64 	%fd516, %fd97, %fd515;
	mov.b64 	%rd185, %fd516;
	atom.relaxed.global.cas.b64 	%rd74, [%rd41+80], %rd233, %rd185;
	setp.ne.s64 	%p146, %rd233, %rd74;
	mov.u64 	%rd233, %rd74;
	@%p146 bra 	$L__BB1_167;
	mul.f64 	%fd98, %fd70, %fd96;
	ld.global.u64 	%rd234, [%rd41+88];
$L__BB1_169:
	mov.b64 	%fd517, %rd234;
	add.f64 	%fd518, %fd98, %fd517;
	mov.b64 	%rd186, %fd518;
	atom.relaxed.global.cas.b64 	%rd77, [%rd41+88], %rd234, %rd186;
	setp.ne.s64 	%p147, %rd234, %rd77;
	mov.u64 	%rd234, %rd77;
	@%p147 bra 	$L__BB1_169;
	mul.f64 	%fd519, %fd70, %fd82;
	mul.f64 	%fd99, %fd70, %fd519;
	ld.global.u64 	%rd235, [%rd41+96];
$L__BB1_171:
	mov.b64 	%fd520, %rd235;
	add.f64 	%fd521, %fd99, %fd520;
	mov.b64 	%rd187, %fd521;
	atom.relaxed.global.cas.b64 	%rd80, [%rd41+96], %rd235, %rd187;
	setp.ne.s64 	%p148, %rd235, %rd80;
	mov.u64 	%rd235, %rd80;
	@%p148 bra 	$L__BB1_171;
	mul.f64 	%fd522, %fd70, %fd83;
	mul.f64 	%fd100, %fd70, %fd522;
	ld.global.u64 	%rd236, [%rd41+104];
$L__BB1_173:
	mov.b64 	%fd523, %rd236;
	add.f64 	%fd524, %fd100, %fd523;
	mov.b64 	%rd188, %fd524;
	atom.relaxed.global.cas.b64 	%rd83, [%rd41+104], %rd236, %rd188;
	setp.ne.s64 	%p149, %rd236, %rd83;
	mov.u64 	%rd236, %rd83;
	@%p149 bra 	$L__BB1_173;
	mul.f64 	%fd525, %fd70, %fd84;
	mul.f64 	%fd101, %fd70, %fd525;
	ld.global.u64 	%rd237, [%rd41+112];
$L__BB1_175:
	mov.b64 	%fd526, %rd237;
	add.f64 	%fd527, %fd101, %fd526;
	mov.b64 	%rd189, %fd527;
	atom.relaxed.global.cas.b64 	%rd86, [%rd41+112], %rd237, %rd189;
	setp.ne.s64 	%p150, %rd237, %rd86;
	mov.u64 	%rd237, %rd86;
	@%p150 bra 	$L__BB1_175;
$L__BB1_176:
	ld.param.u32 	%r1006, [_Z9propagateP24curandStatePhilox4_32_10PdS1_S1_S1_S1_iiddddjjddjPKdS3_d_param_6];
	setp.eq.s32 	%p151, %r277, 0;
	add.s32 	%r986, %r1006, -1;
	setp.ne.s32 	%p153, %r105, %r986;
	or.pred  	%p154, %p151, %p88;
	or.pred  	%p155, %p154, %p153;
	@%p155 bra 	$L__BB1_188;
	mov.b32 	%r1143, 0;
$L__BB1_178:
	shl.b32 	%r989, %r1143, 1;
	mul.wide.u32 	%rd190, %r989, 8;
	add.s64 	%rd87, %rd1, %rd190;
	mul.lo.s32 	%r990, %r1143, 3;
	mul.wide.u32 	%rd191, %r990, 8;
	add.s64 	%rd192, %rd2, %rd191;
	ld.local.f64 	%fd102, [%rd192];
	ld.local.f64 	%fd103, [%rd192+8];
	ld.local.f64 	%fd104, [%rd192+16];
	mul.lo.s32 	%r246, %r1143, %r277;
	mov.b32 	%r1144, 0;
$L__BB1_179:
	shl.b32 	%r991, %r1144, 2;
	mul.wide.u32 	%rd193, %r991, 8;
	add.s64 	%rd194, %rd3, %rd193;
	ld.global.f64 	%fd528, [%rd194];
	ld.global.f64 	%fd529, [%rd87];
	ld.global.f64 	%fd530, [%rd87+8];
	div.rn.f64 	%fd531, %fd530, 0dC008000000000000;
	add.f64 	%fd532, %fd529, %fd531;
	div.rn.f64 	%fd533, %fd528, %fd532;
	sqrt.rn.f64 	%fd534, %fd533;
	div.rn.f64 	%fd535, %fd534, %fd530;
	ld.global.f64 	%fd536, [%rd194+8];
	ld.global.f64 	%fd537, [%rd194+16];
	mul.f64 	%fd538, %fd103, %fd537;
	fma.rn.f64 	%fd539, %fd102, %fd536, %fd538;
	ld.global.f64 	%fd540, [%rd194+24];
	fma.rn.f64 	%fd541, %fd104, %fd540, %fd539;
	mul.f64 	%fd542, %fd535, %fd541;
	mul.f64 	%fd105, %fd119, %fd542;
	abs.f64 	%fd106, %fd105;
	setp.neu.f64 	%p156, %fd106, 0d7FF0000000000000;
	@%p156 bra 	$L__BB1_181;
	mov.f64 	%fd548, 0d0000000000000000;
	mul.rn.f64 	%fd590, %fd105, %fd548;
	mov.b32 	%r1146, 1;
	bra.uni 	$L__BB1_184;
$L__BB1_181:
	mul.f64 	%fd543, %fd105, 0d3FE45F306DC9C883;
	cvt.rni.s32.f64 	%r1145, %fd543;
	cvt.rn.f64.s32 	%fd544, %r1145;
	fma.rn.f64 	%fd545, %fd544, 0dBFF921FB54442D18, %fd105;
	fma.rn.f64 	%fd546, %fd544, 0dBC91A62633145C00, %fd545;
	fma.rn.f64 	%fd590, %fd544, 0dB97B839A252049C0, %fd546;
	setp.ltu.f64 	%p157, %fd106, 0d41E0000000000000;
	@%p157 bra 	$L__BB1_183;
	{ // callseq 3, 0
	.param .b64 param0;
	st.param.f64 	[param0], %fd105;
	.param .align 16 .b8 retval0[16];
	call.uni (retval0), 
	__internal_trig_reduction_slowpathd, 
	(
	param0
	);
	ld.param.f64 	%fd590, [retval0];
	ld.param.b32 	%r1145, [retval0+8];
	} // callseq 3
$L__BB1_183:
	add.s32 	%r1146, %r1145, 1;
$L__BB1_184:
	add.s32 	%r994, %r1144, %r246;
	mul.wide.u32 	%rd195, %r994, 8;
	add.s64 	%rd88, %rd4, %rd195;
	shl.b32 	%r995, %r1146, 6;
	cvt.u64.u32 	%rd196, %r995;
	and.b64  	%rd197, %rd196, 64;
	mov.u64 	%rd198, __cudart_sin_cos_coeffs;
	add.s64 	%rd199, %rd198, %rd197;
	mul.rn.f64 	%fd549, %fd590, %fd590;
	and.b32  	%r996, %r1146, 1;
	setp.eq.b32 	%p158, %r996, 1;
	selp.f64 	%fd550, 0dBDA8FF8320FD8164, 0d3DE5DB65F9785EBA, %p158;
	ld.global.nc.v2.f64 	{%fd551, %fd552}, [%rd199];
	fma.rn.f64 	%fd553, %fd550, %fd549, %fd551;
	fma.rn.f64 	%fd554, %fd553, %fd549, %fd552;
	ld.global.nc.v2.f64 	{%fd555, %fd556}, [%rd199+16];
	fma.rn.f64 	%fd557, %fd554, %fd549, %fd555;
	fma.rn.f64 	%fd558, %fd557, %fd549, %fd556;
	ld.global.nc.v2.f64 	{%fd559, %fd560}, [%rd199+32];
	fma.rn.f64 	%fd561, %fd558, %fd549, %fd559;
	fma.rn.f64 	%fd562, %fd561, %fd549, %fd560;
	fma.rn.f64 	%fd563, %fd562, %fd590, %fd590;
	fma.rn.f64 	%fd564, %fd562, %fd549, 0d3FF0000000000000;
	selp.f64 	%fd565, %fd564, %fd563, %p158;
	and.b32  	%r997, %r1146, 2;
	setp.eq.s32 	%p159, %r997, 0;
	mov.f64 	%fd566, 0d0000000000000000;
	sub.f64 	%fd567, %fd566, %fd565;
	selp.f64 	%fd112, %fd565, %fd567, %p159;
	ld.global.u64 	%rd238, [%rd88];
$L__BB1_185:
	mov.b64 	%fd568, %rd238;
	add.f64 	%fd569, %fd112, %fd568;
	mov.b64 	%rd200, %fd569;
	atom.relaxed.global.cas.b64 	%rd91, [%rd88], %rd238, %rd200;
	setp.ne.s64 	%p160, %rd238, %rd91;
	mov.u64 	%rd238, %rd91;
	@%p160 bra 	$L__BB1_185;
	add.s32 	%r1144, %r1144, 1;
	setp.ne.s32 	%p161, %r1144, %r277;
	@%p161 bra 	$L__BB1_179;
	add.s32 	%r1143, %r1143, 1;
	setp.ne.s32 	%p162, %r1143, %r278;
	@%p162 bra 	$L__BB1_178;
$L__BB1_188:
	ld.param.u32 	%r1007, [_Z9propagateP24curandStatePhilox4_32_10PdS1_S1_S1_S1_iiddddjjddjPKdS3_d_param_6];
	add.s32 	%r998, %r1052, 1;
	setp.ne.s32 	%p163, %r1053, %r1007;
	setp.eq.s32 	%p164, %r998, %r17;
	selp.b32 	%r1052, 0, %r998, %p164;
	@%p163 bra 	$L__BB1_25;
$L__BB1_189:
	ld.param.u32 	%r1008, [_Z9propagateP24curandStatePhilox4_32_10PdS1_S1_S1_S1_iiddddjjddjPKdS3_d_param_7];
	mov.u32 	%r999, %ntid.x;
	mov.u32 	%r1000, %nctaid.x;
	mad.lo.s32 	%r1012, %r999, %r1000, %r1012;
	setp.lt.s32 	%p165, %r1012, %r1008;
	@%p165 bra 	$L__BB1_2;
$L__BB1_190:
	ld.param.u64 	%rd204, [_Z9propagateP24curandStatePhilox4_32_10PdS1_S1_S1_S1_iiddddjjddjPKdS3_d_param_0];
	cvta.to.global.u64 	%rd201, %rd204;
	mov.u32 	%r1001, %ntid.x;
	mov.u32 	%r1002, %ctaid.x;
	mov.u32 	%r1003, %tid.x;
	mad.lo.s32 	%r1004, %r1001, %r1002, %r1003;
	mul.wide.s32 	%rd202, %r1004, 64;
	add.s64 	%rd203, %rd201, %rd202;
	st.global.v4.u32 	[%rd203], {%r1138, %r1137, %r1136, %r1135};
	st.global.v4.u32 	[%rd203+16], {%r1134, %r1133, %r1132, %r1131};
	st.global.v4.u32 	[%rd203+32], {%r10, %r11, %r1130, %r13};
	st.global.v2.u32 	[%rd203+48], {%r15, %r16};
	st.global.f64 	[%rd203+56], %fd1;
	ret;

}
	// .globl	_ZN3cub18CUB_300001_SM_10006detail11EmptyKernelIvEEvv
.visible .entry _ZN3cub18CUB_300001_SM_10006detail11EmptyKernelIvEEvv()
{


	ret;

}
	// .globl	_ZN3cub18CUB_300001_SM_10006detail8for_each13static_kernelINS2_12policy_hub_t12policy_500_tEmN6thrust24THRUST_300001_SM_1000_NS8cuda_cub20__uninitialized_fill7functorINS7_10device_ptrI24curandStatePhilox4_32_10EESC_EEEEvT0_T1_
.visible .entry _ZN3cub18CUB_300001_SM_10006detail8for_each13static_kernelINS2_12policy_hub_t12policy_500_tEmN6thrust24THRUST_300001_SM_1000_NS8cuda_cub20__uninitialized_fill7functorINS7_10device_ptrI24curandStatePhilox4_32_10EESC_EEEEvT0_T1_(
	.param .u64 _ZN3cub18CUB_300001_SM_10006detail8for_each13static_kernelINS2_12policy_hub_t12policy_500_tEmN6thrust24THRUST_300001_SM_1000_NS8cuda_cub20__uninitialized_fill7functorINS7_10device_ptrI24curandStatePhilox4_32_10EESC_EEEEvT0_T1__param_0,
	.param .align 16 .b8 _ZN3cub18CUB_300001_SM_10006detail8for_each13static_kernelINS2_12policy_hub_t12policy_500_tEmN6thrust24THRUST_300001_SM_1000_NS8cuda_cub20__uninitialized_fill7functorINS7_10device_ptrI24curandStatePhilox4_32_10EESC_EEEEvT0_T1__param_1[80]
)
.maxntid 256
{
	.reg .pred 	%p<4>;
	.reg .b16 	%rs<9>;
	.reg .b32 	%r<44>;
	.reg .b32 	%f<3>;
	.reg .b64 	%rd<16>;
	.reg .b64 	%fd<3>;

	ld.param.f64 	%fd2, [_ZN3cub18CUB_300001_SM_10006detail8for_each13static_kernelINS2_12policy_hub_t12policy_500_tEmN6thrust24THRUST_300001_SM_1000_NS8cuda_cub20__uninitialized_fill7functorINS7_10device_ptrI24curandStatePhilox4_32_10EESC_EEEEvT0_T1__param_1+72];
	ld.param.f32 	%f2, [_ZN3cub18CUB_300001_SM_10006detail8for_each13static_kernelINS2_12policy_hub_t12policy_500_tEmN6thrust24THRUST_300001_SM_1000_NS8cuda_cub20__uninitialized_fill7functorINS7_10device_ptrI24curandStatePhilox4_32_10EESC_EEEEvT0_T1__param_1+68];
	ld.param.u32 	%r27, [_ZN3cub18CUB_300001_SM_10006detail8for_each13static_kernelINS2_12policy_hub_t12policy_500_tEmN6thrust24THRUST_300001_SM_1000_NS8cuda_cub20__uninitialized_fill7functorINS7_10device_ptrI24curandStatePhilox4_32_10EESC_EEEEvT0_T1__param_1+64];
	ld.param.u64 	%rd4, [_ZN3cub18CUB_300001_SM_10006detail8for_each13static_kernelINS2_12policy_hub_t12policy_500_tEmN6thrust24THRUST_300001_SM_1000_NS8cuda_cub20__uninitialized_fill7functorINS7_10device_ptrI24curandStatePhilox4_32_10EESC_EEEEvT0_T1__param_1];
	ld.param.u64 	%rd5, [_ZN3cub18CUB_300001_SM_10006detail8for_each13static_kernelINS2_12policy_hub_t12policy_500_tEmN6thrust24THRUST_300001_SM_1000_NS8cuda_cub20__uninitialized_fill7functorINS7_10device_ptrI24curandStatePhilox4_32_10EESC_EEEEvT0_T1__param_0];
	ld.param.v4.u32 	{%r23, %r24, %r25, %r26}, [_ZN3cub18CUB_300001_SM_10006detail8for_each13static_kernelINS2_12policy_hub_t12policy_500_tEmN6thrust24THRUST_300001_SM_1000_NS8cuda_cub20__uninitialized_fill7functorINS7_10device_ptrI24curandStatePhilox4_32_10EESC_EEEEvT0_T1__param_1+48];
	ld.param.v4.u32 	{%r19, %r20, %r21, %r22}, [_ZN3cub18CUB_300001_SM_10006detail8for_each13static_kernelINS2_12policy_hub_t12policy_500_tEmN6thrust24THRUST_300001_SM_1000_NS8cuda_cub20__uninitialized_fill7functorINS7_10device_ptrI24curandStatePhilox4_32_10EESC_EEEEvT0_T1__param_1+32];
	ld.param.v4.u32 	{%r15, %r16, %r17, %r18}, [_ZN3cub18CUB_300001_SM_10006detail8for_each13static_kernelINS2_12policy_hub_t12policy_500_tEmN6thrust24THRUST_300001_SM_1000_NS8cuda_cub20__uninitialized_fill7functorINS7_10device_ptrI24curandStatePhilox4_32_10EESC_EEEEvT0_T1__param_1+16];
	mov.u32 	%r38, %ctaid.x;
	mul.wide.u32 	%rd1, %r38, 512;
	sub.s64 	%rd2, %rd5, %rd1;
	setp.lt.u64 	%p1, %rd2, 512;
	@%p1 bra 	$L__BB3_2;
	mov.u32 	%r42, %tid.x;
	cvta.to.global.u64 	%rd11, %rd4;
	cvt.u64.u32 	%rd12, %r42;
	add.s64 	%rd13, %rd1, %rd12;
	shl.b64 	%rd14, %rd13, 6;
	add.s64 	%rd15, %rd11, %rd14;
	st.global.v4.u32 	[%rd15], {%r15, %r16, %r17, %r18};
	st.global.v4.u32 	[%rd15+16], {%r19, %r20, %r21, %r22};
	st.global.v4.u32 	[%rd15+32], {%r23, %r24, %r25, %r26};
	mov.b32 	%r43, %f2;
	st.global.v2.u32 	[%rd15+48], {%r27, %r43};
	st.global.f64 	[%rd15+56], %fd2;
	st.global.v4.u32 	[%rd15+16384], {%r15, %r16, %r17, %r18};
	st.global.v4.u32 	[%rd15+16400], {%r19, %r20, %r21, %r22};
	st.global.v4.u32 	[%rd15+16416], {%r23, %r24, %r25, %r26};
	st.global.v2.u32 	[%rd15+16432], {%r27, %r43};
	st.global.f64 	[%rd15+16440], %fd2;
	bra.uni 	$L__BB3_6;
$L__BB3_2:
	cvta.to.global.u64 	%rd6, %rd4;
	mov.u32 	%r14, %tid.x;
	cvt.u64.u32 	%rd7, %r14;
	setp.le.u64 	%p2, %rd2, %rd7;
	add.s64 	%rd8, %rd1, %rd7;
	shl.b64 	%rd9, %rd8, 6;
	add.s64 	%rd3, %rd6, %rd9;
	@%p2 bra 	$L__BB3_4;
	st.global.v4.u32 	[%rd3], {%r15, %r16, %r17, %r18};
	st.global.v4.u32 	[%rd3+16], {%r19, %r20, %r21, %r22};
	st.global.v4.u32 	[%rd3+32], {%r23, %r24, %r25, %r26};
	mov.b32 	%r39, %f2;
	st.global.v2.u32 	[%rd3+48], {%r27, %r39};
	st.global.f64 	[%rd3+56], %fd2;
$L__BB3_4:
	add.s32 	%r40, %r14, 256;
	cvt.u64.u32 	%rd10, %r40;
	setp.le.u64 	%p3, %rd2, %rd10;
	@%p3 bra 	$L__BB3_6;
	st.global.v4.u32 	[%rd3+16384], {%r15, %r16, %r17, %r18};
	st.global.v4.u32 	[%rd3+16400], {%r19, %r20, %r21, %r22};
	st.global.v4.u32 	[%rd3+16416], {%r23, %r24, %r25, %r26};
	mov.b32 	%r41, %f2;
	st.global.v2.u32 	[%rd3+16432], {%r27, %r41};
	st.global.f64 	[%rd3+16440], %fd2;
$L__BB3_6:
	ret;

}
.func  (.param .align 16 .b8 func_retval0[16]) __internal_trig_reduction_slowpathd(
	.param .b64 __internal_trig_reduction_slowpathd_param_0
)
{
	.local .align 8 .b8 	__local_depot4[40];
	.reg .b64 	%SP;
	.reg .b64 	%SPL;
	.reg .pred 	%p<10>;
	.reg .b32 	%r<47>;
	.reg .b64 	%rd<74>;
	.reg .b64 	%fd<5>;

	mov.u64 	%SPL, __local_depot4;
	ld.param.f64 	%fd4, [__internal_trig_reduction_slowpathd_param_0];
	add.u64 	%rd1, %SPL, 0;
	{
	.reg .b32 %temp; 
	mov.b64 	{%temp, %r1}, %fd4;
	}
	shr.u32 	%r2, %r1, 20;
	and.b32  	%r3, %r2, 2047;
	setp.eq.s32 	%p1, %r3, 2047;
	mov.b32 	%r46, 0;
	@%p1 bra 	$L__BB4_9;
	add.s32 	%r20, %r3, -1024;
	mov.b64 	%rd20, %fd4;
	shl.b64 	%rd2, %rd20, 11;
	shr.u32 	%r4, %r20, 6;
	sub.s32 	%r45, 15, %r4;
	sub.s32 	%r21, 19, %r4;
	setp.lt.u32 	%p2, %r20, 128;
	selp.b32 	%r6, 18, %r21, %p2;
	setp.ge.s32 	%p3, %r45, %r6;
	mov.b64 	%rd70, 0;
	@%p3 bra 	$L__BB4_4;
	add.s32 	%r23, %r6, %r4;
	neg.s32 	%r43, %r23;
	or.b64  	%rd3, %rd2, -9223372036854775808;
	mov.b64 	%rd70, 0;
	mov.b32 	%r42, 0;
	mov.u64 	%rd25, __cudart_i2opi_d;
	mov.u32 	%r44, %r45;
$L__BB4_3:
	.pragma "nounroll";
	mul.wide.s32 	%rd22, %r42, 8;
	add.s64 	%rd23, %rd1, %rd22;
	mul.wide.s32 	%rd24, %r44, 8;
	add.s64 	%rd26, %rd25, %rd24;
	ld.global.nc.u64 	%rd27, [%rd26];
	{
	.reg .u32 %r0, %r1, %r2, %r3, %alo, %ahi, %blo, %bhi, %clo, %chi;
	mov.b64 	{%alo,%ahi}, %rd27;
	mov.b64 	{%blo,%bhi}, %rd3;
	mov.b64 	{%clo,%chi}, %rd70;
	mad.lo.cc.u32 	%r0, %alo, %blo, %clo;
	madc.hi.cc.u32 	%r1, %alo, %blo, %chi;
	madc.hi.u32 	%r2, %alo, %bhi, 0;
	mad.lo.cc.u32 	%r1, %alo, %bhi, %r1;
	madc.hi.cc.u32 	%r2, %ahi, %blo, %r2;
	madc.hi.u32 	%r3, %ahi, %bhi, 0;
	mad.lo.cc.u32 	%r1, %ahi, %blo, %r1;
	madc.lo.cc.u32 	%r2, %ahi, %bhi, %r2;
	addc.u32 	%r3, %r3, 0;
	mov.b64 	%rd28, {%r0,%r1};
	mov.b64 	%rd70, {%r2,%r3};
	}
	st.local.u64 	[%rd23], %rd28;
	add.s32 	%r44, %r44, 1;
	add.s32 	%r43, %r43, 1;
	add.s32 	%r42, %r42, 1;
	setp.ne.s32 	%p4, %r43, -15;
	mov.u32 	%r45, %r6;
	@%p4 bra 	$L__BB4_3;
$L__BB4_4:
	cvt.s64.s32 	%rd29, %r45;
	cvt.u64.u32 	%rd30, %r4;
	add.s64 	%rd31, %rd30, %rd29;
	shl.b64 	%rd32, %rd31, 3;
	add.s64 	%rd33, %rd1, %rd32;
	st.local.u64 	[%rd33+-120], %rd70;
	and.b32  	%r15, %r2, 63;
	ld.local.u64 	%rd72, [%rd1+16];
	ld.local.u64 	%rd71, [%rd1+24];
	setp.eq.s32 	%p5, %r15, 0;
	@%p5 bra 	$L__BB4_6;
	shl.b64 	%rd34, %rd71, %r15;
	shr.u64 	%rd35, %rd72, 1;
	xor.b32  	%r24, %r15, 63;
	shr.u64 	%rd36, %rd35, %r24;
	or.b64  	%rd71, %rd34, %rd36;
	ld.local.u64 	%rd37, [%rd1+8];
	shl.b64 	%rd38, %rd72, %r15;
	shr.u64 	%rd39, %rd37, 1;
	shr.u64 	%rd40, %rd39, %r24;
	or.b64  	%rd72, %rd38, %rd40;
$L__BB4_6:
	and.b32  	%r25, %r1, -2147483648;
	shr.u64 	%rd41, %rd71, 62;
	cvt.u32.u64 	%r26, %rd41;
	mov.b64 	{%r27, %r28}, %rd71;
	mov.b64 	{%r29, %r30}, %rd72;
	shf.l.wrap.b32 	%r31, %r30, %r27, 2;
	shf.l.wrap.b32 	%r32, %r27, %r28, 2;
	mov.b64 	%rd42, {%r31, %r32};
	shl.b64 	%rd43, %rd72, 2;
	shr.u64 	%rd44, %rd42, 63;
	cvt.u32.u64 	%r33, %rd44;
	add.s32 	%r34, %r33, %r26;
	setp.eq.s32 	%p6, %r25, 0;
	neg.s32 	%r35, %r34;
	selp.b32 	%r46, %r34, %r35, %p6;
	setp.gt.s64 	%p7, %rd42, -1;
	mov.b64 	%rd45, 0;
	{
	.reg .u32 %r0, %r1, %r2, %r3, %a0, %a1, %a2, %a3, %b0, %b1, %b2, %b3;
	mov.b64 	{%a0,%a1}, %rd45;
	mov.b64 	{%a2,%a3}, %rd45;
	mov.b64 	{%b0,%b1}, %rd43;
	mov.b64 	{%b2,%b3}, %rd42;
	sub.cc.u32 	%r0, %a0, %b0;
	subc.cc.u32 	%r1, %a1, %b1;
	subc.cc.u32 	%r2, %a2, %b2;
	subc.u32 	%r3, %a3, %b3;
	mov.b64 	%rd46, {%r0,%r1};
	mov.b64 	%rd47, {%r2,%r3};
	}
	xor.b32  	%r36, %r25, -2147483648;
	selp.b64 	%rd73, %rd42, %rd47, %p7;
	selp.b64 	%rd14, %rd43, %rd46, %p7;
	selp.b32 	%r17, %r25, %r36, %p7;
	clz.b64 	%r37, %rd73;
	cvt.u64.u32 	%rd15, %r37;
	setp.eq.s32 	%p8, %r37, 0;
	@%p8 bra 	$L__BB4_8;
	cvt.u32.u64 	%r38, %rd15;
	and.b32  	%r39, %r38, 63;
	shl.b64 	%rd48, %rd73, %r39;
	shr.u64 	%rd49, %rd14, 1;
	not.b32 	%r40, %r38;
	and.b32  	%r41, %r40, 63;
	shr.u64 	%rd50, %rd49, %r41;
	or.b64  	%rd73, %rd48, %rd50;
$L__BB4_8:
	mov.b64 	%rd51, -3958705157555305931;
	{
	.reg .u32 %r0, %r1, %r2, %r3, %alo, %ahi, %blo, %bhi;
	mov.b64 	{%alo,%ahi}, %rd73;
	mov.b64 	{%blo,%bhi}, %rd51;
	mul.lo.u32 	%r0, %alo, %blo;
	mul.hi.u32 	%r1, %alo, %blo;
	mad.lo.cc.u32 	%r1, %alo, %bhi, %r1;
	madc.hi.u32 	%r2, %alo, %bhi, 0;
	mad.lo.cc.u32 	%r1, %ahi, %blo, %r1;
	madc.hi.cc.u32 	%r2, %ahi, %blo, %r2;
	madc.hi.u32 	%r3, %ahi, %bhi, 0;
	mad.lo.cc.u32 	%r2, %ahi, %bhi, %r2;
	addc.u32 	%r3, %r3, 0;
	mov.b64 	%rd52, {%r0,%r1};
	mov.b64 	%rd53, {%r2,%r3};
	}
	setp.gt.s64 	%p9, %rd53, 0;
	{
	.reg .u32 %r0, %r1, %r2, %r3, %a0, %a1, %a2, %a3, %b0, %b1, %b2, %b3;
	mov.b64 	{%a0,%a1}, %rd52;
	mov.b64 	{%a2,%a3}, %rd53;
	mov.b64 	{%b0,%b1}, %rd52;
	mov.b64 	{%b2,%b3}, %rd53;
	add.cc.u32 	%r0, %a0, %b0;
	addc.cc.u32 	%r1, %a1, %b1;
	addc.cc.u32 	%r2, %a2, %b2;
	addc.u32 	%r3, %a3, %b3;
	mov.b64 	%rd54, {%r0,%r1};
	mov.b64 	%rd55, {%r2,%r3};
	}
	selp.b64 	%rd56, %rd55, %rd53, %p9;
	selp.s64 	%rd57, -1, 0, %p9;
	sub.s64 	%rd58, %rd57, %rd15;
	cvt.u64.u32 	%rd59, %r17;
	shl.b64 	%rd60, %rd59, 32;
	add.s64 	%rd61, %rd56, 1;
	shr.u64 	%rd62, %rd61, 10;
	add.s64 	%rd63, %rd62, 1;
	shr.u64 	%rd64, %rd63, 1;
	shl.b64 	%rd65, %rd58, 52;
	add.s64 	%rd66, %rd65, %rd64;
	add.s64 	%rd67, %rd66, 4602678819172646912;
	or.b64  	%rd68, %rd67, %rd60;
	mov.b64 	%fd4, %rd68;
$L__BB4_9:
	st.param.f64 	[func_retval0], %fd4;
	st.param.b32 	[func_retval0+8], %r46;
	ret;

}


// ===== COMPILED SASS (sm_100) =====

	.target	sm_100

	.elftype	@"ET_EXEC"


//--------------------- .note.nv.tkinfo           --------------------------
	.section	.note.nv.tkinfo,"",@"SHT_NOTE"
	.sectionflags	@"SHF_NOTE_NV_TKINFO"
	.tkinfo
        /*0018*/ 	.word	0x00000002
        /*0030*/ 	.string	""
        /*0030*/ 	.string	"ptxas"
        /*0030*/ 	.string	"Cuda compilation tools, release 13.0, V13.0.88"
        /*0030*/ 	.string	"Build cuda_13.0.r13.0/compiler.36424714_0"
        /*0030*/ 	.string	"-arch sm_100 -m 64 "



//--------------------- .note.nv.cuinfo           --------------------------
	.section	.note.nv.cuinfo,"",@"SHT_NOTE"
	.sectionflags	@"SHF_NOTE_NV_CUINFO"
        /*0018*/ 	.short	0x0002
        /*001a*/ 	.short	0x0064
        /*001c*/ 	.short	0x0082
	.zero		2


//--------------------- .nv.info                  --------------------------
	.section	.nv.info,"",@"SHT_CUDA_INFO"
	.align	4


	//----- nvinfo : EIATTR_REGCOUNT
	.align		4
        /*0000*/ 	.byte	0x04, 0x2f
        /*0002*/ 	.short	(.L_56 - .L_55)
	.align		4
.L_55:
        /*0004*/ 	.word	index@(_Z12setup_kernelP24curandStatePhilox4_32_10m)
        /*0008*/ 	.word	0x00000018


	//----- nvinfo : EIATTR_FRAME_SIZE
	.align		4
.L_56:
        /*000c*/ 	.byte	0x04, 0x11
        /*000e*/ 	.short	(.L_58 - .L_57)
	.align		4
.L_57:
        /*0010*/ 	.word	index@(_Z12setup_kernelP24curandStatePhilox4_32_10m)
        /*0014*/ 	.word	0x00000000


	//----- nvinfo : EIATTR_REGCOUNT
	.align		4
.L_58:
        /*0018*/ 	.byte	0x04, 0x2f
        /*001a*/ 	.short	(.L_60 - .L_59)
	.align		4
.L_59:
        /*001c*/ 	.word	index@(_Z9propagateP24curandStatePhilox4_32_10PdS1_S1_S1_S1_iiddddjjddjPKdS3_d)
        /*0020*/ 	.word	0x0000004f


	//----- nvinfo : EIATTR_FRAME_SIZE
	.align		4
.L_60:
        /*0024*/ 	.byte	0x04, 0x11
        /*0026*/ 	.short	(.L_62 - .L_61)
	.align		4
.L_61:
        /*0028*/ 	.word	index@($_Z9propagateP24curandStatePhilox4_32_10PdS1_S1_S1_S1_iiddddjjddjPKdS3_d$__internal_trig_reduction_slowpathd)
        /*002c*/ 	.word	0x00002f10


	//----- nvinfo : EIATTR_FRAME_SIZE
	.align		4
.L_62:
        /*0030*/ 	.byte	0x04, 0x11
        /*0032*/ 	.short	(.L_64 - .L_63)
	.align		4
.L_63:
        /*0034*/ 	.word	index@($__internal_1_$__cuda_sm20_dsqrt_rn_f64_mediumpath_v1)
        /*0038*/ 	.word	0x00002f10


	//----- nvinfo : EIATTR_FRAME_SIZE
	.align		4
.L_64:
        /*003c*/ 	.byte	0x04, 0x11
        /*003e*/ 	.short	(.L_66 - .L_65)
	.align		4
.L_65:
        /*0040*/ 	.word	index@($__internal_0_$__cuda_sm20_div_rn_f64_full)
        /*0044*/ 	.word	0x00002f10


	//----- nvinfo : EIATTR_FRAME_SIZE
	.align		4
.L_66:
        /*0048*/ 	.byte	0x04, 0x11
        /*004a*/ 	.short	(.L_68 - .L_67)
	.align		4
.L_67:
        /*004c*/ 	.word	index@(_Z9propagateP24curandStatePhilox4_32_10PdS1_S1_S1_S1_iiddddjjddjPKdS3_d)
        /*0050*/ 	.word	0x00002f10


	//----- nvinfo : EIATTR_REGCOUNT
	.align		4
.L_68:
        /*0054*/ 	.byte	0x04, 0x2f
        /*0056*/ 	.short	(.L_70 - .L_69)
	.align		4
.L_69:
        /*0058*/ 	.word	index@(_ZN3cub18CUB_300001_SM_10006detail11EmptyKernelIvEEvv)
        /*005c*/ 	.word	0x00000004


	//----- nvinfo : EIATTR_FRAME_SIZE
	.align		4
.L_70:
        /*0060*/ 	.byte	0x04, 0x11
        /*0062*/ 	.short	(.L_72 - .L_71)
	.align		4
.L_71:
        /*0064*/ 	.word	index@(_ZN3cub18CUB_300001_SM_10006detail11EmptyKernelIvEEvv)
        /*0068*/ 	.word	0x00000000


	//----- nvinfo : EIATTR_REGCOUNT
	.align		4
.L_72:
        /*006c*/ 	.byte	0x04, 0x2f
        /*006e*/ 	.short	(.L_74 - .L_73)
	.align		4
.L_73:
        /*0070*/ 	.word	index@(_ZN3cub18CUB_300001_SM_10006detail8for_each13static_kernelINS2_12policy_hub_t12policy_500_tEmN6thrust24THRUST_300001_SM_1000_NS8cuda_cub20__uninitialized_fill7functorINS7_10device_ptrI24curandStatePhilox4_32_10EESC_EEEEvT0_T1_)
        /*0074*/ 	.word	0x00000016


	//----- nvinfo : EIATTR_FRAME_SIZE
	.align		4
.L_74:
        /*0078*/ 	.byte	0x04, 0x11
        /*007a*/ 	.short	(.L_76 - .L_75)
	.align		4
.L_75:
        /*007c*/ 	.word	index@(_ZN3cub18CUB_300001_SM_10006detail8for_each13static_kernelINS2_12policy_hub_t12policy_500_tEmN6thrust24THRUST_300001_SM_1000_NS8cuda_cub20__uninitialized_fill7functorINS7_10device_ptrI24curandStatePhilox4_32_10EESC_EEEEvT0_T1_)
        /*0080*/ 	.word	0x00000000


	//----- nvinfo : EIATTR_MIN_STACK_SIZE
	.align		4
.L_76:
        /*0084*/ 	.byte	0x04, 0x12
        /*0086*/ 	.short	(.L_78 - .L_77)
	.align		4
.L_77:
        /*0088*/ 	.word	index@(_ZN3cub18CUB_300001_SM_10006detail8for_each13static_kernelINS2_12policy_hub_t12policy_500_tEmN6thrust24THRUST_300001_SM_1000_NS8cuda_cub20__uninitialized_fill7functorINS7_10device_ptrI24curandStatePhilox4_32_10EESC_EEEEvT0_T1_)
        /*008c*/ 	.word	0x00000000


	//----- nvinfo : EIATTR_MIN_STACK_SIZE
	.align		4
.L_78:
        /*0090*/ 	.byte	0x04, 0x12
        /*0092*/ 	.short	(.L_80 - .L_79)
	.align		4
.L_79:
        /*0094*/ 	.word	index@(_ZN3cub18CUB_300001_SM_10006detail11EmptyKernelIvEEvv)
        /*0098*/ 	.word	0x00000000


	//----- nvinfo : EIATTR_MIN_STACK_SIZE
	.align		4
.L_80:
        /*009c*/ 	.byte	0x04, 0x12
        /*009e*/ 	.short	(.L_82 - .L_81)
	.align		4
.L_81:
        /*00a0*/ 	.word	index@(_Z9propagateP24curandStatePhilox4_32_10PdS1_S1_S1_S1_iiddddjjddjPKdS3_d)
        /*00a4*/ 	.word	0x00002f10


	//----- nvinfo : EIATTR_MIN_STACK_SIZE
	.align		4
.L_82:
        /*00a8*/ 	.byte	0x04, 0x12
        /*00aa*/ 	.short	(.L_84 - .L_83)
	.align		4
.L_83:
        /*00ac*/ 	.word	index@(_Z12setup_kernelP24curandStatePhilox4_32_10m)
        /*00b0*/ 	.word	0x00000000
.L_84:


//--------------------- .nv.compat                --------------------------
	.section	.nv.compat,"",@"SHT_CUDA_COMPAT_INFO"
	.align	4
        /*0000*/ 	.byte	0x02, 0x09, 0x00, 0x00, 0x02, 0x02, 0x01, 0x00, 0x02, 0x05, 0x05, 0x00, 0x03, 0x07, 0x01, 0x01
        /*0010*/ 	.byte	0x02, 0x03, 0x00, 0x00, 0x02, 0x06, 0x01, 0x00, 0x04, 0x0b, 0x08, 0x00, 0x01, 0x00, 0x00, 0x00
        /*0020*/ 	.byte	0x00, 0x00, 0x00, 0x00


//--------------------- .nv.info._ZN3cub18CUB_300001_SM_10006detail8for_each13static_kernelINS2_12policy_hub_t12policy_500_tEmN6thrust24THRUST_300001_SM_1000_NS8cuda_cub20__uninitialized_fill7functorINS7_10device_ptrI24curandStatePhilox4_32_10EESC_EEEEvT0_T1_ --------------------------
	.section	.nv.info._ZN3cub18CUB_300001_SM_10006detail8for_each13static_kernelINS2_12policy_hub_t12policy_500_tEmN6thrust24THRUST_300001_SM_1000_NS8cuda_cub20__uninitialized_fill7functorINS7_10device_ptrI24curandStatePhilox4_32_10EESC_EEEEvT0_T1_,"",@"SHT_CUDA_INFO"
	.sectionflags	@""
	.align	4


	//----- nvinfo : EIATTR_CUDA_API_VERSION
	.align		4
        /*0000*/ 	.byte	0x04, 0x37
        /*0002*/ 	.short	(.L_86 - .L_85)
.L_85:
        /*0004*/ 	.word	0x00000082


	//----- nvinfo : EIATTR_KPARAM_INFO
	.align		4
.L_86:
        /*0008*/ 	.byte	0x04, 0x17
        /*000a*/ 	.short	(.L_88 - .L_87)
.L_87:
        /*000c*/ 	.word	0x00000000
        /*0010*/ 	.short	0x0001
        /*0012*/ 	.short	0x0010
        /*0014*/ 	.byte	0x00, 0xf0, 0x41, 0x01


	//----- nvinfo : EIATTR_KPARAM_INFO
	.align		4
.L_88:
        /*0018*/ 	.byte	0x04, 0x17
        /*001a*/ 	.short	(.L_90 - .L_89)
.L_89:
        /*001c*/ 	.word	0x00000000
        /*0020*/ 	.short	0x0000
        /*0022*/ 	.short	0x0000
        /*0024*/ 	.byte	0x00, 0xf0, 0x21, 0x00


	//----- nvinfo : EIATTR_SPARSE_MMA_MASK
	.align		4
.L_90:
        /*0028*/ 	.byte	0x03, 0x50
        /*002a*/ 	.short	0x0000


	//----- nvinfo : EIATTR_MAXREG_COUNT
	.align		4
        /*002c*/ 	.byte	0x03, 0x1b
        /*002e*/ 	.short	0x00ff


	//----- nvinfo : EIATTR_MERCURY_ISA_VERSION
	.align		4
        /*0030*/ 	.byte	0x03, 0x5f
        /*0032*/ 	.short	0x0101


	//----- nvinfo : EIATTR_VRC_CTA_INIT_COUNT
	.align		4
        /*0034*/ 	.byte	0x02, 0x4a
	.zero		1
	.zero		1


	//----- nvinfo : EIATTR_EXIT_INSTR_OFFSETS
	.align		4
        /*0038*/ 	.byte	0x04, 0x1c
        /*003a*/ 	.short	(.L_92 - .L_91)


	//   ....[0]....
.L_91:
        /*003c*/ 	.word	0x00000220


	//   ....[1]....
        /*0040*/ 	.word	0x00000400


	//   ....[2]....
        /*0044*/ 	.word	0x000004e0


	//----- nvinfo : EIATTR_MAX_THREADS
	.align		4
.L_92:
        /*0048*/ 	.byte	0x04, 0x05
        /*004a*/ 	.short	(.L_94 - .L_93)
.L_93:
        /*004c*/ 	.word	0x00000100
        /*0050*/ 	.word	0x00000001
        /*0054*/ 	.word	0x00000001


	//----- nvinfo : EIATTR_CRS_STACK_SIZE
	.align		4
.L_94:
        /*0058*/ 	.byte	0x04, 0x1e
        /*005a*/ 	.short	(.L_96 - .L_95)
.L_95:
        /*005c*/ 	.word	0x00000000


	//----- nvinfo : EIATTR_CBANK_PARAM_SIZE
	.align		4
.L_96:
        /*0060*/ 	.byte	0x03, 0x19
        /*0062*/ 	.short	0x0060


	//----- nvinfo : EIATTR_PARAM_CBANK
	.align		4
        /*0064*/ 	.byte	0x04, 0x0a
        /*0066*/ 	.short	(.L_98 - .L_97)
	.align		4
.L_97:
        /*0068*/ 	.word	index@(.nv.constant0._ZN3cub18CUB_300001_SM_10006detail8for_each13static_kernelINS2_12policy_hub_t12policy_500_tEmN6thrust24THRUST_300001_SM_1000_NS8cuda_cub20__uninitialized_fill7functorINS7_10device_ptrI24curandStatePhilox4_32_10EESC_EEEEvT0_T1_)
        /*006c*/ 	.short	0x0380
        /*006e*/ 	.short	0x0060


	//----- nvinfo : EIATTR_SW_WAR
	.align		4
.L_98:
        /*0070*/ 	.byte	0x04, 0x36
        /*0072*/ 	.short	(.L_100 - .L_99)
.L_99:
        /*0074*/ 	.word	0x00000008
.L_100:


//--------------------- .nv.info._ZN3cub18CUB_300001_SM_10006detail11EmptyKernelIvEEvv --------------------------
	.section	.nv.info._ZN3cub18CUB_300001_SM_10006detail11EmptyKernelIvEEvv,"",@"SHT_CUDA_INFO"
	.sectionflags	@""
	.align	4


	//----- nvinfo : EIATTR_CUDA_API_VERSION
	.align		4
        /*0000*/ 	.byte	0x04, 0x37
        /*0002*/ 	.short	(.L_102 - .L_101)
.L_101:
        /*0004*/ 	.word	0x00000082


	//----- nvinfo : EIATTR_SPARSE_MMA_MASK
	.align		4
.L_102:
        /*0008*/ 	.byte	0x03, 0x50
        /*000a*/ 	.short	0x0000


	//----- nvinfo : EIATTR_MAXREG_COUNT
	.align		4
        /*000c*/ 	.byte	0x03, 0x1b
        /*000e*/ 	.short	0x00ff


	//----- nvinfo : EIATTR_MERCURY_ISA_VERSION
	.align		4
        /*0010*/ 	.byte	0x03, 0x5f
        /*0012*/ 	.short	0x0101


	//----- nvinfo : EIATTR_VRC_CTA_INIT_COUNT
	.align		4
        /*0014*/ 	.byte	0x02, 0x4a
	.zero		1
	.zero		1


	//----- nvinfo : EIATTR_EXIT_INSTR_OFFSETS
	.align		4
        /*0018*/ 	.byte	0x04, 0x1c
        /*001a*/ 	.short	(.L_104 - .L_103)


	//   ....[0]....
.L_103:
        /*001c*/ 	.word	0x00000010


	//----- nvinfo : EIATTR_SW_WAR
	.align		4
.L_104:
        /*0020*/ 	.byte	0x04, 0x36
        /*0022*/ 	.short	(.L_106 - .L_105)
.L_105:
        /*0024*/ 	.word	0x00000008
.L_106:


//--------------------- .nv.info._Z9propagateP24curandStatePhilox4_32_10PdS1_S1_S1_S1_iiddddjjddjPKdS3_d --------------------------
	.section	.nv.info._Z9propagateP24curandStatePhilox4_32_10PdS1_S1_S1_S1_iiddddjjddjPKdS3_d,"",@"SHT_CUDA_INFO"
	.sectionflags	@""
	.align	4


	//----- nvinfo : EIATTR_CUDA_API_VERSION
	.align		4
        /*0000*/ 	.byte	0x04, 0x37
        /*0002*/ 	.short	(.L_108 - .L_107)
.L_107:
        /*0004*/ 	.word	0x00000082


	//----- nvinfo : EIATTR_KPARAM_INFO
	.align		4
.L_108:
        /*0008*/ 	.byte	0x04, 0x17
        /*000a*/ 	.short	(.L_110 - .L_109)
.L_109:
        /*000c*/ 	.word	0x00000000
        /*0010*/ 	.short	0x0013
        /*0012*/ 	.short	0x0088
        /*0014*/ 	.byte	0x00, 0xf0, 0x21, 0x00


	//----- nvinfo : EIATTR_KPARAM_INFO
	.align		4
.L_110:
        /*0018*/ 	.byte	0x04, 0x17
        /*001a*/ 	.short	(.L_112 - .L_111)
.L_111:
        /*001c*/ 	.word	0x00000000
        /*0020*/ 	.short	0x0012
        /*0022*/ 	.short	0x0080
        /*0024*/ 	.byte	0x00, 0xf5, 0x21, 0x00


	//----- nvinfo : EIATTR_KPARAM_INFO
	.align		4
.L_112:
        /*0028*/ 	.byte	0x04, 0x17
        /*002a*/ 	.short	(.L_114 - .L_113)
.L_113:
        /*002c*/ 	.word	0x00000000
        /*0030*/ 	.short	0x0011
        /*0032*/ 	.short	0x0078
        /*0034*/ 	.byte	0x00, 0xf5, 0x21, 0x00


	//----- nvinfo : EIATTR_KPARAM_INFO
	.align		4
.L_114:
        /*0038*/ 	.byte	0x04, 0x17
        /*003a*/ 	.short	(.L_116 - .L_115)
.L_115:
        /*003c*/ 	.word	0x00000000
        /*0040*/ 	.short	0x0010
        /*0042*/ 	.short	0x0070
        /*0044*/ 	.byte	0x00, 0xf0, 0x11, 0x00


	//----- nvinfo : EIATTR_KPARAM_INFO
	.align		4
.L_116:
        /*0048*/ 	.byte	0x04, 0x17
        /*004a*/ 	.short	(.L_118 - .L_117)
.L_117:
        /*004c*/ 	.word	0x00000000
        /*0050*/ 	.short	0x000f
        /*0052*/ 	.short	0x0068
        /*0054*/ 	.byte	0x00, 0xf0, 0x21, 0x00


	//----- nvinfo : EIATTR_KPARAM_INFO
	.align		4
.L_118:
        /*0058*/ 	.byte	0x04, 0x17
        /*005a*/ 	.short	(.L_120 - .L_119)
.L_119:
        /*005c*/ 	.word	0x00000000
        /*0060*/ 	.short	0x000e
        /*0062*/ 	.short	0x0060
        /*0064*/ 	.byte	0x00, 0xf0, 0x21, 0x00


	//----- nvinfo : EIATTR_KPARAM_INFO
	.align		4
.L_120:
        /*0068*/ 	.byte	0x04, 0x17
        /*006a*/ 	.short	(.L_122 - .L_121)
.L_121:
        /*006c*/ 	.word	0x00000000
        /*0070*/ 	.short	0x000d
        /*0072*/ 	.short	0x005c
        /*0074*/ 	.byte	0x00, 0xf0, 0x11, 0x00


	//----- nvinfo : EIATTR_KPARAM_INFO
	.align		4
.L_122:
        /*0078*/ 	.byte	0x04, 0x17
        /*007a*/ 	.short	(.L_124 - .L_123)
.L_123:
        /*007c*/ 	.word	0x00000000
        /*0080*/ 	.short	0x000c
        /*0082*/ 	.short	0x0058
        /*0084*/ 	.byte	0x00, 0xf0, 0x11, 0x00


	//----- nvinfo : EIATTR_KPARAM_INFO
	.align		4
.L_124:
        /*0088*/ 	.byte	0x04, 0x17
        /*008a*/ 	.short	(.L_126 - .L_125)
.L_125:
        /*008c*/ 	.word	0x00000000
        /*0090*/ 	.short	0x000b
        /*0092*/ 	.short	0x0050
        /*0094*/ 	.byte	0x00, 0xf0, 0x21, 0x00


	//----- nvinfo : EIATTR_KPARAM_INFO
	.align		4
.L_126:
        /*0098*/ 	.byte	0x04, 0x17
        /*009a*/ 	.short	(.L_128 - .L_127)
.L_127:
        /*009c*/ 	.word	0x00000000
        /*00a0*/ 	.short	0x000a
        /*00a2*/ 	.short	0x0048
        /*00a4*/ 	.byte	0x00, 0xf0, 0x21, 0x00


	//----- nvinfo : EIATTR_KPARAM_INFO
	.align		4
.L_128:
        /*00a8*/ 	.byte	0x04, 0x17
        /*00aa*/ 	.short	(.L_130 - .L_129)
.L_129:
        /*00ac*/ 	.word	0x00000000
        /*00b0*/ 	.short	0x0009
        /*00b2*/ 	.short	0x0040
        /*00b4*/ 	.byte	0x00, 0xf0, 0x21, 0x00


	//----- nvinfo : EIATTR_KPARAM_INFO
	.align		4
.L_130:
        /*00b8*/ 	.byte	0x04, 0x17
        /*00ba*/ 	.short	(.L_132 - .L_131)
.L_131:
        /*00bc*/ 	.word	0x00000000
        /*00c0*/ 	.short	0x0008
        /*00c2*/ 	.short	0x0038
        /*00c4*/ 	.byte	0x00, 0xf0, 0x21, 0x00


	//----- nvinfo : EIATTR_KPARAM_INFO
	.align		4
.L_132:
        /*00c8*/ 	.byte	0x04, 0x17
        /*00ca*/ 	.short	(.L_134 - .L_133)
.L_133:
        /*00cc*/ 	.word	0x00000000
        /*00d0*/ 	.short	0x0007
        /*00d2*/ 	.short	0x0034
        /*00d4*/ 	.byte	0x00, 0xf0, 0x11, 0x00


	//----- nvinfo : EIATTR_KPARAM_INFO
	.align		4
.L_134:
        /*00d8*/ 	.byte	0x04, 0x17
        /*00da*/ 	.short	(.L_136 - .L_135)
.L_135:
        /*00dc*/ 	.word	0x00000000
        /*00e0*/ 	.short	0x0006
        /*00e2*/ 	.short	0x0030
        /*00e4*/ 	.byte	0x00, 0xf0, 0x11, 0x00


	//----- nvinfo : EIATTR_KPARAM_INFO
	.align		4
.L_136:
        /*00e8*/ 	.byte	0x04, 0x17
        /*00ea*/ 	.short	(.L_138 - .L_137)
.L_137:
        /*00ec*/ 	.word	0x00000000
        /*00f0*/ 	.short	0x0005
        /*00f2*/ 	.short	0x0028
        /*00f4*/ 	.byte	0x00, 0xf5, 0x21, 0x00


	//----- nvinfo : EIATTR_KPARAM_INFO
	.align		4
.L_138:
        /*00f8*/ 	.byte	0x04, 0x17
        /*00fa*/ 	.short	(.L_140 - .L_139)
.L_139:
        /*00fc*/ 	.word	0x00000000
        /*0100*/ 	.short	0x0004
        /*0102*/ 	.short	0x0020
        /*0104*/ 	.byte	0x00, 0xf5, 0x21, 0x00


	//----- nvinfo : EIATTR_KPARAM_INFO
	.align		4
.L_140:
        /*0108*/ 	.byte	0x04, 0x17
        /*010a*/ 	.short	(.L_142 - .L_141)
.L_141:
        /*010c*/ 	.word	0x00000000
        /*0110*/ 	.short	0x0003
        /*0112*/ 	.short	0x0018
        /*0114*/ 	.byte	0x00, 0xf5, 0x21, 0x00


	//----- nvinfo : EIATTR_KPARAM_INFO
	.align		4
.L_142:
        /*0118*/ 	.byte	0x04, 0x17
        /*011a*/ 	.short	(.L_144 - .L_143)
.L_143:
        /*011c*/ 	.word	0x00000000
        /*0120*/ 	.short	0x0002
        /*0122*/ 	.short	0x0010
        /*0124*/ 	.byte	0x00, 0xf5, 0x21, 0x00


	//----- nvinfo : EIATTR_KPARAM_INFO
	.align		4
.L_144:
        /*0128*/ 	.byte	0x04, 0x17
        /*012a*/ 	.short	(.L_146 - .L_145)
.L_145:
        /*012c*/ 	.word	0x00000000
        /*0130*/ 	.short	0x0001
        /*0132*/ 	.short	0x0008
        /*0134*/ 	.byte	0x00, 0xf5, 0x21, 0x00


	//----- nvinfo : EIATTR_KPARAM_INFO
	.align		4
.L_146:
        /*0138*/ 	.byte	0x04, 0x17
        /*013a*/ 	.short	(.L_148 - .L_147)
.L_147:
        /*013c*/ 	.word	0x00000000
        /*0140*/ 	.short	0x0000
        /*0142*/ 	.short	0x0000
        /*0144*/ 	.byte	0x00, 0xf5, 0x21, 0x00


	//----- nvinfo : EIATTR_SPARSE_MMA_MASK
	.align		4
.L_148:
        /*0148*/ 	.byte	0x03, 0x50
        /*014a*/ 	.short	0x0000


	//----- nvinfo : EIATTR_MAXREG_COUNT
	.align		4
        /*014c*/ 	.byte	0x03, 0x1b
        /*014e*/ 	.short	0x00ff


	//----- nvinfo : EIATTR_EXTERNS
	.align		4
        /*0150*/ 	.byte	0x04, 0x0f
        /*0152*/ 	.short	(.L_150 - .L_149)


	//   ....[0]....
	.align		4
.L_149:
        /*0154*/ 	.word	index@(vprintf)


	//----- nvinfo : EIATTR_MERCURY_ISA_VERSION
	.align		4
.L_150:
        /*0158*/ 	.byte	0x03, 0x5f
        /*015a*/ 	.short	0x0101


	//----- nvinfo : EIATTR_VRC_CTA_INIT_COUNT
	.align		4
        /*015c*/ 	.byte	0x02, 0x4a
	.zero		1
	.zero		1


	//----- nvinfo : EIATTR_SYSCALL_OFFSETS
	.align		4
        /*0160*/ 	.byte	0x04, 0x46
        /*0162*/ 	.short	(.L_152 - .L_151)


	//   ....[0]....
.L_151:
        /*0164*/ 	.word	0x00006ed0


	//----- nvinfo : EIATTR_EXIT_INSTR_OFFSETS
	.align		4
.L_152:
        /*0168*/ 	.byte	0x04, 0x1c
        /*016a*/ 	.short	(.L_154 - .L_153)


	//   ....[0]....
.L_153:
        /*016c*/ 	.word	0x0000a600


	//----- nvinfo : EIATTR_INDIRECT_BRANCH_TARGETS
	.align		4
.L_154:
        /*0170*/ 	.byte	0x04, 0x34
        /*0172*/ 	.short	(.L_156 - .L_155)


	//   ....[0]....
.L_155:
        /*0174*/ 	.word	.L_x_226@srel
        /*0178*/ 	.short	0x0
        /*017a*/ 	.short	0x0
        /*017c*/ 	.word	0x3
        /*0180*/ 	.word	.L_x_227@srel
        /*0184*/ 	.word	.L_x_228@srel
        /*0188*/ 	.word	.L_x_13@srel


	//----- nvinfo : EIATTR_CRS_STACK_SIZE
	.align		4
.L_156:
        /*018c*/ 	.byte	0x04, 0x1e
        /*018e*/ 	.short	(.L_158 - .L_157)
.L_157:
        /*0190*/ 	.word	0x00000000


	//----- nvinfo : EIATTR_CBANK_PARAM_SIZE
	.align		4
.L_158:
        /*0194*/ 	.byte	0x03, 0x19
        /*0196*/ 	.short	0x0090


	//----- nvinfo : EIATTR_PARAM_CBANK
	.align		4
        /*0198*/ 	.byte	0x04, 0x0a
        /*019a*/ 	.short	(.L_160 - .L_159)
	.align		4
.L_159:
        /*019c*/ 	.word	index@(.nv.constant0._Z9propagateP24curandStatePhilox4_32_10PdS1_S1_S1_S1_iiddddjjddjPKdS3_d)
        /*01a0*/ 	.short	0x0380
        /*01a2*/ 	.short	0x0090


	//----- nvinfo : EIATTR_SW_WAR
	.align		4
.L_160:
        /*01a4*/ 	.byte	0x04, 0x36
        /*01a6*/ 	.short	(.L_162 - .L_161)
.L_161:
        /*01a8*/ 	.word	0x00000008
.L_162:


//--------------------- .nv.info._Z12setup_kernelP24curandStatePhilox4_32_10m --------------------------
	.section	.nv.info._Z12setup_kernelP24curandStatePhilox4_32_10m,"",@"SHT_CUDA_INFO"
	.sectionflags	@""
	.align	4


	//----- nvinfo : EIATTR_CUDA_API_VERSION
	.align		4
        /*0000*/ 	.byte	0x04, 0x37
        /*0002*/ 	.short	(.L_164 - .L_163)
.L_163:
        /*0004*/ 	.word	0x00000082


	//----- nvinfo : EIATTR_KPARAM_INFO
	.align		4
.L_164:
        /*0008*/ 	.byte	0x04, 0x17
        /*000a*/ 	.short	(.L_166 - .L_165)
.L_165:
        /*000c*/ 	.word	0x00000000
        /*0010*/ 	.short	0x0001
        /*0012*/ 	.short	0x0008
        /*0014*/ 	.byte	0x00, 0xf0, 0x21, 0x00


	//----- nvinfo : EIATTR_KPARAM_INFO
	.align		4
.L_166:
        /*0018*/ 	.byte	0x04, 0x17
        /*001a*/ 	.short	(.L_168 - .L_167)
.L_167:
        /*001c*/ 	.word	0x00000000
        /*0020*/ 	.short	0x0000
        /*0022*/ 	.short	0x0000
        /*0024*/ 	.byte	0x00, 0xf5, 0x21, 0x00


	//----- nvinfo : EIATTR_SPARSE_MMA_MASK
	.align		4
.L_168:
        /*0028*/ 	.byte	0x03, 0x50
        /*002a*/ 	.short	0x0000


	//----- nvinfo : EIATTR_MAXREG_COUNT
	.align		4
        /*002c*/ 	.byte	0x03, 0x1b
        /*002e*/ 	.short	0x00ff


	//----- nvinfo : EIATTR_MERCURY_ISA_VERSION
	.align		4
        /*0030*/ 	.byte	0x03, 0x5f
        /*0032*/ 	.short	0x0101


	//----- nvinfo : EIATTR_VRC_CTA_INIT_COUNT
	.align		4
        /*0034*/ 	.byte	0x02, 0x4a
	.zero		1
	.zero		1


	//----- nvinfo : EIATTR_EXIT_INSTR_OFFSETS
	.align		4
        /*0038*/ 	.byte	0x04, 0x1c
        /*003a*/ 	.short	(.L_170 - .L_169)


	//   ....[0]....
.L_169:
        /*003c*/ 	.word	0x000004e0


	//----- nvinfo : EIATTR_CBANK_PARAM_SIZE
	.align		4
.L_170:
        /*0040*/ 	.byte	0x03, 0x19
        /*0042*/ 	.short	0x0010


	//----- nvinfo : EIATTR_PARAM_CBANK
	.align		4
        /*0044*/ 	.byte	0x04, 0x0a
        /*0046*/ 	.short	(.L_172 - .L_171)
	.align		4
.L_171:
        /*0048*/ 	.word	index@(.nv.constant0._Z12setup_kernelP24curandStatePhilox4_32_10m)
        /*004c*/ 	.short	0x0380
        /*004e*/ 	.short	0x0010


	//----- nvinfo : EIATTR_SW_WAR
	.align		4
.L_172:
        /*0050*/ 	.byte	0x04, 0x36
        /*0052*/ 	.short	(.L_174 - .L_173)
.L_173:
        /*0054*/ 	.word	0x00000008
.L_174:


//--------------------- .nv.callgraph             --------------------------
	.section	.nv.callgraph,"",@"SHT_CUDA_CALLGRAPH"
	.align	4
	.sectionentsize	8
	.align		4
        /*0000*/ 	.word	0x00000000
	.align		4
        /*0004*/ 	.word	0xffffffff
	.align		4
        /*0008*/ 	.word	index@(_Z9propagateP24curandStatePhilox4_32_10PdS1_S1_S1_S1_iiddddjjddjPKdS3_d)
	.align		4
        /*000c*/ 	.word	index@(vprintf)
	.align		4
        /*0010*/ 	.word	0x00000000
	.align		4
        /*0014*/ 	.word	0xfffffffe
	.align		4
        /*0018*/ 	.word	0x00000000
	.align		4
        /*001c*/ 	.word	0xfffffffd
	.align		4
        /*0020*/ 	.word	0x00000000
	.align		4
        /*0024*/ 	.word	0xfffffffc


//--------------------- .nv.constant4             --------------------------
	.section	.nv.constant4,"a",@progbits
	.align	8
	.align		8
.nv.constant4:
        /*0000*/ 	.dword	precalc_xorwow_matrix
	.align		8
        /*0008*/ 	.dword	precalc_xorwow_offset_matrix
	.align		8
        /*0010*/ 	.dword	mrg32k3aM1
	.align		8
        /*0018*/ 	.dword	mrg32k3aM2
	.align		8
        /*0020*/ 	.dword	mrg32k3aM1SubSeq
	.align		8
        /*0028*/ 	.dword	mrg32k3aM2SubSeq
	.align		8
        /*0030*/ 	.dword	mrg32k3aM1Seq
	.align		8
        /*0038*/ 	.dword	mrg32k3aM2Seq
	.align		8
        /*0040*/ 	.dword	_ZN34_INTERNAL_1010f086_4_k_cu_7f1e8bdc4cuda3std3__45__cpo5beginE
	.align		8
        /*0048*/ 	.dword	_ZN34_INTERNAL_1010f086_4_k_cu_7f1e8bdc4cuda3std3__45__cpo3endE
	.align		8
        /*0050*/ 	.dword	_ZN34_INTERNAL_1010f086_4_k_cu_7f1e8bdc4cuda3std3__45__cpo6cbeginE
	.align		8
        /*0058*/ 	.dword	_ZN34_INTERNAL_1010f086_4_k_cu_7f1e8bdc4cuda3std3__45__cpo4cendE
	.align		8
        /*0060*/ 	.dword	_ZN34_INTERNAL_1010f086_4_k_cu_7f1e8bdc4cuda3std3__45__cpo6rbeginE
	.align		8
        /*0068*/ 	.dword	_ZN34_INTERNAL_1010f086_4_k_cu_7f1e8bdc4cuda3std3__45__cpo4rendE
	.align		8
        /*0070*/ 	.dword	_ZN34_INTERNAL_1010f086_4_k_cu_7f1e8bdc4cuda3std3__45__cpo7crbeginE
	.align		8
        /*0078*/ 	.dword	_ZN34_INTERNAL_1010f086_4_k_cu_7f1e8bdc4cuda3std3__45__cpo5crendE
	.align		8
        /*0080*/ 	.dword	_ZN34_INTERNAL_1010f086_4_k_cu_7f1e8bdc4cuda3std3__436_GLOBAL__N__1010f086_4_k_cu_7f1e8bdc6ignoreE
	.align		8
        /*0088*/ 	.dword	_ZN34_INTERNAL_1010f086_4_k_cu_7f1e8bdc4cuda3std3__419piecewise_constructE
	.align		8
        /*0090*/ 	.dword	_ZN34_INTERNAL_1010f086_4_k_cu_7f1e8bdc4cuda3std3__48in_placeE
	.align		8
        /*0098*/ 	.dword	_ZN34_INTERNAL_1010f086_4_k_cu_7f1e8bdc4cuda3std3__420unreachable_sentinelE
	.align		8
        /*00a0*/ 	.dword	_ZN34_INTERNAL_1010f086_4_k_cu_7f1e8bdc4cuda3std3__47nulloptE
	.align		8
        /*00a8*/ 	.dword	_ZN34_INTERNAL_1010f086_4_k_cu_7f1e8bdc4cuda3std3__48unexpectE
	.align		8
        /*00b0*/ 	.dword	_ZN34_INTERNAL_1010f086_4_k_cu_7f1e8bdc4cuda3std6ranges3__45__cpo4swapE
	.align		8
        /*00b8*/ 	.dword	_ZN34_INTERNAL_1010f086_4_k_cu_7f1e8bdc4cuda3std6ranges3__45__cpo9iter_moveE
	.align		8
        /*00c0*/ 	.dword	_ZN34_INTERNAL_1010f086_4_k_cu_7f1e8bdc4cuda3std6ranges3__45__cpo5beginE
	.align		8
        /*00c8*/ 	.dword	_ZN34_INTERNAL_1010f086_4_k_cu_7f1e8bdc4cuda3std6ranges3__45__cpo3endE
	.align		8
        /*00d0*/ 	.dword	_ZN34_INTERNAL_1010f086_4_k_cu_7f1e8bdc4cuda3std6ranges3__45__cpo6cbeginE
	.align		8
        /*00d8*/ 	.dword	_ZN34_INTERNAL_1010f086_4_k_cu_7f1e8bdc4cuda3std6ranges3__45__cpo4cendE
	.align		8
        /*00e0*/ 	.dword	_ZN34_INTERNAL_1010f086_4_k_cu_7f1e8bdc4cuda3std6ranges3__45__cpo7advanceE
	.align		8
        /*00e8*/ 	.dword	_ZN34_INTERNAL_1010f086_4_k_cu_7f1e8bdc4cuda3std6ranges3__45__cpo9iter_swapE
	.align		8
        /*00f0*/ 	.dword	_ZN34_INTERNAL_1010f086_4_k_cu_7f1e8bdc4cuda3std6ranges3__45__cpo4nextE
	.align		8
        /*00f8*/ 	.dword	_ZN34_INTERNAL_1010f086_4_k_cu_7f1e8bdc4cuda3std6ranges3__45__cpo4prevE
	.align		8
        /*0100*/ 	.dword	_ZN34_INTERNAL_1010f086_4_k_cu_7f1e8bdc4cuda3std6ranges3__45__cpo4dataE
	.align		8
        /*0108*/ 	.dword	_ZN34_INTERNAL_1010f086_4_k_cu_7f1e8bdc4cuda3std6ranges3__45__cpo5cdataE
	.align		8
        /*0110*/ 	.dword	_ZN34_INTERNAL_1010f086_4_k_cu_7f1e8bdc4cuda3std6ranges3__45__cpo4sizeE
	.align		8
        /*0118*/ 	.dword	_ZN34_INTERNAL_1010f086_4_k_cu_7f1e8bdc4cuda3std6ranges3__45__cpo5ssizeE
	.align		8
        /*0120*/ 	.dword	_ZN34_INTERNAL_1010f086_4_k_cu_7f1e8bdc4cuda3std6ranges3__45__cpo8distanceE
	.align		8
        /*0128*/ 	.dword	_ZN34_INTERNAL_1010f086_4_k_cu_7f1e8bdc6thrust24THRUST_300001_SM_1000_NS8cuda_cub3parE
	.align		8
        /*0130*/ 	.dword	_ZN34_INTERNAL_1010f086_4_k_cu_7f1e8bdc6thrust24THRUST_300001_SM_1000_NS8cuda_cub10par_nosyncE
	.align		8
        /*0138*/ 	.dword	_ZN34_INTERNAL_1010f086_4_k_cu_7f1e8bdc6thrust24THRUST_300001_SM_1000_NS6system6detail10sequential3seqE
	.align		8
        /*0140*/ 	.dword	_ZN34_INTERNAL_1010f086_4_k_cu_7f1e8bdc6thrust24THRUST_300001_SM_1000_NS12placeholders2_1E
	.align		8
        /*0148*/ 	.dword	_ZN34_INTERNAL_1010f086_4_k_cu_7f1e8bdc6thrust24THRUST_300001_SM_1000_NS12placeholders2_2E
	.align		8
        /*0150*/ 	.dword	_ZN34_INTERNAL_1010f086_4_k_cu_7f1e8bdc6thrust24THRUST_300001_SM_1000_NS12placeholders2_3E
	.align		8
        /*0158*/ 	.dword	_ZN34_INTERNAL_1010f086_4_k_cu_7f1e8bdc6thrust24THRUST_300001_SM_1000_NS12placeholders2_4E
	.align		8
        /*0160*/ 	.dword	_ZN34_INTERNAL_1010f086_4_k_cu_7f1e8bdc6thrust24THRUST_300001_SM_1000_NS12placeholders2_5E
	.align		8
        /*0168*/ 	.dword	_ZN34_INTERNAL_1010f086_4_k_cu_7f1e8bdc6thrust24THRUST_300001_SM_1000_NS12placeholders2_6E
	.align		8
        /*0170*/ 	.dword	_ZN34_INTERNAL_1010f086_4_k_cu_7f1e8bdc6thrust24THRUST_300001_SM_1000_NS12placeholders2_7E
	.align		8
        /*0178*/ 	.dword	_ZN34_INTERNAL_1010f086_4_k_cu_7f1e8bdc6thrust24THRUST_300001_SM_1000_NS12placeholders2_8E
	.align		8
        /*0180*/ 	.dword	_ZN34_INTERNAL_1010f086_4_k_cu_7f1e8bdc6thrust24THRUST_300001_SM_1000_NS12placeholders2_9E
	.align		8
        /*0188*/ 	.dword	_ZN34_INTERNAL_1010f086_4_k_cu_7f1e8bdc6thrust24THRUST_300001_SM_1000_NS12placeholders3_10E
	.align		8
        /*0190*/ 	.dword	_ZN34_INTERNAL_1010f086_4_k_cu_7f1e8bdc6thrust24THRUST_300001_SM_1000_NS3seqE
	.align		8
        /*0198*/ 	.dword	$str
	.align		8
        /*01a0*/ 	.dword	__cudart_i2opi_d
	.align		8
        /*01a8*/ 	.dword	__cudart_sin_cos_coeffs
	.align		8
        /*01b0*/ 	.dword	vprintf


//--------------------- .nv.constant3             --------------------------
	.section	.nv.constant3,"a",@progbits
	.align	8
.nv.constant3:
	.type		__cr_lgamma_table,@object
	.size		__cr_lgamma_table,(.L_8 - __cr_lgamma_table)
__cr_lgamma_table:
        /*0000*/ 	.byte	0x00, 0x00, 0x00, 0x00, 0x00, 0x00, 0x00, 0x00, 0x00, 0x00, 0x00, 0x00, 0x00, 0x00, 0x00, 0x00
        /*0010*/ 	.byte	0xef, 0x39, 0xfa, 0xfe, 0x42, 0x2e, 0xe6, 0x3f, 0x02, 0x20, 0x2a, 0xfa, 0x0b, 0xab, 0xfc, 0x3f
        /*0020*/ 	.byte	0xf9, 0x2c, 0x92, 0x7c, 0xa7, 0x6c, 0x09, 0x40, 0xc9, 0x79, 0x44, 0x3c, 0x64, 0x26, 0x13, 0x40
        /*0030*/ 	.byte	0xca, 0x01, 0xcf, 0x3a, 0x27, 0x51, 0x1a, 0x40, 0x30, 0xcc, 0x2d, 0xf3, 0xe1, 0x0c, 0x21, 0x40
        /*0040*/ 	.byte	0x0d, 0xb7, 0xfc, 0x82, 0x8e, 0x35, 0x25, 0x40
.L_8:


//--------------------- .nv.constant2._Z9propagateP24curandStatePhilox4_32_10PdS1_S1_S1_S1_iiddddjjddjPKdS3_d --------------------------
	.section	.nv.constant2._Z9propagateP24curandStatePhilox4_32_10PdS1_S1_S1_S1_iiddddjjddjPKdS3_d,"a",@progbits
	.sectionflags	@""
	.align	4
.nv.constant2._Z9propagateP24curandStatePhilox4_32_10PdS1_S1_S1_S1_iiddddjjddjPKdS3_d:
        /*0000*/ 	.byte	0x60, 0x11, 0x00, 0x00, 0xa0, 0x0d, 0x00, 0x00, 0x30, 0x15, 0x00, 0x00


//--------------------- .text._ZN3cub18CUB_300001_SM_10006detail8for_each13static_kernelINS2_12policy_hub_t12policy_500_tEmN6thrust24THRUST_300001_SM_1000_NS8cuda_cub20__uninitialized_fill7functorINS7_10device_ptrI24curandStatePhilox4_32_10EESC_EEEEvT0_T1_ --------------------------
	.section	.text._ZN3cub18CUB_300001_SM_10006detail8for_each13static_kernelINS2_12policy_hub_t12policy_500_tEmN6thrust24THRUST_300001_SM_1000_NS8cuda_cub20__uninitialized_fill7functorINS7_10device_ptrI24curandStatePhilox4_32_10EESC_EEEEvT0_T1_,"ax",@progbits
	.align	128
        .global         _ZN3cub18CUB_300001_SM_10006detail8for_each13static_kernelINS2_12policy_hub_t12policy_500_tEmN6thrust24THRUST_300001_SM_1000_NS8cuda_cub20__uninitialized_fill7functorINS7_10device_ptrI24curandStatePhilox4_32_10EESC_EEEEvT0_T1_
        .type           _ZN3cub18CUB_300001_SM_10006detail8for_each13static_kernelINS2_12policy_hub_t12policy_500_tEmN6thrust24THRUST_300001_SM_1000_NS8cuda_cub20__uninitialized_fill7functorINS7_10device_ptrI24curandStatePhilox4_32_10EESC_EEEEvT0_T1_,@function
        .size           _ZN3cub18CUB_300001_SM_10006detail8for_each13static_kernelINS2_12policy_hub_t12policy_500_tEmN6thrust24THRUST_300001_SM_1000_NS8cuda_cub20__uninitialized_fill7functorINS7_10device_ptrI24curandStatePhilox4_32_10EESC_EEEEvT0_T1_,(.L_x_233 - _ZN3cub18CUB_300001_SM_10006detail8for_each13static_kernelINS2_12policy_hub_t12policy_500_tEmN6thrust24THRUST_300001_SM_1000_NS8cuda_cub20__uninitialized_fill7functorINS7_10device_ptrI24curandStatePhilox4_32_10EESC_EEEEvT0_T1_)
        .other          _ZN3cub18CUB_300001_SM_10006detail8for_each13static_kernelINS2_12policy_hub_t12policy_500_tEmN6thrust24THRUST_300001_SM_1000_NS8cuda_cub20__uninitialized_fill7functorINS7_10device_ptrI24curandStatePhilox4_32_10EESC_EEEEvT0_T1_,@"STO_CUDA_ENTRY STV_DEFAULT"
_ZN3cub18CUB_300001_SM_10006detail8for_each13static_kernelINS2_12policy_hub_t12policy_500_tEmN6thrust24THRUST_300001_SM_1000_NS8cuda_cub20__uninitialized_fill7functorINS7_10device_ptrI24curandStatePhilox4_32_10EESC_EEEEvT0_T1_:
.text._ZN3cub18CUB_300001_SM_10006detail8for_each13static_kernelINS2_12policy_hub_t12policy_500_tEmN6thrust24THRUST_300001_SM_1000_NS8cuda_cub20__uninitialized_fill7functorINS7_10device_ptrI24curandStatePhilox4_32_10EESC_EEEEvT0_T1_:
[----:B------:R-:W-:Y:S08]  /*0000*/  LDC R1, c[0x0][0x37c] ;  /* 0x0000df00ff017b82 */ /* 0x000ff00000000800 */
[----:B------:R-:W0:Y:S01]  /*0010*/  S2UR UR4, SR_CTAID.X ;  /* 0x00000000000479c3 */ /* 0x000e220000002500 */
[----:B------:R-:W1:Y:S01]  /*0020*/  LDCU.64 UR6, c[0x0][0x380] ;  /* 0x00007000ff0677ac */ /* 0x000e620008000a00 */
[----:B------:R-:W2:Y:S01]  /*0030*/  LDCU.64 UR8, c[0x0][0x358] ;  /* 0x00006b00ff0877ac */ /* 0x000ea20008000a00 */
[----:B0-----:R-:W-:-:S04]  /*0040*/  UIMAD.WIDE.U32 UR4, UR4, 0x200, URZ ;  /* 0x00000200040478a5 */ /* 0x001fc8000f8e00ff */
[----:B-1----:R-:W-:-:S04]  /*0050*/  UIADD3 UR6, UP0, UPT, -UR4, UR6, URZ ;  /* 0x0000000604067290 */ /* 0x002fc8000ff1e1ff */
[----:B------:R-:W-:Y:S02]  /*0060*/  UIADD3.X UR7, UPT, UPT, ~UR5, UR7, URZ, UP0, !UPT ;  /* 0x0000000705077290 */ /* 0x000fe400087fe5ff */
[----:B------:R-:W-:-:S04]  /*0070*/  UISETP.GE.U32.AND UP0, UPT, UR6, 0x200, UPT ;  /* 0x000002000600788c */ /* 0x000fc8000bf06070 */
[----:B------:R-:W-:-:S09]  /*0080*/  UISETP.GE.U32.AND.EX UP0, UPT, UR7, URZ, UPT, UP0 ;  /* 0x000000ff0700728c */ /* 0x000fd2000bf06100 */
[----:B--2---:R-:W-:Y:S05]  /*0090*/  BRA.U !UP0, `(.L_x_0) ;  /* 0x0000000108647547 */ /* 0x004fea000b800000 */
[----:B------:R-:W0:Y:S01]  /*00a0*/  S2R R0, SR_TID.X ;  /* 0x0000000000007919 */ /* 0x000e220000002100 */
[----:B------:R-:W1:Y:S01]  /*00b0*/  LDCU.64 UR10, c[0x0][0x390] ;  /* 0x00007200ff0a77ac */ /* 0x000e620008000a00 */
[----:B------:R-:W2:Y:S08]  /*00c0*/  LDC.64 R12, c[0x0][0x3a0] ;  /* 0x0000e800ff0c7b82 */ /* 0x000eb00000000a00 */
[----:B------:R-:W2:Y:S08]  /*00d0*/  LDC.64 R14, c[0x0][0x3a8] ;  /* 0x0000ea00ff0e7b82 */ /* 0x000eb00000000a00 */
[----:B------:R-:W3:Y:S08]  /*00e0*/  LDC.64 R8, c[0x0][0x3b0] ;  /* 0x0000ec00ff087b82 */ /* 0x000ef00000000a00 */
[----:B------:R-:W3:Y:S01]  /*00f0*/  LDC.64 R10, c[0x0][0x3b8] ;  /* 0x0000ee00ff0a7b82 */ /* 0x000ee20000000a00 */
[----:B0-----:R-:W-:-:S07]  /*0100*/  IADD3 R0, P0, PT, R0, UR4, RZ ;  /* 0x0000000400007c10 */ /* 0x001fce000ff1e0ff */
[----:B------:R-:W0:Y:S01]  /*0110*/  LDC.64 R4, c[0x0][0x3c0] ;  /* 0x0000f000ff047b82 */ /* 0x000e220000000a00 */
[----:B------:R-:W-:Y:S01]  /*0120*/  IMAD.X R3, RZ, RZ, UR5, P0 ;  /* 0x00000005ff037e24 */ /* 0x000fe200080e06ff */
[----:B-1----:R-:W-:-:S06]  /*0130*/  LEA R2, P0, R0, UR10, 0x6 ;  /* 0x0000000a00027c11 */ /* 0x002fcc000f8030ff */
[----:B------:R-:W0:Y:S01]  /*0140*/  LDC.64 R6, c[0x0][0x3c8] ;  /* 0x0000f200ff067b82 */ /* 0x000e220000000a00 */
[----:B------:R-:W-:-:S05]  /*0150*/  LEA.HI.X R3, R0, UR11, R3, 0x6, P0 ;  /* 0x0000000b00037c11 */ /* 0x000fca00080f3403 */
[----:B--2---:R-:W-:Y:S02]  /*0160*/  STG.E.128 desc[UR8][R2.64], R12 ;  /* 0x0000000c02007986 */ /* 0x004fe4000c101d08 */
[----:B------:R-:W1:Y:S02]  /*0170*/  LDC.64 R18, c[0x0][0x3d0] ;  /* 0x0000f400ff127b82 */ /* 0x000e640000000a00 */
[----:B------:R-:W-:Y:S04]  /*0180*/  STG.E.128 desc[UR8][R2.64+0x4000], R12 ;  /* 0x0040000c02007986 */ /* 0x000fe8000c101d08 */
[----:B---3--:R-:W-:Y:S02]  /*0190*/  STG.E.128 desc[UR8][R2.64+0x10], R8 ;  /* 0x0000100802007986 */ /* 0x008fe4000c101d08 */
[----:B------:R-:W2:Y:S02]  /*01a0*/  LDC.64 R16, c[0x0][0x3d8] ;  /* 0x0000f600ff107b82 */ /* 0x000ea40000000a00 */
[----:B------:R-:W-:Y:S04]  /*01b0*/  STG.E.128 desc[UR8][R2.64+0x4010], R8 ;  /* 0x0040100802007986 */ /* 0x000fe8000c101d08 */
[----:B0-----:R-:W-:Y:S04]  /*01c0*/  STG.E.128 desc[UR8][R2.64+0x20], R4 ;  /* 0x0000200402007986 */ /* 0x001fe8000c101d08 */
[----:B------:R-:W-:Y:S04]  /*01d0*/  STG.E.128 desc[UR8][R2.64+0x4020], R4 ;  /* 0x0040200402007986 */ /* 0x000fe8000c101d08 */
[----:B-1----:R-:W-:Y:S04]  /*01e0*/  STG.E.64 desc[UR8][R2.64+0x30], R18 ;  /* 0x0000301202007986 */ /* 0x002fe8000c101b08 */
[----:B------:R-:W-:Y:S04]  /*01f0*/  STG.E.64 desc[UR8][R2.64+0x4030], R18 ;  /* 0x0040301202007986 */ /* 0x000fe8000c101b08 */
[----:B--2---:R-:W-:Y:S04]  /*0200*/  STG.E.64 desc[UR8][R2.64+0x38], R16 ;  /* 0x0000381002007986 */ /* 0x004fe8000c101b08 */
[----:B------:R-:W-:Y:S01]  /*0210*/  STG.E.64 desc[UR8][R2.64+0x4038], R16 ;  /* 0x0040381002007986 */ /* 0x000fe2000c101b08 */
[----:B------:R-:W-:Y:S05]  /*0220*/  EXIT ;  /* 0x000000000000794d */ /* 0x000fea0003800000 */
.L_x_0:
[----:B------:R-:W0:Y:S01]  /*0230*/  S2R R0, SR_TID.X ;  /* 0x0000000000007919 */ /* 0x000e220000002100 */
[----:B------:R-:W1:Y:S01]  /*0240*/  LDCU.64 UR10, c[0x0][0x390] ;  /* 0x00007200ff0a77ac */ /* 0x000e620008000a00 */
[----:B------:R-:W-:Y:S01]  /*0250*/  IMAD.U32 R4, RZ, RZ, UR7 ;  /* 0x00000007ff047e24 */ /* 0x000fe2000f8e00ff */
[----:B------:R-:W-:Y:S01]  /*0260*/  BSSY.RECONVERGENT B0, `(.L_x_1) ;  /* 0x0000019000007945 */ /* 0x000fe20003800200 */
[----:B------:R-:W-:Y:S01]  /*0270*/  IMAD.U32 R5, RZ, RZ, UR7 ;  /* 0x00000007ff057e24 */ /* 0x000fe2000f8e00ff */
[C---:B0-----:R-:W-:Y:S01]  /*0280*/  ISETP.LT.U32.AND P1, PT, R0.reuse, UR6, PT ;  /* 0x0000000600007c0c */ /* 0x041fe2000bf21070 */
[C---:B------:R-:W-:Y:S01]  /*0290*/  VIADD R2, R0.reuse, 0x100 ;  /* 0x0000010000027836 */ /* 0x040fe20000000000 */
[----:B------:R-:W-:Y:S02]  /*02a0*/  IADD3 R0, P2, PT, R0, UR4, RZ ;  /* 0x0000000400007c10 */ /* 0x000fe4000ff5e0ff */
[----:B------:R-:W-:Y:S02]  /*02b0*/  ISETP.GT.U32.AND.EX P1, PT, R4, RZ, PT, P1 ;  /* 0x000000ff0400720c */ /* 0x000fe40003f24110 */
[----:B------:R-:W-:Y:S01]  /*02c0*/  ISETP.LT.U32.AND P0, PT, R2, UR6, PT ;  /* 0x0000000602007c0c */ /* 0x000fe2000bf01070 */
[----:B------:R-:W-:Y:S01]  /*02d0*/  IMAD.X R3, RZ, RZ, UR5, P2 ;  /* 0x00000005ff037e24 */ /* 0x000fe200090e06ff */
[----:B-1----:R-:W-:-:S02]  /*02e0*/  LEA R2, P2, R0, UR10, 0x6 ;  /* 0x0000000a00027c11 */ /* 0x002fc4000f8430ff */
[----:B------:R-:W-:Y:S02]  /*02f0*/  ISETP.GT.U32.AND.EX P0, PT, R5, RZ, PT, P0 ;  /* 0x000000ff0500720c */ /* 0x000fe40003f04100 */
[----:B------:R-:W-:-:S05]  /*0300*/  LEA.HI.X R3, R0, UR11, R3, 0x6, P2 ;  /* 0x0000000b00037c11 */ /* 0x000fca00090f3403 */
[----:B------:R-:W-:Y:S06]  /*0310*/  @!P1 BRA `(.L_x_2) ;  /* 0x0000000000349947 */ /* 0x000fec0003800000 */
[----:B------:R-:W0:Y:S08]  /*0320*/  LDC.64 R8, c[0x0][0x3a0] ;  /* 0x0000e800ff087b82 */ /* 0x000e300000000a00 */
[----:B------:R-:W0:Y:S08]  /*0330*/  LDC.64 R10, c[0x0][0x3a8] ;  /* 0x0000ea00ff0a7b82 */ /* 0x000e300000000a00 */
[----:B------:R-:W1:Y:S08]  /*0340*/  LDC.64 R12, c[0x0][0x3b0] ;  /* 0x0000ec00ff0c7b82 */ /* 0x000e700000000a00 */
[----:B------:R-:W1:Y:S08]  /*0350*/  LDC.64 R14, c[0x0][0x3b8] ;  /* 0x0000ee00ff0e7b82 */ /* 0x000e700000000a00 */
[----:B------:R-:W2:Y:S01]  /*0360*/  LDC.64 R16, c[0x0][0x3c0] ;  /* 0x0000f000ff107b82 */ /* 0x000ea20000000a00 */
[----:B0-----:R0:W-:Y:S07]  /*0370*/  STG.E.128 desc[UR8][R2.64], R8 ;  /* 0x0000000802007986 */ /* 0x0011ee000c101d08 */
[----:B------:R-:W2:Y:S08]  /*0380*/  LDC.64 R18, c[0x0][0x3c8] ;  /* 0x0000f200ff127b82 */ /* 0x000eb00000000a00 */
[----:B------:R-:W3:Y:S01]  /*0390*/  LDC.64 R6, c[0x0][0x3d0] ;  /* 0x0000f400ff067b82 */ /* 0x000ee20000000a00 */
[----:B-1----:R0:W-:Y:S07]  /*03a0*/  STG.E.128 desc[UR8][R2.64+0x10], R12 ;  /* 0x0000100c02007986 */ /* 0x0021ee000c101d08 */
[----:B------:R-:W1:Y:S01]  /*03b0*/  LDC.64 R4, c[0x0][0x3d8] ;  /* 0x0000f600ff047b82 */ /* 0x000e620000000a00 */
[----:B--2---:R0:W-:Y:S04]  /*03c0*/  STG.E.128 desc[UR8][R2.64+0x20], R16 ;  /* 0x0000201002007986 */ /* 0x0041e8000c101d08 */
[----:B---3--:R0:W-:Y:S04]  /*03d0*/  STG.E.64 desc[UR8][R2.64+0x30], R6 ;  /* 0x0000300602007986 */ /* 0x0081e8000c101b08 */
[----:B-1----:R0:W-:Y:S02]  /*03e0*/  STG.E.64 desc[UR8][R2.64+0x38], R4 ;  /* 0x0000380402007986 */ /* 0x0021e4000c101b08 */
.L_x_2:
[----:B------:R-:W-:Y:S05]  /*03f0*/  BSYNC.RECONVERGENT B0 ;  /* 0x0000000000007941 */ /* 0x000fea0003800200 */
.L_x_1:
[----:B------:R-:W-:Y:S05]  /*0400*/  @!P0 EXIT ;  /* 0x000000000000894d */ /* 0x000fea0003800000 */
[----:B0-----:R-:W0:Y:S08]  /*0410*/  LDC.64 R8, c[0x0][0x3a0] ;  /* 0x0000e800ff087b82 */ /* 0x001e300000000a00 */
[----:B------:R-:W0:Y:S08]  /*0420*/  LDC.64 R10, c[0x0][0x3a8] ;  /* 0x0000ea00ff0a7b82 */ /* 0x000e300000000a00 */
[----:B------:R-:W1:Y:S08]  /*0430*/  LDC.64 R12, c[0x0][0x3b0] ;  /* 0x0000ec00ff0c7b82 */ /* 0x000e700000000a00 */
[----:B------:R-:W1:Y:S08]  /*0440*/  LDC.64 R14, c[0x0][0x3b8] ;  /* 0x0000ee00ff0e7b82 */ /* 0x000e700000000a00 */
[----:B------:R-:W2:Y:S01]  /*0450*/  LDC.64 R16, c[0x0][0x3c0] ;  /* 0x0000f000ff107b82 */ /* 0x000ea20000000a00 */
[----:B0-----:R-:W-:Y:S07]  /*0460*/  STG.E.128 desc[UR8][R2.64+0x4000], R8 ;  /* 0x0040000802007986 */ /* 0x001fee000c101d08 */
[----:B------:R-:W2:Y:S08]  /*0470*/  LDC.64 R18, c[0x0][0x3c8] ;  /* 0x0000f200ff127b82 */ /* 0x000eb00000000a00 */
[----:B------:R-:W0:Y:S01]  /*0480*/  LDC.64 R6, c[0x0][0x3d0] ;  /* 0x0000f400ff067b82 */ /* 0x000e220000000a00 */
[----:B-1----:R-:W-:Y:S07]  /*0490*/  STG.E.128 desc[UR8][R2.64+0x4010], R12 ;  /* 0x0040100c02007986 */ /* 0x002fee000c101d08 */
[----:B------:R-:W1:Y:S01]  /*04a0*/  LDC.64 R4, c[0x0][0x3d8] ;  /* 0x0000f600ff047b82 */ /* 0x000e620000000a00 */
[----:B--2---:R-:W-:Y:S04]  /*04b0*/  STG.E.128 desc[UR8][R2.64+0x4020], R16 ;  /* 0x0040201002007986 */ /* 0x004fe8000c101d08 */
[----:B0-----:R-:W-:Y:S04]  /*04c0*/  STG.E.64 desc[UR8][R2.64+0x4030], R6 ;  /* 0x0040300602007986 */ /* 0x001fe8000c101b08 */
[----:B-1----:R-:W-:Y:S01]  /*04d0*/  STG.E.64 desc[UR8][R2.64+0x4038], R4 ;  /* 0x0040380402007986 */ /* 0x002fe2000c101b08 */
[----:B------:R-:W-:Y:S05]  /*04e0*/  EXIT ;  /* 0x000000000000794d */ /* 0x000fea0003800000 */
.L_x_3:
[----:B------:R-:W-:-:S00]  /*04f0*/  BRA `(.L_x_3) ;  /* 0xfffffffc00fc7947 */ /* 0x000fc0000383ffff */
[----:B------:R-:W-:-:S00]  /*0500*/  NOP ;  /* 0x0000000000007918 */ /* 0x000fc00000000000 */
[----:B------:R-:W-:-:S00]  /*0510*/  NOP ;  /* 0x0000000000007918 */ /* 0x000fc00000000000 */
[----:B------:R-:W-:-:S00]  /*0520*/  NOP ;  /* 0x0000000000007918 */ /* 0x000fc00000000000 */
[----:B------:R-:W-:-:S00]  /*0530*/  NOP ;  /* 0x0000000000007918 */ /* 0x000fc00000000000 */
[----:B------:R-:W-:-:S00]  /*0540*/  NOP ;  /* 0x0000000000007918 */ /* 0x000fc00000000000 */
[----:B------:R-:W-:-:S00]  /*0550*/  NOP ;  /* 0x0000000000007918 */ /* 0x000fc00000000000 */
[----:B------:R-:W-:-:S00]  /*0560*/  NOP ;  /* 0x0000000000007918 */ /* 0x000fc00000000000 */
[----:B------:R-:W-:-:S00]  /*0570*/  NOP ;  /* 0x0000000000007918 */ /* 0x000fc00000000000 */
.L_x_233:


//--------------------- .text._ZN3cub18CUB_300001_SM_10006detail11EmptyKernelIvEEvv --------------------------
	.section	.text._ZN3cub18CUB_300001_SM_10006detail11EmptyKernelIvEEvv,"ax",@progbits
	.align	128
        .global         _ZN3cub18CUB_300001_SM_10006detail11EmptyKernelIvEEvv
        .type           _ZN3cub18CUB_300001_SM_10006detail11EmptyKernelIvEEvv,@function
        .size           _ZN3cub18CUB_300001_SM_10006detail11EmptyKernelIvEEvv,(.L_x_234 - _ZN3cub18CUB_300001_SM_10006detail11EmptyKernelIvEEvv)
        .other          _ZN3cub18CUB_300001_SM_10006detail11EmptyKernelIvEEvv,@"STO_CUDA_ENTRY STV_DEFAULT"
_ZN3cub18CUB_300001_SM_10006detail11EmptyKernelIvEEvv:
.text._ZN3cub18CUB_300001_SM_10006detail11EmptyKernelIvEEvv:
[----:B------:R-:W-:Y:S01]  /*0000*/  LDC R1, c[0x0][0x37c] ;  /* 0x0000df00ff017b82 */ /* 0x000fe20000000800 */
[----:B------:R-:W-:Y:S05]  /*0010*/  EXIT ;  /* 0x000000000000794d */ /* 0x000fea0003800000 */
.L_x_4:
        /* <DEDUP_REMOVED lines=14> */
.L_x_234:


//--------------------- .text._Z9propagateP24curandStatePhilox4_32_10PdS1_S1_S1_S1_iiddddjjddjPKdS3_d --------------------------
	.section	.text._Z9propagateP24curandStatePhilox4_32_10PdS1_S1_S1_S1_iiddddjjddjPKdS3_d,"ax",@progbits
	.align	128
        .global         _Z9propagateP24curandStatePhilox4_32_10PdS1_S1_S1_S1_iiddddjjddjPKdS3_d
        .type           _Z9propagateP24curandStatePhilox4_32_10PdS1_S1_S1_S1_iiddddjjddjPKdS3_d,@function
        .size           _Z9propagateP24curandStatePhilox4_32_10PdS1_S1_S1_S1_iiddddjjddjPKdS3_d,(.L_x_232 - _Z9propagateP24curandStatePhilox4_32_10PdS1_S1_S1_S1_iiddddjjddjPKdS3_d)
        .other          _Z9propagateP24curandStatePhilox4_32_10PdS1_S1_S1_S1_iiddddjjddjPKdS3_d,@"STO_CUDA_ENTRY STV_DEFAULT"
_Z9propagateP24curandStatePhilox4_32_10PdS1_S1_S1_S1_iiddddjjddjPKdS3_d:
.text._Z9propagateP24curandStatePhilox4_32_10PdS1_S1_S1_S1_iiddddjjddjPKdS3_d:
[----:B------:R-:W0:Y:S01]  /*0000*/  LDC R1, c[0x0][0x37c] ;  /* 0x0000df00ff017b82 */ /* 0x000e220000000800 */
[----:B------:R-:W1:Y:S07]  /*0010*/  S2R R25, SR_TID.X ;  /* 0x0000000000197919 */ /* 0x000e6e0000002100 */
[----:B------:R-:W2:Y:S01]  /*0020*/  LDC.64 R2, c[0x0][0x380] ;  /* 0x0000e000ff027b82 */ /* 0x000ea20000000a00 */
[----:B------:R-:W1:Y:S01]  /*0030*/  LDCU UR4, c[0x0][0x360] ;  /* 0x00006c00ff0477ac */ /* 0x000e620008000800 */
[----:B0-----:R-:W-:Y:S01]  /*0040*/  VIADD R1, R1, 0xffffd0f0 ;  /* 0xffffd0f001017836 */ /* 0x001fe20000000000 */
[----:B------:R-:W1:Y:S01]  /*0050*/  S2R R0, SR_CTAID.X ;  /* 0x0000000000007919 */ /* 0x000e620000002500 */
[----:B------:R-:W0:Y:S01]  /*0060*/  LDCU.64 UR36, c[0x0][0x358] ;  /* 0x00006b00ff2477ac */ /* 0x000e220008000a00 */
[----:B------:R-:W3:Y:S01]  /*0070*/  LDCU.64 UR6, c[0x0][0x3b0] ;  /* 0x00007600ff0677ac */ /* 0x000ee20008000a00 */
[----:B------:R-:W4:Y:S01]  /*0080*/  LDCU UR39, c[0x0][0x3ec] ;  /* 0x00007d80ff2777ac */ /* 0x000f220008000800 */
[----:B------:R-:W0:Y:S01]  /*0090*/  LDCU UR40, c[0x0][0x3f0] ;  /* 0x00007e00ff2877ac */ /* 0x000e220008000800 */
[----:B-1----:R-:W-:-:S04]  /*00a0*/  IMAD R25, R0, UR4, R25 ;  /* 0x0000000400197c24 */ /* 0x002fc8000f8e0219 */
[----:B--2---:R-:W-:-:S05]  /*00b0*/  IMAD.WIDE R2, R25, 0x40, R2 ;  /* 0x0000004019027825 */ /* 0x004fca00078e0202 */
[----:B0-----:R0:W5:Y:S04]  /*00c0*/  LDG.E.64 R26, desc[UR36][R2.64+0x38] ;  /* 0x00003824021a7981 */ /* 0x001168000c1e1b00 */
[----:B------:R0:W5:Y:S04]  /*00d0*/  LDG.E.64 R34, desc[UR36][R2.64+0x30] ;  /* 0x0000302402227981 */ /* 0x000168000c1e1b00 */
[----:B------:R0:W5:Y:S04]  /*00e0*/  LDG.E.128 R36, desc[UR36][R2.64] ;  /* 0x0000002402247981 */ /* 0x000168000c1e1d00 */
[----:B------:R0:W5:Y:S04]  /*00f0*/  LDG.E.128 R40, desc[UR36][R2.64+0x10] ;  /* 0x0000102402287981 */ /* 0x000168000c1e1d00 */
[----:B------:R0:W5:Y:S01]  /*0100*/  LDG.E.128 R44, desc[UR36][R2.64+0x20] ;  /* 0x00002024022c7981 */ /* 0x000162000c1e1d00 */
[----:B---3--:R-:W-:Y:S01]  /*0110*/  ISETP.GE.AND P0, PT, R25, UR7, PT ;  /* 0x0000000719007c0c */ /* 0x008fe2000bf06270 */
[----:B------:R-:W-:Y:S01]  /*0120*/  UIMAD.WIDE UR4, UR6, 0x10624dd3, URZ ;  /* 0x10624dd3060478a5 */ /* 0x000fe2000f8e02ff */
[----:B------:R-:W-:Y:S03]  /*0130*/  BSSY B7, `(.L_x_5) ;  /* 0x0000a41000077945 */ /* 0x000fe60003800000 */
[----:B------:R-:W-:-:S04]  /*0140*/  USHF.R.U32.HI UR38, URZ, 0x1f, UR5 ;  /* 0x0000001fff267899 */ /* 0x000fc80008011605 */
[----:B------:R-:W-:-:S04]  /*0150*/  ULEA.HI.SX32 UR38, UR5, UR38, 0x1a ;  /* 0x0000002605267291 */ /* 0x000fc8000f8fd2ff */
[----:B0---4-:R-:W-:Y:S08]  /*0160*/  @P0 BRA `(.L_x_6) ;  /* 0x000000a000f40947 */ /* 0x011ff00003800000 */
.L_x_207:
[----:B------:R0:W-:Y:S01]  /*0170*/  STL.128 [R1], RZ ;  /* 0x000000ff01007387 */ /* 0x0001e20000100c00 */
[----:B------:R-:W-:Y:S01]  /*0180*/  HFMA2 R3, -RZ, RZ, 0, 0 ;  /* 0x00000000ff037431 */ /* 0x000fe200000001ff */
[----:B------:R-:W-:Y:S01]  /*0190*/  BSSY.RECONVERGENT B0, `(.L_x_7) ;  /* 0x000005e000007945 */ /* 0x000fe20003800200 */
[----:B------:R-:W-:Y:S01]  /*01a0*/  VIADD R0, R1, 0x30 ;  /* 0x0000003001007836 */ /* 0x000fe20000000000 */
[----:B------:R0:W-:Y:S01]  /*01b0*/  STL.128 [R1+0x10], RZ ;  /* 0x000010ff01007387 */ /* 0x0001e20000100c00 */
[----:B------:R-:W-:-:S03]  /*01c0*/  IMAD.MOV.U32 R2, RZ, RZ, 0x5 ;  /* 0x00000005ff027424 */ /* 0x000fc600078e00ff */
[----:B-1234-:R0:W-:Y:S04]  /*01d0*/  STL.128 [R1+0x20], RZ ;  /* 0x000020ff01007387 */ /* 0x01e1e80000100c00 */
.L_x_8:
[----:B------:R-:W-:Y:S01]  /*01e0*/  IADD3 R2, P0, PT, R2, 0xa6, RZ ;  /* 0x000000a602027810 */ /* 0x000fe20007f1e0ff */
[----:B------:R-:W-:Y:S04]  /*01f0*/  STL.128 [R0], RZ ;  /* 0x000000ff00007387 */ /* 0x000fe80000100c00 */
[----:B------:R-:W-:Y:S01]  /*0200*/  IMAD.X R3, RZ, RZ, R3, P0 ;  /* 0x000000ffff037224 */ /* 0x000fe200000e0603 */
[----:B------:R-:W-:Y:S01]  /*0210*/  ISETP.GE.U32.AND P0, PT, R2, 0x5db, PT ;  /* 0x000005db0200780c */ /* 0x000fe20003f06070 */
[----:B------:R-:W-:Y:S03]  /*0220*/  STL.128 [R0+0x10], RZ ;  /* 0x000010ff00007387 */ /* 0x000fe60000100c00 */
[----:B------:R-:W-:Y:S01]  /*0230*/  ISETP.GE.U32.AND.EX P0, PT, R3, RZ, PT, P0 ;  /* 0x000000ff0300720c */ /* 0x000fe20003f06100 */
[----:B------:R-:W-:Y:S04]  /*0240*/  STL.128 [R0+0x20], RZ ;  /* 0x000020ff00007387 */ /* 0x000fe80000100c00 */
        /* <DEDUP_REMOVED lines=79> */
[----:B------:R1:W-:Y:S02]  /*0740*/  STL.128 [R0+0x520], RZ ;  /* 0x000520ff00007387 */ /* 0x0003e40000100c00 */
[----:B-1----:R-:W-:Y:S01]  /*0750*/  VIADD R0, R0, 0x530 ;  /* 0x0000053000007836 */ /* 0x002fe20000000000 */
[----:B------:R-:W-:Y:S06]  /*0760*/  @!P0 BRA `(.L_x_8) ;  /* 0xfffffff8009c8947 */ /* 0x000fec000383ffff */
[----:B------:R-:W-:Y:S05]  /*0770*/  BSYNC.RECONVERGENT B0 ;  /* 0x0000000000007941 */ /* 0x000fea0003800200 */
.L_x_7:
[----:B------:R-:W-:Y:S01]  /*0780*/  BSSY.RECONVERGENT B0, `(.L_x_9) ;  /* 0x000011e000007945 */ /* 0x000fe20003800200 */
.L_x_24:
[----:B-----5:R-:W-:Y:S01]  /*0790*/  ISETP.GT.AND P0, PT, R46, 0x1, PT ;  /* 0x000000012e00780c */ /* 0x020fe20003f04270 */
[----:B------:R-:W-:Y:S01]  /*07a0*/  BSSY.RECONVERGENT B1, `(.L_x_10) ;  /* 0x00000de000017945 */ /* 0x000fe20003800200 */
[----:B------:R-:W-:Y:S01]  /*07b0*/  IMAD.MOV.U32 R16, RZ, RZ, R46 ;  /* 0x000000ffff107224 */ /* 0x000fe200078e002e */
[C---:B------:R-:W-:Y:S01]  /*07c0*/  IADD3 R13, PT, PT, R44.reuse, -0x61c88647, RZ ;  /* 0x9e3779b92c0d7810 */ /* 0x040fe20007ffe0ff */
[C---:B------:R-:W-:Y:S01]  /*07d0*/  VIADD R29, R45.reuse, 0xbb67ae85 ;  /* 0xbb67ae852d1d7836 */ /* 0x040fe20000000000 */
[C---:B------:R-:W-:Y:S01]  /*07e0*/  IADD3 R49, PT, PT, R44.reuse, -0x255992d5, RZ ;  /* 0xdaa66d2b2c317810 */ /* 0x040fe20007ffe0ff */
[C---:B------:R-:W-:Y:S01]  /*07f0*/  VIADD R31, R44.reuse, 0x3c6ef372 ;  /* 0x3c6ef3722c1f7836 */ /* 0x040fe20000000000 */
[C---:B------:R-:W-:Y:S01]  /*0800*/  IADD3 R51, PT, PT, R45.reuse, 0x32370b8f, RZ ;  /* 0x32370b8f2d337810 */ /* 0x040fe20007ffe0ff */
[C---:B------:R-:W-:Y:S01]  /*0810*/  VIADD R33, R45.reuse, 0x76cf5d0a ;  /* 0x76cf5d0a2d217836 */ /* 0x040fe20000000000 */
[----:B------:R-:W-:Y:S01]  /*0820*/  IADD3 R9, PT, PT, R45, -0x56f99767, RZ ;  /* 0xa90668992d097810 */ /* 0x000fe20007ffe0ff */
[C---:B------:R-:W-:Y:S01]  /*0830*/  VIADD R11, R44.reuse, 0x78dde6e4 ;  /* 0x78dde6e42c0b7836 */ /* 0x040fe20000000000 */
[C---:B------:R-:W-:Y:S01]  /*0840*/  IADD3 R2, PT, PT, R44.reuse, -0x700cb87f, RZ ;  /* 0x8ff347812c027810 */ /* 0x040fe20007ffe0ff */
[----:B------:R-:W-:-:S02]  /*0850*/  VIADD R10, R44, 0x1715609d ;  /* 0x1715609d2c0a7836 */ /* 0x000fc40000000000 */
[C---:B------:R-:W-:Y:S02]  /*0860*/  VIADD R12, R45.reuse, 0xed9eba14 ;  /* 0xed9eba142d0c7836 */ /* 0x040fe40000000000 */
[C---:B------:R-:W-:Y:S02]  /*0870*/  VIADD R7, R44.reuse, 0xb54cda56 ;  /* 0xb54cda562c077836 */ /* 0x040fe40000000000 */
[C---:B------:R-:W-:Y:S02]  /*0880*/  VIADD R6, R44.reuse, 0x5384540f ;  /* 0x5384540f2c067836 */ /* 0x040fe40000000000 */
[C---:B------:R-:W-:Y:S02]  /*0890*/  VIADD R8, R45.reuse, 0x646e171e ;  /* 0x646e171e2d087836 */ /* 0x040fe40000000000 */
[----:B------:R-:W-:Y:S02]  /*08a0*/  VIADD R3, R44, 0xf1bbcdc8 ;  /* 0xf1bbcdc82c037836 */ /* 0x000fe40000000000 */
[----:B------:R-:W-:-:S02]  /*08b0*/  VIADD R4, R45, 0xdb3d7428 ;  /* 0xdb3d74282d047836 */ /* 0x000fc40000000000 */
[C---:B------:R-:W-:Y:S02]  /*08c0*/  VIADD R5, R45.reuse, 0x1fd5c5a3 ;  /* 0x1fd5c5a32d057836 */ /* 0x040fe40000000000 */
[----:B------:R-:W-:Y:S01]  /*08d0*/  VIADD R0, R45, 0x96a522ad ;  /* 0x96a522ad2d007836 */ /* 0x000fe20000000000 */
[----:B------:R-:W-:Y:S06]  /*08e0*/  @P0 BRA `(.L_x_11) ;  /* 0x0000000400140947 */ /* 0x000fec0003800000 */
[----:B------:R-:W-:Y:S01]  /*08f0*/  ISETP.NE.AND P0, PT, R16, RZ, PT ;  /* 0x000000ff1000720c */ /* 0x000fe20003f05270 */
[----:B------:R-:W-:Y:S01]  /*0900*/  IMAD.MOV.U32 R24, RZ, RZ, R42 ;  /* 0x000000ffff187224 */ /* 0x000fe200078e002a */
[----:B------:R-:W-:Y:S01]  /*0910*/  MOV R22, R41 ;  /* 0x0000002900167202 */ /* 0x000fe20000000f00 */
[----:B------:R-:W-:Y:S02]  /*0920*/  IMAD.MOV.U32 R23, RZ, RZ, R40 ;  /* 0x000000ffff177224 */ /* 0x000fe400078e0028 */
[----:B------:R-:W-:-:S08]  /*0930*/  IMAD.MOV.U32 R46, RZ, RZ, 0x3 ;  /* 0x00000003ff2e7424 */ /* 0x000fd000078e00ff */
[----:B------:R-:W-:Y:S05]  /*0940*/  @!P0 BRA `(.L_x_12) ;  /* 0x0000000c000c8947 */ /* 0x000fea0003800000 */
[----:B------:R-:W-:-:S13]  /*0950*/  ISETP.NE.AND P0, PT, R16, 0x1, PT ;  /* 0x000000011000780c */ /* 0x000fda0003f05270 */
[----:B------:R-:W-:Y:S05]  /*0960*/  @P0 BRA `(.L_x_13) ;  /* 0x0000000800f00947 */ /* 0x000fea0003800000 */
[----:B------:R-:W-:Y:S01]  /*0970*/  VIADD R36, R36, 0x1 ;  /* 0x0000000124247836 */ /* 0x000fe20000000000 */
[----:B------:R-:W-:Y:S03]  /*0980*/  BSSY.RECONVERGENT B2, `(.L_x_14) ;  /* 0x000000c000027945 */ /* 0x000fe60003800200 */
[C---:B------:R-:W-:Y:S01]  /*0990*/  IMAD.WIDE.U32 R14, R36.reuse, -0x2daee0ad, RZ ;  /* 0xd2511f53240e7825 */ /* 0x040fe200078e00ff */
[----:B------:R-:W-:-:S13]  /*09a0*/  ISETP.NE.AND P0, PT, R36, RZ, PT ;  /* 0x000000ff2400720c */ /* 0x000fda0003f05270 */
[----:B------:R-:W-:Y:S05]  /*09b0*/  @P0 BRA `(.L_x_15) ;  /* 0x0000000000200947 */ /* 0x000fea0003800000 */
[----:B------:R-:W-:-:S05]  /*09c0*/  VIADD R37, R37, 0x1 ;  /* 0x0000000125257836 */ /* 0x000fca0000000000 */
[----:B------:R-:W-:-:S13]  /*09d0*/  ISETP.NE.AND P0, PT, R37, RZ, PT ;  /* 0x000000ff2500720c */ /* 0x000fda0003f05270 */
[----:B------:R-:W-:Y:S01]  /*09e0*/  @!P0 IADD3 R38, PT, PT, R38, 0x1, RZ ;  /* 0x0000000126268810 */ /* 0x000fe20007ffe0ff */
[----:B------:R-:W-:Y:S02]  /*09f0*/  @!P0 VIADD R16, R39, 0x1 ;  /* 0x0000000127108836 */ /* 0x000fe40000000000 */
[----:B------:R-:W-:Y:S01]  /*0a00*/  @!P0 IMAD.MOV.U32 R37, RZ, RZ, RZ ;  /* 0x000000ffff258224 */ /* 0x000fe200078e00ff */
[----:B------:R-:W-:-:S13]  /*0a10*/  ISETP.NE.AND P1, PT, R38, RZ, !P0 ;  /* 0x000000ff2600720c */ /* 0x000fda0004725270 */
[----:B------:R-:W-:-:S05]  /*0a20*/  @P1 IMAD.MOV R16, RZ, RZ, R39 ;  /* 0x000000ffff101224 */ /* 0x000fca00078e0227 */
[----:B------:R-:W-:-:S07]  /*0a30*/  @!P0 MOV R39, R16 ;  /* 0x0000001000278202 */ /* 0x000fce0000000f00 */
.L_x_15:
[----:B------:R-:W-:Y:S05]  /*0a40*/  BSYNC.RECONVERGENT B2 ;  /* 0x0000000000027941 */ /* 0x000fea0003800200 */
.L_x_14:
[----:B------:R-:W-:Y:S01]  /*0a50*/  IMAD.WIDE.U32 R16, R38, -0x326172a9, RZ ;  /* 0xcd9e8d5726107825 */ /* 0x000fe200078e00ff */
[----:B------:R-:W-:-:S03]  /*0a60*/  LOP3.LUT R20, R39, R15, R45, 0x96, !PT ;  /* 0x0000000f27147212 */ /* 0x000fc600078e962d */
[----:B------:R-:W-:Y:S01]  /*0a70*/  IMAD.MOV.U32 R23, RZ, RZ, R41 ;  /* 0x000000ffff177224 */ /* 0x000fe200078e0029 */
[----:B------:R-:W-:Y:S01]  /*0a80*/  LOP3.LUT R18, R37, R44, R17, 0x96, !PT ;  /* 0x0000002c25127212 */ /* 0x000fe200078e9611 */
[----:B------:R-:W-:-:S04]  /*0a90*/  IMAD.WIDE.U32 R20, R20, -0x326172a9, RZ ;  /* 0xcd9e8d5714147825 */ /* 0x000fc800078e00ff */
        /* <DEDUP_REMOVED lines=12> */
[----:B------:R-:W-:Y:S01]  /*0b60*/  IMAD.MOV.U32 R46, RZ, RZ, RZ ;  /* 0x000000ffff2e7224 */ /* 0x000fe200078e00ff */
[----:B------:R-:W-:Y:S01]  /*0b70*/  LOP3.LUT R16, R51, R14, R19, 0x96, !PT ;  /* 0x0000000e33107212 */ /* 0x000fe200078e9613 */
[----:B------:R-:W-:-:S04]  /*0b80*/  IMAD.WIDE.U32 R14, R15, -0x2daee0ad, RZ ;  /* 0xd2511f530f0e7825 */ /* 0x000fc800078e00ff */
[----:B------:R-:W-:Y:S01]  /*0b90*/  IMAD.WIDE.U32 R16, R16, -0x326172a9, RZ ;  /* 0xcd9e8d5710107825 */ /* 0x000fe200078e00ff */
[----:B------:R-:W-:-:S04]  /*0ba0*/  LOP3.LUT R18, R12, R18, R15, 0x96, !PT ;  /* 0x000000120c127212 */ /* 0x000fc800078e960f */
        /* <DEDUP_REMOVED lines=19> */
[----:B------:R-:W-:-:S03]  /*0ce0*/  LOP3.LUT R40, R2, R10, R9, 0x96, !PT ;  /* 0x0000000a02287212 */ /* 0x000fc600078e9609 */
[----:B------:R-:W-:Y:S01]  /*0cf0*/  IMAD.MOV.U32 R41, RZ, RZ, R8 ;  /* 0x000000ffff297224 */ /* 0x000fe200078e0008 */
[----:B------:R-:W-:Y:S02]  /*0d00*/  LOP3.LUT R0, R0, R6, R5, 0x96, !PT ;  /* 0x0000000600007212 */ /* 0x000fe400078e9605 */
[----:B------:R-:W-:-:S03]  /*0d10*/  MOV R43, R4 ;  /* 0x00000004002b7202 */ /* 0x000fc60000000f00 */
[----:B------:R-:W-:Y:S01]  /*0d20*/  IMAD.MOV.U32 R42, RZ, RZ, R0 ;  /* 0x000000ffff2a7224 */ /* 0x000fe200078e0000 */
[----:B------:R-:W-:Y:S06]  /*0d30*/  BRA `(.L_x_12) ;  /* 0x0000000800107947 */ /* 0x000fec0003800000 */
.L_x_11:
[----:B------:R-:W-:-:S04]  /*0d40*/  MOV R15, 0xfffffffe ;  /* 0xfffffffe000f7802 */ /* 0x000fc80000000f00 */
[----:B------:R-:W-:-:S05]  /*0d50*/  VIADDMNMX.U32 R14, R46, R15, 0x2, PT ;  /* 0x000000022e0e7446 */ /* 0x000fca000380000f */
[----:B------:R-:W-:-:S04]  /*0d60*/  IMAD.SHL.U32 R17, R14, 0x4, RZ ;  /* 0x000000040e117824 */ /* 0x000fc800078e00ff */
[----:B------:R-:W1:Y:S02]  /*0d70*/  LDC R14, c[0x2][R17] ;  /* 0x00800000110e7b82 */ /* 0x000e640000000800 */
[----:B-1----:R-:W-:-:S04]  /*0d80*/  SHF.R.S32.HI R15, RZ, 0x1f, R14 ;  /* 0x0000001fff0f7819 */ /* 0x002fc8000001140e */
.L_x_226:
[----:B------:R-:W-:Y:S05]  /*0d90*/  BRX R14 -0xda0                                                                                                                  (*"BRANCH_TARGETS .L_x_227,.L_x_228,.L_x_13"*) ;  /* 0xfffffff00e987949 */ /* 0x000fea000383ffff */
.L_x_228:
        /* <DEDUP_REMOVED lines=13> */
.L_x_17:
[----:B------:R-:W-:Y:S05]  /*0e70*/  BSYNC.RECONVERGENT B2 ;  /* 0x0000000000027941 */ /* 0x000fea0003800200 */
.L_x_16:
[----:B------:R-:W-:Y:S01]  /*0e80*/  IMAD.WIDE.U32 R16, R38, -0x326172a9, RZ ;  /* 0xcd9e8d5726107825 */ /* 0x000fe200078e00ff */
[----:B------:R-:W-:-:S03]  /*0e90*/  LOP3.LUT R20, R39, R15, R45, 0x96, !PT ;  /* 0x0000000f27147212 */ /* 0x000fc600078e962d */
[----:B------:R-:W-:Y:S01]  /*0ea0*/  IMAD.MOV.U32 R46, RZ, RZ, 0x2 ;  /* 0x00000002ff2e7424 */ /* 0x000fe200078e00ff */
        /* <DEDUP_REMOVED lines=37> */
[----:B------:R-:W-:Y:S01]  /*1100*/  LOP3.LUT R42, R0, R6, R5, 0x96, !PT ;  /* 0x00000006002a7212 */ /* 0x000fe200078e9605 */
[--C-:B------:R-:W-:Y:S01]  /*1110*/  IMAD.MOV.U32 R24, RZ, RZ, R8.reuse ;  /* 0x000000ffff187224 */ /* 0x100fe200078e0008 */
[----:B------:R-:W-:Y:S01]  /*1120*/  MOV R43, R4 ;  /* 0x00000004002b7202 */ /* 0x000fe20000000f00 */
[----:B------:R-:W-:Y:S02]  /*1130*/  IMAD.MOV.U32 R41, RZ, RZ, R8 ;  /* 0x000000ffff297224 */ /* 0x000fe400078e0008 */
[----:B------:R-:W-:Y:S01]  /*1140*/  IMAD.MOV.U32 R40, RZ, RZ, R22 ;  /* 0x000000ffff287224 */ /* 0x000fe200078e0016 */
[----:B------:R-:W-:Y:S06]  /*1150*/  BRA `(.L_x_12) ;  /* 0x0000000400087947 */ /* 0x000fec0003800000 */
.L_x_227:
[----:B------:R-:W-:Y:S01]  /*1160*/  VIADD R36, R36, 0x1 ;  /* 0x0000000124247836 */ /* 0x000fe20000000000 */
[----:B------:R-:W-:Y:S03]  /*1170*/  BSSY.RECONVERGENT B2, `(.L_x_18) ;  /* 0x000000c000027945 */ /* 0x000fe60003800200 */
[C---:B------:R-:W-:Y:S01]  /*1180*/  IMAD.WIDE.U32 R14, R36.reuse, -0x2daee0ad, RZ ;  /* 0xd2511f53240e7825 */ /* 0x040fe200078e00ff */
[----:B------:R-:W-:-:S13]  /*1190*/  ISETP.NE.AND P0, PT, R36, RZ, PT ;  /* 0x000000ff2400720c */ /* 0x000fda0003f05270 */
[----:B------:R-:W-:Y:S05]  /*11a0*/  @P0 BRA `(.L_x_19) ;  /* 0x0000000000200947 */ /* 0x000fea0003800000 */
[----:B------:R-:W-:-:S04]  /*11b0*/  IADD3 R37, PT, PT, R37, 0x1, RZ ;  /* 0x0000000125257810 */ /* 0x000fc80007ffe0ff */
[----:B------:R-:W-:-:S13]  /*11c0*/  ISETP.NE.AND P0, PT, R37, RZ, PT ;  /* 0x000000ff2500720c */ /* 0x000fda0003f05270 */
[----:B------:R-:W-:Y:S01]  /*11d0*/  @!P0 VIADD R38, R38, 0x1 ;  /* 0x0000000126268836 */ /* 0x000fe20000000000 */
[----:B------:R-:W-:Y:S01]  /*11e0*/  @!P0 MOV R37, RZ ;  /* 0x000000ff00258202 */ /* 0x000fe20000000f00 */
[----:B------:R-:W-:-:S03]  /*11f0*/  @!P0 VIADD R16, R39, 0x1 ;  /* 0x0000000127108836 */ /* 0x000fc60000000000 */
[----:B------:R-:W-:-:S13]  /*1200*/  ISETP.NE.AND P1, PT, R38, RZ, !P0 ;  /* 0x000000ff2600720c */ /* 0x000fda0004725270 */
[----:B------:R-:W-:-:S04]  /*1210*/  @P1 IMAD.MOV R16, RZ, RZ, R39 ;  /* 0x000000ffff101224 */ /* 0x000fc800078e0227 */
[----:B------:R-:W-:-:S07]  /*1220*/  @!P0 IMAD.MOV.U32 R39, RZ, RZ, R16 ;  /* 0x000000ffff278224 */ /* 0x000fce00078e0010 */
.L_x_19:
[----:B------:R-:W-:Y:S05]  /*1230*/  BSYNC.RECONVERGENT B2 ;  /* 0x0000000000027941 */ /* 0x000fea0003800200 */
.L_x_18:
        /* <DEDUP_REMOVED lines=43> */
[----:B------:R-:W-:Y:S01]  /*14f0*/  IMAD.MOV.U32 R40, RZ, RZ, R24 ;  /* 0x000000ffff287224 */ /* 0x000fe200078e0018 */
[----:B------:R-:W-:Y:S02]  /*1500*/  MOV R43, R4 ;  /* 0x00000004002b7202 */ /* 0x000fe40000000f00 */
[----:B------:R-:W-:Y:S01]  /*1510*/  MOV R42, R0 ;  /* 0x00000000002a7202 */ /* 0x000fe20000000f00 */
[----:B------:R-:W-:Y:S06]  /*1520*/  BRA `(.L_x_12) ;  /* 0x0000000000147947 */ /* 0x000fec0003800000 */
.L_x_13:
[C---:B------:R-:W-:Y:S01]  /*1530*/  ISETP.NE.AND P0, PT, R16.reuse, -0x1, PT ;  /* 0xffffffff1000780c */ /* 0x040fe20003f05270 */
[--C-:B------:R-:W-:Y:S02]  /*1540*/  IMAD.MOV.U32 R23, RZ, RZ, R40.reuse ;  /* 0x000000ffff177224 */ /* 0x100fe400078e0028 */
[----:B------:R-:W-:Y:S01]  /*1550*/  IMAD.MOV.U32 R22, RZ, RZ, R40 ;  /* 0x000000ffff167224 */ /* 0x000fe200078e0028 */
[----:B------:R-:W-:Y:S01]  /*1560*/  SEL R24, R41, R40, !P0 ;  /* 0x0000002829187207 */ /* 0x000fe20004000000 */
[----:B------:R-:W-:-:S08]  /*1570*/  VIADD R46, R16, 0x3 ;  /* 0x00000003102e7836 */ /* 0x000fd00000000000 */
.L_x_12:
[----:B------:R-:W-:Y:S05]  /*1580*/  BSYNC.RECONVERGENT B1 ;  /* 0x0000000000017941 */ /* 0x000fea0003800200 */
.L_x_10:
[----:B------:R-:W1:Y:S01]  /*1590*/  I2F.F64.U32 R32, R22 ;  /* 0x0000001600207312 */ /* 0x000e620000201800 */
[----:B------:R-:W-:Y:S02]  /*15a0*/  HFMA2 R2, -RZ, RZ, 0, 0 ;  /* 0x00000000ff027431 */ /* 0x000fe400000001ff */
[----:B------:R-:W-:Y:S01]  /*15b0*/  IMAD.MOV.U32 R3, RZ, RZ, 0x3df00000 ;  /* 0x3df00000ff037424 */ /* 0x000fe200078e00ff */
[----:B------:R-:W-:Y:S04]  /*15c0*/  BSSY.RECONVERGENT B2, `(.L_x_20) ;  /* 0x000001d000027945 */ /* 0x000fe80003800200 */
[----:B------:R-:W2:Y:S01]  /*15d0*/  I2F.F64.U32 R30, R23 ;  /* 0x00000017001e7312 */ /* 0x000ea20000201800 */
[-C--:B-1----:R-:W-:Y:S02]  /*15e0*/  DFMA R32, R32, R2.reuse, 2.3283064365386962891e-10 ;  /* 0x3df000002020742b */ /* 0x082fe40000000002 */
[----:B--2---:R-:W-:-:S06]  /*15f0*/  DFMA R30, R30, R2, 2.3283064365386962891e-10 ;  /* 0x3df000001e1e742b */ /* 0x004fcc0000000002 */
[----:B------:R-:W-:Y:S02]  /*1600*/  DADD R4, R32, -0.5 ;  /* 0xbfe0000020047429 */ /* 0x000fe40000000000 */
[----:B------:R-:W-:-:S06]  /*1610*/  DADD R2, R30, -0.5 ;  /* 0xbfe000001e027429 */ /* 0x000fcc0000000000 */
[----:B------:R-:W-:-:S08]  /*1620*/  DMUL R4, R4, R4 ;  /* 0x0000000404047228 */ /* 0x000fd00000000000 */
[----:B------:R-:W-:Y:S01]  /*1630*/  DFMA R6, R2, R2, R4 ;  /* 0x000000020206722b */ /* 0x000fe20000000004 */
[----:B------:R-:W-:Y:S01]  /*1640*/  IMAD.MOV.U32 R4, RZ, RZ, 0x0 ;  /* 0x00000000ff047424 */ /* 0x000fe200078e00ff */
[----:B------:R-:W-:-:S04]  /*1650*/  MOV R5, 0x3fd80000 ;  /* 0x3fd8000000057802 */ /* 0x000fc80000000f00 */
[----:B------:R-:W1:Y:S04]  /*1660*/  MUFU.RSQ64H R67, R7 ;  /* 0x0000000700437308 */ /* 0x000e680000001c00 */
[----:B------:R-:W-:-:S05]  /*1670*/  VIADD R66, R7, 0xfcb00000 ;  /* 0xfcb0000007427836 */ /* 0x000fca0000000000 */
[----:B------:R-:W-:Y:S01]  /*1680*/  ISETP.GE.U32.AND P0, PT, R66, 0x7ca00000, PT ;  /* 0x7ca000004200780c */ /* 0x000fe20003f06070 */
[----:B-1----:R-:W-:-:S08]  /*1690*/  DMUL R2, R66, R66 ;  /* 0x0000004242027228 */ /* 0x002fd00000000000 */
[----:B------:R-:W-:-:S08]  /*16a0*/  DFMA R2, R6, -R2, 1 ;  /* 0x3ff000000602742b */ /* 0x000fd00000000802 */
[----:B------:R-:W-:Y:S02]  /*16b0*/  DFMA R4, R2, R4, 0.5 ;  /* 0x3fe000000204742b */ /* 0x000fe40000000004 */
[----:B------:R-:W-:-:S08]  /*16c0*/  DMUL R2, R66, R2 ;  /* 0x0000000242027228 */ /* 0x000fd00000000000 */
[----:B------:R-:W-:-:S08]  /*16d0*/  DFMA R56, R4, R2, R66 ;  /* 0x000000020438722b */ /* 0x000fd00000000042 */
[----:B------:R-:W-:Y:S02]  /*16e0*/  DMUL R58, R6, R56 ;  /* 0x00000038063a7228 */ /* 0x000fe40000000000 */
[----:B------:R-:W-:Y:S02]  /*16f0*/  VIADD R5, R57, 0xfff00000 ;  /* 0xfff0000039057836 */ /* 0x000fe40000000000 */
[----:B------:R-:W-:-:S04]  /*1700*/  IMAD.MOV.U32 R4, RZ, RZ, R56 ;  /* 0x000000ffff047224 */ /* 0x000fc800078e0038 */
[----:B------:R-:W-:-:S08]  /*1710*/  DFMA R8, R58, -R58, R6 ;  /* 0x8000003a3a08722b */ /* 0x000fd00000000006 */
[----:B------:R-:W-:Y:S01]  /*1720*/  DFMA R2, R8, R4, R58 ;  /* 0x000000040802722b */ /* 0x000fe2000000003a */
[----:B------:R-:W-:Y:S10]  /*1730*/  @!P0 BRA `(.L_x_21) ;  /* 0x0000000000148947 */ /* 0x000ff40003800000 */
[----:B------:R-:W-:Y:S01]  /*1740*/  IMAD.MOV.U32 R57, RZ, RZ, R5 ;  /* 0x000000ffff397224 */ /* 0x000fe200078e0005 */
[----:B------:R-:W-:-:S07]  /*1750*/  MOV R0, 0x1770 ;  /* 0x0000177000007802 */ /* 0x000fce0000000f00 */
[----:B0-----:R-:W-:Y:S05]  /*1760*/  CALL.REL.NOINC `($__internal_1_$__cuda_sm20_dsqrt_rn_f64_mediumpath_v1) ;  /* 0x0000009400147944 */ /* 0x001fea0003c00000 */
[----:B------:R-:W-:Y:S01]  /*1770*/  MOV R2, R8 ;  /* 0x0000000800027202 */ /* 0x000fe20000000f00 */
[----:B------:R-:W-:-:S07]  /*1780*/  IMAD.MOV.U32 R3, RZ, RZ, R9 ;  /* 0x000000ffff037224 */ /* 0x000fce00078e0009 */
.L_x_21:
[----:B------:R-:W-:Y:S05]  /*1790*/  BSYNC.RECONVERGENT B2 ;  /* 0x0000000000027941 */ /* 0x000fea0003800200 */
.L_x_20:
[----:B------:R-:W1:Y:S01]  /*17a0*/  LDC.64 R10, c[0x0][0x3e8] ;  /* 0x0000fa00ff0a7b82 */ /* 0x000e620000000a00 */
[----:B------:R-:W1:Y:S01]  /*17b0*/  MUFU.RCP64H R5, UR39 ;  /* 0x0000002700057d08 */ /* 0x000e620008001800 */
[----:B------:R-:W-:Y:S01]  /*17c0*/  IMAD.MOV.U32 R4, RZ, RZ, 0x1 ;  /* 0x00000001ff047424 */ /* 0x000fe200078e00ff */
[----:B------:R-:W-:Y:S05]  /*17d0*/  BSSY.RECONVERGENT B2, `(.L_x_22) ;  /* 0x0000014000027945 */ /* 0x000fea0003800200 */
[----:B------:R-:W2:Y:S01]  /*17e0*/  LDC.64 R8, c[0x0][0x3e0] ;  /* 0x0000f800ff087b82 */ /* 0x000ea20000000a00 */
[----:B-1----:R-:W-:-:S08]  /*17f0*/  DFMA R6, R4, -R10, 1 ;  /* 0x3ff000000406742b */ /* 0x002fd0000000080a */
[----:B------:R-:W-:Y:S02]  /*1800*/  DFMA R6, R6, R6, R6 ;  /* 0x000000060606722b */ /* 0x000fe40000000006 */
[----:B--2---:R-:W-:-:S06]  /*1810*/  DADD R64, R2, -R8 ;  /* 0x0000000002407229 */ /* 0x004fcc0000000808 */
[----:B------:R-:W-:-:S04]  /*1820*/  DFMA R6, R4, R6, R4 ;  /* 0x000000060406722b */ /* 0x000fc80000000004 */
[----:B------:R-:W-:-:S04]  /*1830*/  FSETP.GEU.AND P1, PT, |R65|, 6.5827683646048100446e-37, PT ;  /* 0x036000004100780b */ /* 0x000fc80003f2e200 */
[----:B------:R-:W-:-:S08]  /*1840*/  DFMA R4, R6, -R10, 1 ;  /* 0x3ff000000604742b */ /* 0x000fd0000000080a */
[----:B------:R-:W-:-:S08]  /*1850*/  DFMA R4, R6, R4, R6 ;  /* 0x000000040604722b */ /* 0x000fd00000000006 */
[----:B------:R-:W-:-:S08]  /*1860*/  DMUL R72, R64, R4 ;  /* 0x0000000440487228 */ /* 0x000fd00000000000 */
[----:B------:R-:W-:-:S08]  /*1870*/  DFMA R2, R72, -R10, R64 ;  /* 0x8000000a4802722b */ /* 0x000fd00000000040 */
[----:B------:R-:W-:-:S10]  /*1880*/  DFMA R72, R4, R2, R72 ;  /* 0x000000020448722b */ /* 0x000fd40000000048 */
[----:B------:R-:W-:-:S05]  /*1890*/  FFMA R0, RZ, UR39, R73 ;  /* 0x00000027ff007c23 */ /* 0x000fca0008000049 */
[----:B------:R-:W-:-:S13]  /*18a0*/  FSETP.GT.AND P0, PT, |R0|, 1.469367938527859385e-39, PT ;  /* 0x001000000000780b */ /* 0x000fda0003f04200 */
[----:B------:R-:W-:Y:S05]  /*18b0*/  @P0 BRA P1, `(.L_x_23) ;  /* 0x0000000000140947 */ /* 0x000fea0000800000 */
[----:B------:R-:W1:Y:S01]  /*18c0*/  LDCU.64 UR4, c[0x0][0x3e8] ;  /* 0x00007d00ff0477ac */ /* 0x000e620008000a00 */
[----:B------:R-:W-:Y:S01]  /*18d0*/  MOV R0, 0x1910 ;  /* 0x0000191000007802 */ /* 0x000fe20000000f00 */
[----:B-1----:R-:W-:Y:S01]  /*18e0*/  IMAD.U32 R58, RZ, RZ, UR4 ;  /* 0x00000004ff3a7e24 */ /* 0x002fe2000f8e00ff */
[----:B------:R-:W-:-:S07]  /*18f0*/  MOV R59, UR5 ;  /* 0x00000005003b7c02 */ /* 0x000fce0008000f00 */
[----:B0-----:R-:W-:Y:S05]  /*1900*/  CALL.REL.NOINC `($__internal_0_$__cuda_sm20_div_rn_f64_full) ;  /* 0x0000008c00407944 */ /* 0x001fea0003c00000 */
.L_x_23:
[----:B------:R-:W-:Y:S05]  /*1910*/  BSYNC.RECONVERGENT B2 ;  /* 0x0000000000027941 */ /* 0x000fea0003800200 */
.L_x_22:
[----:B------:R-:W1:Y:S02]  /*1920*/  F2I.F64.FLOOR R19, R72 ;  /* 0x0000004800137311 */ /* 0x000e640000305100 */
[----:B-1----:R-:W-:-:S04]  /*1930*/  ISETP.GE.U32.AND P0, PT, R19, UR40, PT ;  /* 0x0000002813007c0c */ /* 0x002fc8000bf06070 */
[----:B------:R-:W-:-:S13]  /*1940*/  ISETP.LT.OR P0, PT, R19, RZ, P0 ;  /* 0x000000ff1300720c */ /* 0x000fda0000701670 */
[----:B------:R-:W-:Y:S05]  /*1950*/  @P0 BRA `(.L_x_24) ;  /* 0xffffffec008c0947 */ /* 0x000fea000383ffff */
[----:B------:R-:W-:Y:S05]  /*1960*/  BSYNC.RECONVERGENT B0 ;  /* 0x0000000000007941 */ /* 0x000fea0003800200 */
.L_x_9:
[----:B------:R-:W1:Y:S01]  /*1970*/  LDCU UR4, c[0x0][0x3b0] ;  /* 0x00007600ff0477ac */ /* 0x000e620008000800 */
[----:B------:R-:W2:Y:S01]  /*1980*/  I2F.F64.U32 R2, R24 ;  /* 0x0000001800027312 */ /* 0x000ea20000201800 */
[----:B------:R-:W-:Y:S02]  /*1990*/  IMAD.MOV.U32 R28, RZ, RZ, 0x0 ;  /* 0x00000000ff1c7424 */ /* 0x000fe400078e00ff */
[----:B------:R-:W-:-:S06]  /*19a0*/  IMAD.MOV.U32 R29, RZ, RZ, 0x3df00000 ;  /* 0x3df00000ff1d7424 */ /* 0x000fcc00078e00ff */
[----:B--2---:R-:W-:Y:S01]  /*19b0*/  DFMA R28, R2, R28, 2.3283064365386962891e-10 ;  /* 0x3df00000021c742b */ /* 0x004fe2000000001c */
[----:B-1----:R-:W-:-:S09]  /*19c0*/  UISETP.GE.AND UP0, UPT, UR4, 0x1, UPT ;  /* 0x000000010400788c */ /* 0x002fd2000bf06270 */
[----:B------:R-:W-:Y:S05]  /*19d0*/  BRA.U !UP0, `(.L_x_25) ;  /* 0x0000008908c07547 */ /* 0x000fea000b800000 */
[----:B------:R-:W-:Y:S01]  /*19e0*/  BSSY B6, `(.L_x_25) ;  /* 0x00008af000067945 */ /* 0x000fe20003800000 */
[----:B------:R-:W-:Y:S01]  /*19f0*/  IMAD.MOV.U32 R18, RZ, RZ, RZ ;  /* 0x000000ffff127224 */ /* 0x000fe200078e00ff */
[----:B------:R-:W-:-:S07]  /*1a00*/  MOV R17, RZ ;  /* 0x000000ff00117202 */ /* 0x000fce0000000f00 */
.L_x_206:
[----:B------:R-:W-:Y:S05]  /*1a10*/  YIELD ;  /* 0x0000000000007946 */ /* 0x000fea0003800000 */
[----:B------:R-:W-:Y:S01]  /*1a20*/  BSSY.RECONVERGENT B0, `(.L_x_26) ;  /* 0x0000540000007945 */ /* 0x000fe20003800200 */
[----:B------:R-:W-:Y:S02]  /*1a30*/  IMAD.MOV.U32 R16, RZ, RZ, R17 ;  /* 0x000000ffff107224 */ /* 0x000fe400078e0011 */
[----:B-1234-:R-:W-:-:S07]  /*1a40*/  IMAD.MOV.U32 R4, RZ, RZ, RZ ;  /* 0x000000ffff047224 */ /* 0x01efce00078e00ff */
.L_x_106:
[----:B------:R-:W-:Y:S01]  /*1a50*/  ISETP.NE.AND P0, PT, R46, 0x1, PT ;  /* 0x000000012e00780c */ /* 0x000fe20003f05270 */
[----:B------:R-:W-:Y:S01]  /*1a60*/  BSSY.RECONVERGENT B1, `(.L_x_27) ;  /* 0x000005d000017945 */ /* 0x000fe20003800200 */
[----:B------:R-:W-:Y:S01]  /*1a70*/  IMAD.MOV.U32 R62, RZ, RZ, 0x2 ;  /* 0x00000002ff3e7424 */ /* 0x000fe200078e00ff */
[----:B------:R-:W-:Y:S01]  /*1a80*/  MOV R0, R41 ;  /* 0x0000002900007202 */ /* 0x000fe20000000f00 */
[----:B------:R-:W-:Y:S01]  /*1a90*/  IMAD.MOV.U32 R54, RZ, RZ, R32 ;  /* 0x000000ffff367224 */ /* 0x000fe200078e0020 */
[----:B------:R-:W-:Y:S01]  /*1aa0*/  MOV R53, R31 ;  /* 0x0000001f00357202 */ /* 0x000fe20000000f00 */
[----:B------:R-:W-:Y:S02]  /*1ab0*/  IMAD.MOV.U32 R55, RZ, RZ, R33 ;  /* 0x000000ffff377224 */ /* 0x000fe400078e0021 */
[----:B------:R-:W-:Y:S02]  /*1ac0*/  IMAD.MOV.U32 R52, RZ, RZ, R30 ;  /* 0x000000ffff347224 */ /* 0x000fe400078e001e */
[----:B------:R-:W-:-:S02]  /*1ad0*/  IMAD.MOV.U32 R50, RZ, RZ, R28 ;  /* 0x000000ffff327224 */ /* 0x000fc400078e001c */
[----:B------:R-:W-:Y:S01]  /*1ae0*/  IMAD.MOV.U32 R51, RZ, RZ, R29 ;  /* 0x000000ffff337224 */ /* 0x000fe200078e001d */
[----:B------:R-:W-:Y:S06]  /*1af0*/  @!P0 BRA `(.L_x_28) ;  /* 0x00000004004c8947 */ /* 0x000fec0003800000 */
[----:B------:R-:W-:-:S13]  /*1b00*/  ISETP.NE.AND P0, PT, R46, 0x3, PT ;  /* 0x000000032e00780c */ /* 0x000fda0003f05270 */
[----:B------:R-:W-:Y:S05]  /*1b10*/  @!P0 BRA `(.L_x_29) ;  /* 0x0000000000188947 */ /* 0x000fea0003800000 */
[----:B------:R-:W-:-:S13]  /*1b20*/  ISETP.NE.AND P0, PT, R46, 0x2, PT ;  /* 0x000000022e00780c */ /* 0x000fda0003f05270 */
[----:B------:R-:W-:Y:S01]  /*1b30*/  @!P0 IMAD.MOV.U32 R62, RZ, RZ, 0x3 ;  /* 0x00000003ff3e8424 */ /* 0x000fe200078e00ff */
[----:B------:R-:W-:Y:S01]  /*1b40*/  @!P0 MOV R0, R42 ;  /* 0x0000002a00008202 */ /* 0x000fe20000000f00 */
[----:B------:R-:W-:Y:S02]  /*1b50*/  @P0 VIADD R62, R46, 0x1 ;  /* 0x000000012e3e0836 */ /* 0x000fe40000000000 */
[----:B------:R-:W-:Y:S01]  /*1b60*/  @P0 IMAD.MOV.U32 R0, RZ, RZ, R40 ;  /* 0x000000ffff000224 */ /* 0x000fe200078e0028 */
[----:B------:R-:W-:Y:S06]  /*1b70*/  BRA `(.L_x_28) ;  /* 0x00000004002c7947 */ /* 0x000fec0003800000 */
.L_x_29:
        /* <DEDUP_REMOVED lines=13> */
.L_x_31:
[----:B------:R-:W-:Y:S05]  /*1c50*/  BSYNC.RECONVERGENT B2 ;  /* 0x0000000000027941 */ /* 0x000fea0003800200 */
.L_x_30:
[----:B------:R-:W-:Y:S01]  /*1c60*/  IMAD.WIDE.U32 R6, R38, -0x326172a9, RZ ;  /* 0xcd9e8d5726067825 */ /* 0x000fe200078e00ff */
[----:B------:R-:W-:-:S03]  /*1c70*/  LOP3.LUT R10, R39, R3, R45, 0x96, !PT ;  /* 0x00000003270a7212 */ /* 0x000fc600078e962d */
[----:B------:R-:W-:Y:S01]  /*1c80*/  VIADD R3, R44, 0x9e3779b9 ;  /* 0x9e3779b92c037836 */ /* 0x000fe20000000000 */
[----:B------:R-:W-:Y:S01]  /*1c90*/  LOP3.LUT R8, R37, R44, R7, 0x96, !PT ;  /* 0x0000002c25087212 */ /* 0x000fe200078e9607 */
[----:B------:R-:W-:-:S04]  /*1ca0*/  IMAD.WIDE.U32 R10, R10, -0x326172a9, RZ ;  /* 0xcd9e8d570a0a7825 */ /* 0x000fc800078e00ff */
[----:B------:R-:W-:Y:S01]  /*1cb0*/  IMAD.WIDE.U32 R8, R8, -0x2daee0ad, RZ ;  /* 0xd2511f5308087825 */ /* 0x000fe200078e00ff */
[----:B------:R-:W-:-:S03]  /*1cc0*/  LOP3.LUT R3, R3, R6, R11, 0x96, !PT ;  /* 0x0000000603037212 */ /* 0x000fc600078e960b */
[----:B------:R-:W-:Y:S02]  /*1cd0*/  VIADD R5, R45, 0xbb67ae85 ;  /* 0xbb67ae852d057836 */ /* 0x000fe40000000000 */
[----:B------:R-:W-:Y:S02]  /*1ce0*/  IMAD.MOV.U32 R0, RZ, RZ, R43 ;  /* 0x000000ffff007224 */ /* 0x000fe400078e002b */
[----:B------:R-:W-:Y:S01]  /*1cf0*/  IMAD.MOV.U32 R62, RZ, RZ, RZ ;  /* 0x000000ffff3e7224 */ /* 0x000fe200078e00ff */
[----:B------:R-:W-:Y:S01]  /*1d00*/  LOP3.LUT R5, R5, R2, R9, 0x96, !PT ;  /* 0x0000000205057212 */ /* 0x000fe200078e9609 */
[----:B------:R-:W-:Y:S01]  /*1d10*/  IMAD.WIDE.U32 R2, R3, -0x2daee0ad, RZ ;  /* 0xd2511f5303027825 */ /* 0x000fe200078e00ff */
[----:B------:R-:W-:-:S03]  /*1d20*/  IADD3 R9, PT, PT, R45, 0x76cf5d0a, RZ ;  /* 0x76cf5d0a2d097810 */ /* 0x000fc60007ffe0ff */
[----:B------:R-:W-:Y:S01]  /*1d30*/  IMAD.WIDE.U32 R6, R5, -0x326172a9, RZ ;  /* 0xcd9e8d5705067825 */ /* 0x000fe200078e00ff */
[----:B------:R-:W-:-:S03]  /*1d40*/  LOP3.LUT R9, R9, R8, R3, 0x96, !PT ;  /* 0x0000000809097212 */ /* 0x000fc600078e9603 */
[C---:B------:R-:W-:Y:S02]  /*1d50*/  VIADD R5, R44.reuse, 0x3c6ef372 ;  /* 0x3c6ef3722c057836 */ /* 0x040fe40000000000 */
[----:B------:R-:W-:-:S03]  /*1d60*/  VIADD R3, R44, 0xdaa66d2b ;  /* 0xdaa66d2b2c037836 */ /* 0x000fc60000000000 */
[----:B------:R-:W-:Y:S01]  /*1d70*/  LOP3.LUT R5, R5, R10, R7, 0x96, !PT ;  /* 0x0000000a05057212 */ /* 0x000fe200078e9607 */
[----:B------:R-:W-:-:S04]  /*1d80*/  IMAD.WIDE.U32 R10, R9, -0x326172a9, RZ ;  /* 0xcd9e8d57090a7825 */ /* 0x000fc800078e00ff */
[----:B------:R-:W-:Y:S01]  /*1d90*/  IMAD.WIDE.U32 R8, R5, -0x2daee0ad, RZ ;  /* 0xd2511f5305087825 */ /* 0x000fe200078e00ff */
[----:B------:R-:W-:-:S03]  /*1da0*/  LOP3.LUT R3, R3, R6, R11, 0x96, !PT ;  /* 0x0000000603037212 */ /* 0x000fc600078e960b */
[----:B------:R-:W-:-:S05]  /*1db0*/  VIADD R5, R45, 0x32370b8f ;  /* 0x32370b8f2d057836 */ /* 0x000fca0000000000 */
[----:B------:R-:W-:Y:S01]  /*1dc0*/  LOP3.LUT R5, R5, R2, R9, 0x96, !PT ;  /* 0x0000000205057212 */ /* 0x000fe200078e9609 */
[----:B------:R-:W-:Y:S01]  /*1dd0*/  IMAD.WIDE.U32 R2, R3, -0x2daee0ad, RZ ;  /* 0xd2511f5303027825 */ /* 0x000fe200078e00ff */
[----:B------:R-:W-:-:S03]  /*1de0*/  IADD3 R9, PT, PT, R45, -0x126145ec, RZ ;  /* 0xed9eba142d097810 */ /* 0x000fc60007ffe0ff */
        /* <DEDUP_REMOVED lines=17> */
[----:B------:R-:W-:Y:S01]  /*1f00*/  IMAD.WIDE.U32 R10, R9, -0x326172a9, RZ ;  /* 0xcd9e8d57090a7825 */ /* 0x000fe200078e00ff */
[----:B------:R-:W-:-:S03]  /*1f10*/  IADD3 R7, PT, PT, R45, -0x24c28bd8, RZ ;  /* 0xdb3d74282d077810 */ /* 0x000fc60007ffe0ff */
[----:B------:R-:W-:Y:S01]  /*1f20*/  IMAD.WIDE.U32 R8, R5, -0x2daee0ad, RZ ;  /* 0xd2511f5305087825 */ /* 0x000fe200078e00ff */
[----:B------:R-:W-:-:S03]  /*1f30*/  LOP3.LUT R3, R3, R6, R11, 0x96, !PT ;  /* 0x0000000603037212 */ /* 0x000fc600078e960b */
[----:B------:R-:W-:-:S05]  /*1f40*/  VIADD R5, R45, 0x1fd5c5a3 ;  /* 0x1fd5c5a32d057836 */ /* 0x000fca0000000000 */
[----:B------:R-:W-:Y:S01]  /*1f50*/  LOP3.LUT R5, R5, R2, R9, 0x96, !PT ;  /* 0x0000000205057212 */ /* 0x000fe200078e9609 */
[----:B------:R-:W-:-:S04]  /*1f60*/  IMAD.WIDE.U32 R2, R3, -0x2daee0ad, RZ ;  /* 0xd2511f5303027825 */ /* 0x000fc800078e00ff */
[----:B------:R-:W-:Y:S01]  /*1f70*/  IMAD.WIDE.U32 R40, R5, -0x326172a9, RZ ;  /* 0xcd9e8d5705287825 */ /* 0x000fe200078e00ff */
[----:B------:R-:W-:-:S03]  /*1f80*/  LOP3.LUT R8, R7, R8, R3, 0x96, !PT ;  /* 0x0000000807087212 */ /* 0x000fc600078e9603 */
[----:B------:R-:W-:Y:S02]  /*1f90*/  VIADD R5, R44, 0xf1bbcdc8 ;  /* 0xf1bbcdc82c057836 */ /* 0x000fe40000000000 */
[----:B------:R-:W-:-:S03]  /*1fa0*/  IMAD.WIDE.U32 R8, R8, -0x326172a9, RZ ;  /* 0xcd9e8d5708087825 */ /* 0x000fc600078e00ff */
[----:B------:R-:W-:Y:S01]  /*1fb0*/  LOP3.LUT R5, R5, R10, R41, 0x96, !PT ;  /* 0x0000000a05057212 */ /* 0x000fe200078e9629 */
[----:B------:R-:W-:Y:S01]  /*1fc0*/  VIADD R3, R44, 0x8ff34781 ;  /* 0x8ff347812c037836 */ /* 0x000fe20000000000 */
[----:B------:R-:W-:-:S03]  /*1fd0*/  MOV R41, R8 ;  /* 0x0000000800297202 */ /* 0x000fc60000000f00 */
[----:B------:R-:W-:Y:S01]  /*1fe0*/  IMAD.WIDE.U32 R6, R5, -0x2daee0ad, RZ ;  /* 0xd2511f5305067825 */ /* 0x000fe200078e00ff */
[----:B------:R-:W-:-:S03]  /*1ff0*/  LOP3.LUT R40, R3, R40, R9, 0x96, !PT ;  /* 0x0000002803287212 */ /* 0x000fc600078e9609 */
[----:B------:R-:W-:Y:S02]  /*2000*/  VIADD R5, R45, 0x96a522ad ;  /* 0x96a522ad2d057836 */ /* 0x000fe40000000000 */
[----:B------:R-:W-:-:S03]  /*2010*/  IMAD.MOV.U32 R43, RZ, RZ, R6 ;  /* 0x000000ffff2b7224 */ /* 0x000fc600078e0006 */
[----:B------:R-:W-:-:S07]  /*2020*/  LOP3.LUT R42, R5, R2, R7, 0x96, !PT ;  /* 0x00000002052a7212 */ /* 0x000fce00078e9607 */
.L_x_28:
[----:B------:R-:W-:Y:S05]  /*2030*/  BSYNC.RECONVERGENT B1 ;  /* 0x0000000000017941 */ /* 0x000fea0003800200 */
.L_x_27:
[----:B------:R-:W1:Y:S01]  /*2040*/  I2F.F64.U32 R2, R0 ;  /* 0x0000000000027312 */ /* 0x000e620000201800 */
[----:B------:R-:W-:Y:S02]  /*2050*/  HFMA2 R6, -RZ, RZ, 0, 0 ;  /* 0x00000000ff067431 */ /* 0x000fe400000001ff */
[----:B------:R-:W-:Y:S01]  /*2060*/  IMAD.MOV.U32 R7, RZ, RZ, 0x3df00000 ;  /* 0x3df00000ff077424 */ /* 0x000fe200078e00ff */
[----:B------:R-:W-:Y:S01]  /*2070*/  UMOV UR4, 0x53c8d4f1 ;  /* 0x53c8d4f100047882 */ /* 0x000fe20000000000 */
[----:B------:R-:W-:Y:S01]  /*2080*/  UMOV UR5, 0x401921fb ;  /* 0x401921fb00057882 */ /* 0x000fe20000000000 */
[----:B------:R-:W-:Y:S01]  /*2090*/  BSSY.RECONVERGENT B1, `(.L_x_32) ;  /* 0x000001f000017945 */ /* 0x000fe20003800200 */
[----:B------:R-:W-:Y:S02]  /*20a0*/  IMAD.MOV.U32 R5, RZ, RZ, 0x1 ;  /* 0x00000001ff057424 */ /* 0x000fe400078e00ff */
[----:B-1----:R-:W-:Y:S02]  /*20b0*/  DFMA R2, R2, R6, 2.3283064365386962891e-10 ;  /* 0x3df000000202742b */ /* 0x002fe40000000006 */
[----:B------:R-:W-:-:S06]  /*20c0*/  DMUL R6, RZ, +INF ;  /* 0x7ff00000ff067828 */ /* 0x000fcc0000000000 */
[----:B------:R-:W-:-:S08]  /*20d0*/  DMUL R2, R2, UR4 ;  /* 0x0000000402027c28 */ /* 0x000fd00008000000 */
[----:B------:R-:W-:-:S14]  /*20e0*/  DSETP.NEU.AND P2, PT, R2, +INF , PT ;  /* 0x7ff000000200742a */ /* 0x000fdc0003f4d000 */
[----:B------:R-:W-:Y:S05]  /*20f0*/  @!P2 BRA `(.L_x_33) ;  /* 0x000000000060a947 */ /* 0x000fea0003800000 */
[----:B------:R-:W-:Y:S01]  /*2100*/  UMOV UR4, 0x6dc9c883 ;  /* 0x6dc9c88300047882 */ /* 0x000fe20000000000 */
[----:B------:R-:W-:Y:S01]  /*2110*/  UMOV UR5, 0x3fe45f30 ;  /* 0x3fe45f3000057882 */ /* 0x000fe20000000000 */
[C---:B------:R-:W-:Y:S01]  /*2120*/  DSETP.GE.AND P0, PT, R2.reuse, 2.14748364800000000000e+09, PT ;  /* 0x41e000000200742a */ /* 0x040fe20003f06000 */
[----:B------:R-:W-:Y:S01]  /*2130*/  BSSY.RECONVERGENT B2, `(.L_x_34) ;  /* 0x0000013000027945 */ /* 0x000fe20003800200 */
[----:B------:R-:W-:Y:S01]  /*2140*/  DMUL R8, R2, UR4 ;  /* 0x0000000402087c28 */ /* 0x000fe20008000000 */
[----:B------:R-:W-:Y:S01]  /*2150*/  UMOV UR4, 0x54442d18 ;  /* 0x54442d1800047882 */ /* 0x000fe20000000000 */
[----:B------:R-:W-:-:S04]  /*2160*/  UMOV UR5, 0x3ff921fb ;  /* 0x3ff921fb00057882 */ /* 0x000fc80000000000 */
[----:B------:R-:W1:Y:S08]  /*2170*/  F2I.F64 R5, R8 ;  /* 0x0000000800057311 */ /* 0x000e700000301100 */
[----:B-1----:R-:W1:Y:S02]  /*2180*/  I2F.F64 R6, R5 ;  /* 0x0000000500067312 */ /* 0x002e640000201c00 */
[----:B-1----:R-:W-:Y:S01]  /*2190*/  DFMA R10, R6, -UR4, R2 ;  /* 0x80000004060a7c2b */ /* 0x002fe20008000002 */
[----:B------:R-:W-:Y:S01]  /*21a0*/  UMOV UR4, 0x33145c00 ;  /* 0x33145c0000047882 */ /* 0x000fe20000000000 */
[----:B------:R-:W-:-:S06]  /*21b0*/  UMOV UR5, 0x3c91a626 ;  /* 0x3c91a62600057882 */ /* 0x000fcc0000000000 */
[----:B------:R-:W-:Y:S01]  /*21c0*/  DFMA R10, R6, -UR4, R10 ;  /* 0x80000004060a7c2b */ /* 0x000fe2000800000a */
[----:B------:R-:W-:Y:S01]  /*21d0*/  UMOV UR4, 0x252049c0 ;  /* 0x252049c000047882 */ /* 0x000fe20000000000 */
[----:B------:R-:W-:-:S06]  /*21e0*/  UMOV UR5, 0x397b839a ;  /* 0x397b839a00057882 */ /* 0x000fcc0000000000 */
[----:B------:R-:W-:Y:S01]  /*21f0*/  DFMA R6, R6, -UR4, R10 ;  /* 0x8000000406067c2b */ /* 0x000fe2000800000a */
[----:B------:R-:W-:Y:S10]  /*2200*/  @!P0 BRA `(.L_x_35) ;  /* 0x0000000000148947 */ /* 0x000ff40003800000 */
[----:B------:R-:W-:Y:S01]  /*2210*/  IMAD.MOV.U32 R0, RZ, RZ, R2 ;  /* 0x000000ffff007224 */ /* 0x000fe200078e0002 */
[----:B------:R-:W-:Y:S02]  /*2220*/  MOV R63, R3 ;  /* 0x00000003003f7202 */ /* 0x000fe40000000f00 */
[----:B------:R-:W-:-:S07]  /*2230*/  MOV R56, 0x2250 ;  /* 0x0000225000387802 */ /* 0x000fce0000000f00 */
[----:B0-----:R-:W-:Y:S05]  /*2240*/  CALL.REL.NOINC `($_Z9propagateP24curandStatePhilox4_32_10PdS1_S1_S1_S1_iiddddjjddjPKdS3_d$__internal_trig_reduction_slowpathd) ;  /* 0x0000008800fc7944 */ /* 0x001fea0003c00000 */
[----:B------:R-:W-:-:S07]  /*2250*/  IMAD.MOV.U32 R5, RZ, RZ, R0 ;  /* 0x000000ffff057224 */ /* 0x000fce00078e0000 */
.L_x_35:
[----:B------:R-:W-:Y:S05]  /*2260*/  BSYNC.RECONVERGENT B2 ;  /* 0x0000000000027941 */ /* 0x000fea0003800200 */
.L_x_34:
[----:B------:R-:W-:-:S07]  /*2270*/  VIADD R5, R5, 0x1 ;  /* 0x0000000105057836 */ /* 0x000fce0000000000 */
.L_x_33:
[----:B------:R-:W-:Y:S05]  /*2280*/  BSYNC.RECONVERGENT B1 ;  /* 0x0000000000017941 */ /* 0x000fea0003800200 */
.L_x_32:
[----:B------:R-:W1:Y:S01]  /*2290*/  LDCU.64 UR4, c[0x4][0x1a8] ;  /* 0x01003500ff0477ac */ /* 0x000e620008000a00 */
[----:B------:R-:W-:-:S05]  /*22a0*/  IMAD.SHL.U32 R0, R5, 0x40, RZ ;  /* 0x0000004005007824 */ /* 0x000fca00078e00ff */
[----:B------:R-:W-:-:S04]  /*22b0*/  LOP3.LUT R0, R0, 0x40, RZ, 0xc0, !PT ;  /* 0x0000004000007812 */ /* 0x000fc800078ec0ff */
[----:B-1----:R-:W-:-:S04]  /*22c0*/  IADD3 R20, P0, PT, R0, UR4, RZ ;  /* 0x0000000400147c10 */ /* 0x002fc8000ff1e0ff */
[----:B------:R-:W-:-:S05]  /*22d0*/  IADD3.X R21, PT, PT, RZ, UR5, RZ, P0, !PT ;  /* 0x00000005ff157c10 */ /* 0x000fca00087fe4ff */
[----:B------:R-:W2:Y:S04]  /*22e0*/  LDG.E.128.CONSTANT R56, desc[UR36][R20.64] ;  /* 0x0000002414387981 */ /* 0x000ea8000c1e9d00 */
[----:B------:R-:W3:Y:S04]  /*22f0*/  LDG.E.128.CONSTANT R8, desc[UR36][R20.64+0x10] ;  /* 0x0000102414087981 */ /* 0x000ee8000c1e9d00 */
[----:B------:R1:W4:Y:S01]  /*2300*/  LDG.E.128.CONSTANT R12, desc[UR36][R20.64+0x20] ;  /* 0x00002024140c7981 */ /* 0x000322000c1e9d00 */
[----:B------:R-:W-:Y:S01]  /*2310*/  LOP3.LUT R0, R5, 0x1, RZ, 0xc0, !PT ;  /* 0x0000000105007812 */ /* 0x000fe200078ec0ff */
[----:B------:R-:W-:Y:S01]  /*2320*/  IMAD.MOV.U32 R60, RZ, RZ, 0x20fd8164 ;  /* 0x20fd8164ff3c7424 */ /* 0x000fe200078e00ff */
[----:B------:R-:W-:Y:S01]  /*2330*/  DMUL R48, R6, R6 ;  /* 0x0000000606307228 */ /* 0x000fe20000000000 */
[----:B------:R-:W-:Y:S01]  /*2340*/  BSSY.RECONVERGENT B1, `(.L_x_36) ;  /* 0x000002c000017945 */ /* 0x000fe20003800200 */
[----:B------:R-:W-:Y:S01]  /*2350*/  ISETP.NE.U32.AND P0, PT, R0, 0x1, PT ;  /* 0x000000010000780c */ /* 0x000fe20003f05070 */
[----:B------:R-:W-:-:S03]  /*2360*/  IMAD.MOV.U32 R0, RZ, RZ, 0x3da8ff83 ;  /* 0x3da8ff83ff007424 */ /* 0x000fc600078e00ff */
[----:B------:R-:W-:Y:S01]  /*2370*/  FSEL R60, R60, -8.06006814911005101289e+34, !P0 ;  /* 0xf9785eba3c3c7808 */ /* 0x000fe20004000000 */
[----:B-1----:R-:W-:Y:S01]  /*2380*/  DMUL R20, RZ, +INF ;  /* 0x7ff00000ff147828 */ /* 0x002fe20000000000 */
[----:B------:R-:W-:Y:S01]  /*2390*/  FSEL R61, -R0, 0.11223486810922622681, !P0 ;  /* 0x3de5db65003d7808 */ /* 0x000fe20004000100 */
[----:B------:R-:W-:-:S05]  /*23a0*/  IMAD.MOV.U32 R0, RZ, RZ, RZ ;  /* 0x000000ffff007224 */ /* 0x000fca00078e00ff */
[----:B--2---:R-:W-:-:S08]  /*23b0*/  DFMA R56, R48, R60, R56 ;  /* 0x0000003c3038722b */ /* 0x004fd00000000038 */
[----:B------:R-:W-:-:S08]  /*23c0*/  DFMA R56, R48, R56, R58 ;  /* 0x000000383038722b */ /* 0x000fd0000000003a */
[----:B---3--:R-:W-:-:S08]  /*23d0*/  DFMA R8, R48, R56, R8 ;  /* 0x000000383008722b */ /* 0x008fd00000000008 */
[----:B------:R-:W-:-:S08]  /*23e0*/  DFMA R8, R48, R8, R10 ;  /* 0x000000083008722b */ /* 0x000fd0000000000a */
[----:B----4-:R-:W-:-:S08]  /*23f0*/  DFMA R8, R48, R8, R12 ;  /* 0x000000083008722b */ /* 0x010fd0000000000c */
[----:B------:R-:W-:-:S08]  /*2400*/  DFMA R8, R48, R8, R14 ;  /* 0x000000083008722b */ /* 0x000fd0000000000e */
[----:B------:R-:W-:Y:S02]  /*2410*/  DFMA R6, R8, R6, R6 ;  /* 0x000000060806722b */ /* 0x000fe40000000006 */
[----:B------:R-:W-:-:S10]  /*2420*/  DFMA R8, R48, R8, 1 ;  /* 0x3ff000003008742b */ /* 0x000fd40000000008 */
[----:B------:R-:W-:Y:S02]  /*2430*/  FSEL R8, R8, R6, !P0 ;  /* 0x0000000608087208 */ /* 0x000fe40004000000 */
[----:B------:R-:W-:Y:S02]  /*2440*/  FSEL R9, R9, R7, !P0 ;  /* 0x0000000709097208 */ /* 0x000fe40004000000 */
[----:B------:R-:W-:-:S04]  /*2450*/  LOP3.LUT P0, RZ, R5, 0x2, RZ, 0xc0, !PT ;  /* 0x0000000205ff7812 */ /* 0x000fc8000780c0ff */
[----:B------:R-:W-:-:S10]  /*2460*/  DADD R6, RZ, -R8 ;  /* 0x00000000ff067229 */ /* 0x000fd40000000808 */
[----:B------:R-:W-:Y:S02]  /*2470*/  FSEL R48, R8, R6, !P0 ;  /* 0x0000000608307208 */ /* 0x000fe40004000000 */
[----:B------:R-:W-:Y:S01]  /*2480*/  FSEL R49, R9, R7, !P0 ;  /* 0x0000000709317208 */ /* 0x000fe20004000000 */
[----:B------:R-:W-:Y:S06]  /*2490*/  @!P2 BRA `(.L_x_37) ;  /* 0x000000000058a947 */ /* 0x000fec0003800000 */
[----:B------:R-:W-:Y:S01]  /*24a0*/  UMOV UR4, 0x6dc9c883 ;  /* 0x6dc9c88300047882 */ /* 0x000fe20000000000 */
[----:B------:R-:W-:Y:S01]  /*24b0*/  UMOV UR5, 0x3fe45f30 ;  /* 0x3fe45f3000057882 */ /* 0x000fe20000000000 */
[C---:B------:R-:W-:Y:S02]  /*24c0*/  DSETP.GE.AND P0, PT, R2.reuse, 2.14748364800000000000e+09, PT ;  /* 0x41e000000200742a */ /* 0x040fe40003f06000 */
        /* <DEDUP_REMOVED lines=13> */
[----:B------:R-:W-:Y:S01]  /*25a0*/  MOV R0, R2 ;  /* 0x0000000200007202 */ /* 0x000fe20000000f00 */
[----:B------:R-:W-:Y:S01]  /*25b0*/  IMAD.MOV.U32 R63, RZ, RZ, R3 ;  /* 0x000000ffff3f7224 */ /* 0x000fe200078e0003 */
[----:B------:R-:W-:-:S07]  /*25c0*/  MOV R56, 0x25e0 ;  /* 0x000025e000387802 */ /* 0x000fce0000000f00 */
[----:B0-----:R-:W-:Y:S05]  /*25d0*/  CALL.REL.NOINC `($_Z9propagateP24curandStatePhilox4_32_10PdS1_S1_S1_S1_iiddddjjddjPKdS3_d$__internal_trig_reduction_slowpathd) ;  /* 0x0000008800187944 */ /* 0x001fea0003c00000 */
[----:B------:R-:W-:Y:S02]  /*25e0*/  IMAD.MOV.U32 R20, RZ, RZ, R6 ;  /* 0x000000ffff147224 */ /* 0x000fe400078e0006 */
[----:B------:R-:W-:-:S07]  /*25f0*/  IMAD.MOV.U32 R21, RZ, RZ, R7 ;  /* 0x000000ffff157224 */ /* 0x000fce00078e0007 */
.L_x_37:
[----:B------:R-:W-:Y:S05]  /*2600*/  BSYNC.RECONVERGENT B1 ;  /* 0x0000000000017941 */ /* 0x000fea0003800200 */
.L_x_36:
[----:B------:R-:W1:Y:S01]  /*2610*/  LDCU.64 UR4, c[0x4][0x1a8] ;  /* 0x01003500ff0477ac */ /* 0x000e620008000a00 */
[----:B------:R-:W-:-:S04]  /*2620*/  SHF.L.U32 R2, R0, 0x6, RZ ;  /* 0x0000000600027819 */ /* 0x000fc800000006ff */
[----:B------:R-:W-:-:S04]  /*2630*/  LOP3.LUT R2, R2, 0x40, RZ, 0xc0, !PT ;  /* 0x0000004002027812 */ /* 0x000fc800078ec0ff */
[----:B-1----:R-:W-:-:S05]  /*2640*/  IADD3 R2, P0, PT, R2, UR4, RZ ;  /* 0x0000000402027c10 */ /* 0x002fca000ff1e0ff */
[----:B------:R-:W-:-:S05]  /*2650*/  IMAD.X R3, RZ, RZ, UR5, P0 ;  /* 0x00000005ff037e24 */ /* 0x000fca00080e06ff */
[----:B------:R-:W2:Y:S04]  /*2660*/  LDG.E.128.CONSTANT R56, desc[UR36][R2.64] ;  /* 0x0000002402387981 */ /* 0x000ea8000c1e9d00 */
[----:B------:R-:W3:Y:S04]  /*2670*/  LDG.E.128.CONSTANT R8, desc[UR36][R2.64+0x10] ;  /* 0x0000102402087981 */ /* 0x000ee8000c1e9d00 */
[----:B------:R-:W4:Y:S01]  /*2680*/  LDG.E.128.CONSTANT R12, desc[UR36][R2.64+0x20] ;  /* 0x00002024020c7981 */ /* 0x000f22000c1e9d00 */
[----:B------:R-:W-:Y:S01]  /*2690*/  LOP3.LUT R5, R0, 0x1, RZ, 0xc0, !PT ;  /* 0x0000000100057812 */ /* 0x000fe200078ec0ff */
[----:B------:R-:W-:Y:S01]  /*26a0*/  IMAD.MOV.U32 R60, RZ, RZ, 0x20fd8164 ;  /* 0x20fd8164ff3c7424 */ /* 0x000fe200078e00ff */
[----:B------:R-:W-:Y:S01]  /*26b0*/  DMUL R6, R20, R20 ;  /* 0x0000001414067228 */ /* 0x000fe20000000000 */
[----:B------:R-:W-:Y:S01]  /*26c0*/  ISETP.NE.AND P1, PT, R62, 0x1, PT ;  /* 0x000000013e00780c */ /* 0x000fe20003f25270 */
[----:B------:R-:W-:Y:S01]  /*26d0*/  BSSY.RECONVERGENT B1, `(.L_x_38) ;  /* 0x0000069000017945 */ /* 0x000fe20003800200 */
[----:B------:R-:W-:Y:S01]  /*26e0*/  ISETP.NE.U32.AND P0, PT, R5, 0x1, PT ;  /* 0x000000010500780c */ /* 0x000fe20003f05070 */
[----:B------:R-:W-:-:S02]  /*26f0*/  IMAD.MOV.U32 R5, RZ, RZ, 0x3da8ff83 ;  /* 0x3da8ff83ff057424 */ /* 0x000fc400078e00ff */
[----:B------:R-:W-:Y:S01]  /*2700*/  IMAD.MOV.U32 R46, RZ, RZ, 0x2 ;  /* 0x00000002ff2e7424 */ /* 0x000fe200078e00ff */
[----:B------:R-:W-:Y:S02]  /*2710*/  FSEL R60, R60, -8.06006814911005101289e+34, !P0 ;  /* 0xf9785eba3c3c7808 */ /* 0x000fe40004000000 */
[----:B------:R-:W-:-:S06]  /*2720*/  FSEL R61, -R5, 0.11223486810922622681, !P0 ;  /* 0x3de5db65053d7808 */ /* 0x000fcc0004000100 */
        /* <DEDUP_REMOVED lines=10> */
[----:B------:R-:W-:Y:S02]  /*27d0*/  LOP3.LUT P0, RZ, R0, 0x2, RZ, 0xc0, !PT ;  /* 0x0000000200ff7812 */ /* 0x000fe4000780c0ff */
[----:B------:R-:W-:Y:S02]  /*27e0*/  MOV R0, R41 ;  /* 0x0000002900007202 */ /* 0x000fe40000000f00 */
[----:B------:R-:W-:-:S10]  /*27f0*/  DADD R2, RZ, -R6 ;  /* 0x00000000ff027229 */ /* 0x000fd40000000806 */
[----:B------:R-:W-:Y:S02]  /*2800*/  FSEL R20, R6, R2, !P0 ;  /* 0x0000000206147208 */ /* 0x000fe40004000000 */
[----:B------:R-:W-:Y:S01]  /*2810*/  FSEL R21, R7, R3, !P0 ;  /* 0x0000000307157208 */ /* 0x000fe20004000000 */
[----:B------:R-:W-:Y:S06]  /*2820*/  @!P1 BRA `(.L_x_39) ;  /* 0x00000004004c9947 */ /* 0x000fec0003800000 */
[----:B------:R-:W-:-:S13]  /*2830*/  ISETP.NE.AND P0, PT, R62, 0x3, PT ;  /* 0x000000033e00780c */ /* 0x000fda0003f05270 */
[----:B------:R-:W-:Y:S05]  /*2840*/  @!P0 BRA `(.L_x_40) ;  /* 0x0000000000188947 */ /* 0x000fea0003800000 */
[----:B------:R-:W-:-:S13]  /*2850*/  ISETP.NE.AND P0, PT, R62, 0x2, PT ;  /* 0x000000023e00780c */ /* 0x000fda0003f05270 */
[----:B------:R-:W-:Y:S01]  /*2860*/  @!P0 IMAD.MOV.U32 R46, RZ, RZ, 0x3 ;  /* 0x00000003ff2e8424 */ /* 0x000fe200078e00ff */
[----:B------:R-:W-:Y:S01]  /*2870*/  @P0 IADD3 R46, PT, PT, R62, 0x1, RZ ;  /* 0x000000013e2e0810 */ /* 0x000fe20007ffe0ff */
[----:B------:R-:W-:Y:S02]  /*2880*/  @!P0 IMAD.MOV.U32 R0, RZ, RZ, R42 ;  /* 0x000000ffff008224 */ /* 0x000fe400078e002a */
[----:B------:R-:W-:Y:S01]  /*2890*/  @P0 IMAD.MOV.U32 R0, RZ, RZ, R40 ;  /* 0x000000ffff000224 */ /* 0x000fe200078e0028 */
[----:B------:R-:W-:Y:S06]  /*28a0*/  BRA `(.L_x_39) ;  /* 0x00000004002c7947 */ /* 0x000fec0003800000 */
.L_x_40:
        /* <DEDUP_REMOVED lines=13> */
.L_x_42:
[----:B------:R-:W-:Y:S05]  /*2980*/  BSYNC.RECONVERGENT B2 ;  /* 0x0000000000027941 */ /* 0x000fea0003800200 */
.L_x_41:
[----:B------:R-:W-:Y:S01]  /*2990*/  IMAD.WIDE.U32 R6, R38, -0x326172a9, RZ ;  /* 0xcd9e8d5726067825 */ /* 0x000fe200078e00ff */
[----:B------:R-:W-:Y:S02]  /*29a0*/  LOP3.LUT R10, R39, R3, R45, 0x96, !PT ;  /* 0x00000003270a7212 */ /* 0x000fe400078e962d */
[----:B------:R-:W-:Y:S01]  /*29b0*/  MOV R0, R43 ;  /* 0x0000002b00007202 */ /* 0x000fe20000000f00 */
[----:B------:R-:W-:Y:S01]  /*29c0*/  VIADD R3, R44, 0x9e3779b9 ;  /* 0x9e3779b92c037836 */ /* 0x000fe20000000000 */
[----:B------:R-:W-:Y:S01]  /*29d0*/  LOP3.LUT R8, R37, R44, R7, 0x96, !PT ;  /* 0x0000002c25087212 */ /* 0x000fe200078e9607 */
[----:B------:R-:W-:-:S04]  /*29e0*/  IMAD.WIDE.U32 R10, R10, -0x326172a9, RZ ;  /* 0xcd9e8d570a0a7825 */ /* 0x000fc800078e00ff */
[----:B------:R-:W-:Y:S01]  /*29f0*/  IMAD.WIDE.U32 R8, R8, -0x2daee0ad, RZ ;  /* 0xd2511f5308087825 */ /* 0x000fe200078e00ff */
[----:B------:R-:W-:-:S03]  /*2a00*/  LOP3.LUT R3, R3, R6, R11, 0x96, !PT ;  /* 0x0000000603037212 */ /* 0x000fc600078e960b */
[----:B------:R-:W-:Y:S02]  /*2a10*/  VIADD R5, R45, 0xbb67ae85 ;  /* 0xbb67ae852d057836 */ /* 0x000fe40000000000 */
[----:B------:R-:W-:-:S03]  /*2a20*/  IMAD.MOV.U32 R46, RZ, RZ, RZ ;  /* 0x000000ffff2e7224 */ /* 0x000fc600078e00ff */
[----:B------:R-:W-:Y:S01]  /*2a30*/  LOP3.LUT R5, R5, R2, R9, 0x96, !PT ;  /* 0x0000000205057212 */ /* 0x000fe200078e9609 */
[----:B------:R-:W-:-:S04]  /*2a40*/  IMAD.WIDE.U32 R2, R3, -0x2daee0ad, RZ ;  /* 0xd2511f5303027825 */ /* 0x000fc800078e00ff */
[----:B------:R-:W-:Y:S02]  /*2a50*/  VIADD R9, R45, 0x76cf5d0a ;  /* 0x76cf5d0a2d097836 */ /* 0x000fe40000000000 */
[----:B------:R-:W-:Y:S01]  /*2a60*/  IMAD.WIDE.U32 R6, R5, -0x326172a9, RZ ;  /* 0xcd9e8d5705067825 */ /* 0x000fe200078e00ff */
[C---:B------:R-:W-:Y:S02]  /*2a70*/  IADD3 R5, PT, PT, R44.reuse, 0x3c6ef372, RZ ;  /* 0x3c6ef3722c057810 */ /* 0x040fe40007ffe0ff */
[----:B------:R-:W-:Y:S01]  /*2a80*/  LOP3.LUT R9, R9, R8, R3, 0x96, !PT ;  /* 0x0000000809097212 */ /* 0x000fe200078e9603 */
[----:B------:R-:W-:Y:S01]  /*2a90*/  VIADD R3, R44, 0xdaa66d2b ;  /* 0xdaa66d2b2c037836 */ /* 0x000fe20000000000 */
[----:B------:R-:W-:-:S03]  /*2aa0*/  LOP3.LUT R5, R5, R10, R7, 0x96, !PT ;  /* 0x0000000a05057212 */ /* 0x000fc600078e9607 */
[----:B------:R-:W-:-:S04]  /*2ab0*/  IMAD.WIDE.U32 R10, R9, -0x326172a9, RZ ;  /* 0xcd9e8d57090a7825 */ /* 0x000fc800078e00ff */
[----:B------:R-:W-:Y:S01]  /*2ac0*/  IMAD.WIDE.U32 R8, R5, -0x2daee0ad, RZ ;  /* 0xd2511f5305087825 */ /* 0x000fe200078e00ff */
[----:B------:R-:W-:-:S03]  /*2ad0*/  LOP3.LUT R3, R3, R6, R11, 0x96, !PT ;  /* 0x0000000603037212 */ /* 0x000fc600078e960b */
[----:B------:R-:W-:-:S05]  /*2ae0*/  VIADD R5, R45, 0x32370b8f ;  /* 0x32370b8f2d057836 */ /* 0x000fca0000000000 */
        /* <DEDUP_REMOVED lines=16> */
[C---:B------:R-:W-:Y:S02]  /*2bf0*/  IADD3 R5, PT, PT, R44.reuse, -0x4ab325aa, RZ ;  /* 0xb54cda562c057810 */ /* 0x040fe40007ffe0ff */
[----:B------:R-:W-:Y:S01]  /*2c00*/  LOP3.LUT R9, R9, R8, R3, 0x96, !PT ;  /* 0x0000000809097212 */ /* 0x000fe200078e9603 */
[----:B------:R-:W-:Y:S01]  /*2c10*/  VIADD R3, R44, 0x5384540f ;  /* 0x5384540f2c037836 */ /* 0x000fe20000000000 */
[----:B------:R-:W-:Y:S01]  /*2c20*/  LOP3.LUT R5, R5, R10, R7, 0x96, !PT ;  /* 0x0000000a05057212 */ /* 0x000fe200078e9607 */
[----:B------:R-:W-:Y:S02]  /*2c30*/  VIADD R7, R45, 0xdb3d7428 ;  /* 0xdb3d74282d077836 */ /* 0x000fe40000000000 */
[----:B------:R-:W-:-:S04]  /*2c40*/  IMAD.WIDE.U32 R10, R9, -0x326172a9, RZ ;  /* 0xcd9e8d57090a7825 */ /* 0x000fc800078e00ff */
[----:B------:R-:W-:Y:S01]  /*2c50*/  IMAD.WIDE.U32 R8, R5, -0x2daee0ad, RZ ;  /* 0xd2511f5305087825 */ /* 0x000fe200078e00ff */
[----:B------:R-:W-:-:S03]  /*2c60*/  LOP3.LUT R3, R3, R6, R11, 0x96, !PT ;  /* 0x0000000603037212 */ /* 0x000fc600078e960b */
[----:B------:R-:W-:-:S05]  /*2c70*/  VIADD R5, R45, 0x1fd5c5a3 ;  /* 0x1fd5c5a32d057836 */ /* 0x000fca0000000000 */
[----:B------:R-:W-:Y:S01]  /*2c80*/  LOP3.LUT R5, R5, R2, R9, 0x96, !PT ;  /* 0x0000000205057212 */ /* 0x000fe200078e9609 */
[----:B------:R-:W-:-:S04]  /*2c90*/  IMAD.WIDE.U32 R2, R3, -0x2daee0ad, RZ ;  /* 0xd2511f5303027825 */ /* 0x000fc800078e00ff */
[----:B------:R-:W-:Y:S01]  /*2ca0*/  IMAD.WIDE.U32 R40, R5, -0x326172a9, RZ ;  /* 0xcd9e8d5705287825 */ /* 0x000fe200078e00ff */
[C---:B------:R-:W-:Y:S02]  /*2cb0*/  IADD3 R5, PT, PT, R44.reuse, -0xe443238, RZ ;  /* 0xf1bbcdc82c057810 */ /* 0x040fe40007ffe0ff */
[----:B------:R-:W-:Y:S01]  /*2cc0*/  LOP3.LUT R8, R7, R8, R3, 0x96, !PT ;  /* 0x0000000807087212 */ /* 0x000fe200078e9603 */
[----:B------:R-:W-:Y:S01]  /*2cd0*/  VIADD R3, R44, 0x8ff34781 ;  /* 0x8ff347812c037836 */ /* 0x000fe20000000000 */
[----:B------:R-:W-:-:S03]  /*2ce0*/  LOP3.LUT R5, R5, R10, R41, 0x96, !PT ;  /* 0x0000000a05057212 */ /* 0x000fc600078e9629 */
[----:B------:R-:W-:-:S04]  /*2cf0*/  IMAD.WIDE.U32 R8, R8, -0x326172a9, RZ ;  /* 0xcd9e8d5708087825 */ /* 0x000fc800078e00ff */
[----:B------:R-:W-:Y:S01]  /*2d00*/  IMAD.WIDE.U32 R6, R5, -0x2daee0ad, RZ ;  /* 0xd2511f5305067825 */ /* 0x000fe200078e00ff */
[----:B------:R-:W-:-:S03]  /*2d10*/  LOP3.LUT R40, R3, R40, R9, 0x96, !PT ;  /* 0x0000002803287212 */ /* 0x000fc600078e9609 */
[----:B------:R-:W-:Y:S02]  /*2d20*/  VIADD R5, R45, 0x96a522ad ;  /* 0x96a522ad2d057836 */ /* 0x000fe40000000000 */
[----:B------:R-:W-:Y:S02]  /*2d30*/  IMAD.MOV.U32 R41, RZ, RZ, R8 ;  /* 0x000000ffff297224 */ /* 0x000fe400078e0008 */
[----:B------:R-:W-:Y:S01]  /*2d40*/  IMAD.MOV.U32 R43, RZ, RZ, R6 ;  /* 0x000000ffff2b7224 */ /* 0x000fe200078e0006 */
[----:B------:R-:W-:-:S07]  /*2d50*/  LOP3.LUT R42, R5, R2, R7, 0x96, !PT ;  /* 0x00000002052a7212 */ /* 0x000fce00078e9607 */
.L_x_39:
[----:B------:R-:W-:Y:S05]  /*2d60*/  BSYNC.RECONVERGENT B1 ;  /* 0x0000000000017941 */ /* 0x000fea0003800200 */
.L_x_38:
[----:B------:R-:W1:Y:S01]  /*2d70*/  LDCU.128 UR4, c[0x0][0x3c0] ;  /* 0x00007800ff0477ac */ /* 0x000e620008000c00 */
[----:B------:R-:W-:Y:S01]  /*2d80*/  MOV R10, 0x0 ;  /* 0x00000000000a7802 */ /* 0x000fe20000000f00 */
[----:B------:R-:W-:Y:S01]  /*2d90*/  IMAD.MOV.U32 R11, RZ, RZ, 0x3fd80000 ;  /* 0x3fd80000ff0b7424 */ /* 0x000fe200078e00ff */
[----:B------:R-:W-:Y:S01]  /*2da0*/  BSSY.RECONVERGENT B2, `(.L_x_43) ;  /* 0x0000027000027945 */ /* 0x000fe20003800200 */
[----:B------:R-:W-:Y:S02]  /*2db0*/  IMAD.MOV.U32 R14, RZ, RZ, 0x0 ;  /* 0x00000000ff0e7424 */ /* 0x000fe400078e00ff */
[----:B------:R-:W-:Y:S02]  /*2dc0*/  IMAD.MOV.U32 R15, RZ, RZ, 0x3df00000 ;  /* 0x3df00000ff0f7424 */ /* 0x000fe400078e00ff */
[----:B------:R-:W-:Y:S01]  /*2dd0*/  IMAD.MOV.U32 R62, RZ, RZ, RZ ;  /* 0x000000ffff3e7224 */ /* 0x000fe200078e00ff */
[----:B-1----:R-:W-:Y:S02]  /*2de0*/  DFMA R2, R20, UR4, R32 ;  /* 0x0000000414027c2b */ /* 0x002fe40008000020 */
[----:B------:R-:W-:-:S06]  /*2df0*/  DFMA R60, R48, UR4, R30 ;  /* 0x00000004303c7c2b */ /* 0x000fcc000800001e */
[----:B------:R-:W-:Y:S02]  /*2e00*/  DADD R8, R2, -0.5 ;  /* 0xbfe0000002087429 */ /* 0x000fe40000000000 */
[----:B------:R-:W-:-:S06]  /*2e10*/  DADD R6, R60, -0.5 ;  /* 0xbfe000003c067429 */ /* 0x000fcc0000000000 */
[----:B------:R-:W-:-:S08]  /*2e20*/  DMUL R8, R8, R8 ;  /* 0x0000000808087228 */ /* 0x000fd00000000000 */
[----:B------:R-:W-:Y:S01]  /*2e30*/  DFMA R12, R6, R6, R8 ;  /* 0x00000006060c722b */ /* 0x000fe20000000008 */
[----:B------:R-:W1:Y:S08]  /*2e40*/  I2F.F64.U32 R6, R0 ;  /* 0x0000000000067312 */ /* 0x000e700000201800 */
[----:B------:R-:W2:Y:S01]  /*2e50*/  MUFU.RSQ64H R67, R13 ;  /* 0x0000000d00437308 */ /* 0x000ea20000001c00 */
[----:B------:R-:W-:Y:S01]  /*2e60*/  VIADD R66, R13, 0xfcb00000 ;  /* 0xfcb000000d427836 */ /* 0x000fe20000000000 */
[----:B-1----:R-:W-:-:S08]  /*2e70*/  DFMA R6, R6, R14, 2.3283064365386962891e-10 ;  /* 0x3df000000606742b */ /* 0x002fd0000000000e */
[----:B------:R-:W-:Y:S02]  /*2e80*/  DSETP.GEU.AND P0, PT, R6, 0.5, PT ;  /* 0x3fe000000600742a */ /* 0x000fe40003f0e000 */
[----:B--2---:R-:W-:Y:S01]  /*2e90*/  DMUL R8, R66, R66 ;  /* 0x0000004242087228 */ /* 0x004fe20000000000 */
[----:B------:R-:W-:Y:S01]  /*2ea0*/  MOV R6, 0x0 ;  /* 0x0000000000067802 */ /* 0x000fe20000000f00 */
[----:B------:R-:W-:Y:S02]  /*2eb0*/  IMAD.MOV.U32 R7, RZ, RZ, 0x40000000 ;  /* 0x40000000ff077424 */ /* 0x000fe400078e00ff */
[----:B------:R-:W-:Y:S02]  /*2ec0*/  FSEL R63, RZ, 1.875, P0 ;  /* 0x3ff00000ff3f7808 */ /* 0x000fe40000000000 */
[----:B------:R-:W-:Y:S02]  /*2ed0*/  ISETP.GE.U32.AND P0, PT, R66, 0x7ca00000, PT ;  /* 0x7ca000004200780c */ /* 0x000fe40003f06070 */
[----:B------:R-:W-:-:S02]  /*2ee0*/  DFMA R8, R12, -R8, 1 ;  /* 0x3ff000000c08742b */ /* 0x000fc40000000808 */
[----:B------:R-:W-:-:S06]  /*2ef0*/  DFMA R62, R62, R6, -1 ;  /* 0xbff000003e3e742b */ /* 0x000fcc0000000006 */
[----:B------:R-:W-:Y:S02]  /*2f00*/  DFMA R10, R8, R10, 0.5 ;  /* 0x3fe00000080a742b */ /* 0x000fe4000000000a */
[----:B------:R-:W-:Y:S02]  /*2f10*/  DMUL R8, R66, R8 ;  /* 0x0000000842087228 */ /* 0x000fe40000000000 */
[----:B------:R-:W-:-:S06]  /*2f20*/  DFMA R14, R62, UR6, R28 ;  /* 0x000000063e0e7c2b */ /* 0x000fcc000800001c */
[----:B------:R-:W-:-:S08]  /*2f30*/  DFMA R56, R10, R8, R66 ;  /* 0x000000080a38722b */ /* 0x000fd00000000042 */
[----:B------:R-:W-:Y:S02]  /*2f40*/  DMUL R58, R12, R56 ;  /* 0x000000380c3a7228 */ /* 0x000fe40000000000 */
[----:B------:R-:W-:Y:S01]  /*2f50*/  VIADD R11, R57, 0xfff00000 ;  /* 0xfff00000390b7836 */ /* 0x000fe20000000000 */
[----:B------:R-:W-:-:S05]  /*2f60*/  MOV R10, R56 ;  /* 0x00000038000a7202 */ /* 0x000fca0000000f00 */
[----:B------:R-:W-:-:S08]  /*2f70*/  DFMA R8, R58, -R58, R12 ;  /* 0x8000003a3a08722b */ /* 0x000fd0000000000c */
[----:B------:R-:W-:Y:S01]  /*2f80*/  DFMA R6, R8, R10, R58 ;  /* 0x0000000a0806722b */ /* 0x000fe2000000003a */
[----:B------:R-:W-:Y:S10]  /*2f90*/  @!P0 BRA `(.L_x_44) ;  /* 0x00000000001c8947 */ /* 0x000ff40003800000 */
[----:B------:R-:W-:Y:S01]  /*2fa0*/  IMAD.MOV.U32 R6, RZ, RZ, R12 ;  /* 0x000000ffff067224 */ /* 0x000fe200078e000c */
[----:B------:R-:W-:Y:S01]  /*2fb0*/  MOV R0, 0x2ff0 ;  /* 0x00002ff000007802 */ /* 0x000fe20000000f00 */
[----:B------:R-:W-:Y:S02]  /*2fc0*/  IMAD.MOV.U32 R7, RZ, RZ, R13 ;  /* 0x000000ffff077224 */ /* 0x000fe400078e000d */
[----:B------:R-:W-:-:S07]  /*2fd0*/  IMAD.MOV.U32 R57, RZ, RZ, R11 ;  /* 0x000000ffff397224 */ /* 0x000fce00078e000b */
[----:B0-----:R-:W-:Y:S05]  /*2fe0*/  CALL.REL.NOINC `($__internal_1_$__cuda_sm20_dsqrt_rn_f64_mediumpath_v1) ;  /* 0x0000007800f47944 */ /* 0x001fea0003c00000 */
[----:B------:R-:W-:Y:S01]  /*2ff0*/  MOV R6, R8 ;  /* 0x0000000800067202 */ /* 0x000fe20000000f00 */
[----:B------:R-:W-:-:S07]  /*3000*/  IMAD.MOV.U32 R7, RZ, RZ, R9 ;  /* 0x000000ffff077224 */ /* 0x000fce00078e0009 */
.L_x_44:
[----:B------:R-:W-:Y:S05]  /*3010*/  BSYNC.RECONVERGENT B2 ;  /* 0x0000000000027941 */ /* 0x000fea0003800200 */
.L_x_43:
[----:B------:R-:W1:Y:S01]  /*3020*/  LDCU UR4, c[0x0][0x3ec] ;  /* 0x00007d80ff0477ac */ /* 0x000e620008000800 */
[----:B------:R-:W2:Y:S01]  /*3030*/  LDC.64 R10, c[0x0][0x3e8] ;  /* 0x0000fa00ff0a7b82 */ /* 0x000ea20000000a00 */
[----:B------:R-:W-:Y:S01]  /*3040*/  IMAD.MOV.U32 R8, RZ, RZ, 0x1 ;  /* 0x00000001ff087424 */ /* 0x000fe200078e00ff */
[----:B------:R-:W-:Y:S06]  /*3050*/  BSSY.RECONVERGENT B2, `(.L_x_45) ;  /* 0x0000015000027945 */ /* 0x000fec0003800200 */
[----:B------:R-:W3:Y:S01]  /*3060*/  LDC.64 R64, c[0x0][0x3e0] ;  /* 0x0000f800ff407b82 */ /* 0x000ee20000000a00 */
[----:B-1----:R-:W2:Y:S01]  /*3070*/  MUFU.RCP64H R9, UR4 ;  /* 0x0000000400097d08 */ /* 0x002ea20008001800 */
[----:B---3--:R-:W-:-:S02]  /*3080*/  DADD R64, R6, -R64 ;  /* 0x0000000006407229 */ /* 0x008fc40000000840 */
[----:B--2---:R-:W-:-:S08]  /*3090*/  DFMA R12, R8, -R10, 1 ;  /* 0x3ff00000080c742b */ /* 0x004fd0000000080a */
[----:B------:R-:W-:Y:S01]  /*30a0*/  DFMA R12, R12, R12, R12 ;  /* 0x0000000c0c0c722b */ /* 0x000fe2000000000c */
[----:B------:R-:W-:-:S07]  /*30b0*/  FSETP.GEU.AND P1, PT, |R65|, 6.5827683646048100446e-37, PT ;  /* 0x036000004100780b */ /* 0x000fce0003f2e200 */
[----:B------:R-:W-:-:S08]  /*30c0*/  DFMA R12, R8, R12, R8 ;  /* 0x0000000c080c722b */ /* 0x000fd00000000008 */
        /* <DEDUP_REMOVED lines=13> */
.L_x_46:
[----:B------:R-:W-:Y:S05]  /*31a0*/  BSYNC.RECONVERGENT B2 ;  /* 0x0000000000027941 */ /* 0x000fea0003800200 */
.L_x_45:
[----:B------:R-:W1:Y:S01]  /*31b0*/  F2I.F64.FLOOR R76, R72 ;  /* 0x00000048004c7311 */ /* 0x000e620000305100 */
[----:B------:R-:W-:Y:S01]  /*31c0*/  BSSY.RECONVERGENT B2, `(.L_x_47) ;  /* 0x00003c3000027945 */ /* 0x000fe20003800200 */
[----:B------:R-:W-:Y:S01]  /*31d0*/  PLOP3.LUT P1, PT, PT, PT, PT, 0x8, 0x80 ;  /* 0x000000000080781c */ /* 0x000fe20003f2e170 */
[----:B------:R-:W-:Y:S01]  /*31e0*/  IMAD.MOV.U32 R28, RZ, RZ, R14 ;  /* 0x000000ffff1c7224 */ /* 0x000fe200078e000e */
[----:B------:R-:W-:Y:S01]  /*31f0*/  MOV R33, R3 ;  /* 0x0000000300217202 */ /* 0x000fe20000000f00 */
[----:B------:R-:W-:Y:S02]  /*3200*/  IMAD.MOV.U32 R29, RZ, RZ, R15 ;  /* 0x000000ffff1d7224 */ /* 0x000fe400078e000f */
[----:B------:R-:W-:Y:S02]  /*3210*/  IMAD.MOV.U32 R32, RZ, RZ, R2 ;  /* 0x000000ffff207224 */ /* 0x000fe400078e0002 */
[----:B------:R-:W-:Y:S02]  /*3220*/  IMAD.MOV.U32 R30, RZ, RZ, R60 ;  /* 0x000000ffff1e7224 */ /* 0x000fe400078e003c */
[----:B------:R-:W-:Y:S01]  /*3230*/  IMAD.MOV.U32 R31, RZ, RZ, R61 ;  /* 0x000000ffff1f7224 */ /* 0x000fe200078e003d */
[----:B-1----:R-:W-:-:S13]  /*3240*/  ISETP.NE.AND P0, PT, R76, R19, PT ;  /* 0x000000134c00720c */ /* 0x002fda0003f05270 */
[----:B------:R-:W-:Y:S05]  /*3250*/  @!P0 BRA `(.L_x_48) ;  /* 0x0000003800e48947 */ /* 0x000fea0003800000 */
[----:B------:R-:W-:-:S13]  /*3260*/  ISETP.GE.AND P0, PT, R76, R19, PT ;  /* 0x000000134c00720c */ /* 0x000fda0003f06270 */
[----:B------:R-:W-:Y:S05]  /*3270*/  @P0 BRA `(.L_x_49) ;  /* 0x0000001c005c0947 */ /* 0x000fea0003800000 */
[----:B------:R-:W1:Y:S01]  /*3280*/  LDC.64 R10, c[0x0][0x3e0] ;  /* 0x0000f800ff0a7b82 */ /* 0x000e620000000a00 */
[----:B------:R-:W1:Y:S01]  /*3290*/  I2F.F64 R6, R19 ;  /* 0x0000001300067312 */ /* 0x000e620000201c00 */
[----:B------:R-:W-:Y:S01]  /*32a0*/  ISETP.NE.AND P0, PT, R46, 0x1, PT ;  /* 0x000000012e00780c */ /* 0x000fe20003f05270 */
[----:B------:R-:W-:Y:S01]  /*32b0*/  BSSY.RECONVERGENT B1, `(.L_x_50) ;  /* 0x000005b000017945 */ /* 0x000fe20003800200 */
[----:B------:R-:W-:Y:S01]  /*32c0*/  MOV R0, R41 ;  /* 0x0000002900007202 */ /* 0x000fe20000000f00 */
[----:B------:R-:W-:-:S03]  /*32d0*/  IMAD.MOV.U32 R12, RZ, RZ, R43 ;  /* 0x000000ffff0c7224 */ /* 0x000fc600078e002b */
[----:B------:R-:W1:Y:S02]  /*32e0*/  LDC.64 R8, c[0x0][0x3e8] ;  /* 0x0000fa00ff087b82 */ /* 0x000e640000000a00 */
[----:B-1----:R-:W-:Y:S01]  /*32f0*/  DFMA R6, R6, R8, R10 ;  /* 0x000000080606722b */ /* 0x002fe2000000000a */
[----:B------:R-:W-:-:S04]  /*3300*/  IMAD.MOV.U32 R10, RZ, RZ, 0x2 ;  /* 0x00000002ff0a7424 */ /* 0x000fc800078e00ff */
[----:B------:R-:W-:Y:S06]  /*3310*/  @!P0 BRA `(.L_x_51) ;  /* 0x0000000400508947 */ /* 0x000fec0003800000 */
[----:B------:R-:W-:-:S13]  /*3320*/  ISETP.NE.AND P0, PT, R46, 0x3, PT ;  /* 0x000000032e00780c */ /* 0x000fda0003f05270 */
[----:B------:R-:W-:Y:S05]  /*3330*/  @!P0 BRA `(.L_x_52) ;  /* 0x0000000000208947 */ /* 0x000fea0003800000 */
[----:B------:R-:W-:-:S13]  /*3340*/  ISETP.NE.AND P0, PT, R46, 0x2, PT ;  /* 0x000000022e00780c */ /* 0x000fda0003f05270 */
[----:B------:R-:W-:Y:S01]  /*3350*/  @!P0 IMAD.MOV.U32 R10, RZ, RZ, 0x3 ;  /* 0x00000003ff0a8424 */ /* 0x000fe200078e00ff */
[----:B------:R-:W-:Y:S01]  /*3360*/  @!P0 MOV R0, R42 ;  /* 0x0000002a00008202 */ /* 0x000fe20000000f00 */
[--C-:B------:R-:W-:Y:S02]  /*3370*/  @!P0 IMAD.MOV.U32 R12, RZ, RZ, R43.reuse ;  /* 0x000000ffff0c8224 */ /* 0x100fe400078e002b */
[----:B------:R-:W-:Y:S02]  /*3380*/  @P0 VIADD R10, R46, 0x1 ;  /* 0x000000012e0a0836 */ /* 0x000fe40000000000 */
[----:B------:R-:W-:Y:S02]  /*3390*/  @P0 IMAD.MOV.U32 R12, RZ, RZ, R43 ;  /* 0x000000ffff0c0224 */ /* 0x000fe400078e002b */
[----:B------:R-:W-:Y:S01]  /*33a0*/  @P0 IMAD.MOV.U32 R0, RZ, RZ, R40 ;  /* 0x000000ffff000224 */ /* 0x000fe200078e0028 */
[----:B------:R-:W-:Y:S06]  /*33b0*/  BRA `(.L_x_51) ;  /* 0x0000000400287947 */ /* 0x000fec0003800000 */
.L_x_52:
[----:B------:R-:W-:Y:S01]  /*33c0*/  IADD3 R36, PT, PT, R36, 0x1, RZ ;  /* 0x0000000124247810 */ /* 0x000fe20007ffe0ff */
[----:B------:R-:W-:Y:S03]  /*33d0*/  BSSY.RECONVERGENT B3, `(.L_x_53) ;  /* 0x000000c000037945 */ /* 0x000fe60003800200 */
[C---:B------:R-:W-:Y:S01]  /*33e0*/  ISETP.NE.AND P0, PT, R36.reuse, RZ, PT ;  /* 0x000000ff2400720c */ /* 0x040fe20003f05270 */
[----:B------:R-:W-:-:S12]  /*33f0*/  IMAD.WIDE.U32 R8, R36, -0x2daee0ad, RZ ;  /* 0xd2511f5324087825 */ /* 0x000fd800078e00ff */
[----:B------:R-:W-:Y:S05]  /*3400*/  @P0 BRA `(.L_x_54) ;  /* 0x0000000000200947 */ /* 0x000fea0003800000 */
[----:B------:R-:W-:-:S05]  /*3410*/  VIADD R37, R37, 0x1 ;  /* 0x0000000125257836 */ /* 0x000fca0000000000 */
[----:B------:R-:W-:-:S13]  /*3420*/  ISETP.NE.AND P0, PT, R37, RZ, PT ;  /* 0x000000ff2500720c */ /* 0x000fda0003f05270 */
[----:B------:R-:W-:Y:S02]  /*3430*/  @!P0 VIADD R38, R38, 0x1 ;  /* 0x0000000126268836 */ /* 0x000fe40000000000 */
[----:B------:R-:W-:Y:S02]  /*3440*/  @!P0 VIADD R0, R39, 0x1 ;  /* 0x0000000127008836 */ /* 0x000fe40000000000 */
[----:B------:R-:W-:Y:S01]  /*3450*/  @!P0 IMAD.MOV.U32 R37, RZ, RZ, RZ ;  /* 0x000000ffff258224 */ /* 0x000fe200078e00ff */
[----:B------:R-:W-:-:S13]  /*3460*/  ISETP.NE.AND P2, PT, R38, RZ, !P0 ;  /* 0x000000ff2600720c */ /* 0x000fda0004745270 */
[----:B------:R-:W-:-:S05]  /*3470*/  @P2 IADD3 R0, PT, PT, R39, RZ, RZ ;  /* 0x000000ff27002210 */ /* 0x000fca0007ffe0ff */
[----:B------:R-:W-:-:S07]  /*3480*/  @!P0 IMAD.MOV.U32 R39, RZ, RZ, R0 ;  /* 0x000000ffff278224 */ /* 0x000fce00078e0000 */
.L_x_54:
[----:B------:R-:W-:Y:S05]  /*3490*/  BSYNC.RECONVERGENT B3 ;  /* 0x0000000000037941 */ /* 0x000fea0003800200 */
.L_x_53:
[----:B------:R-:W-:Y:S01]  /*34a0*/  IMAD.WIDE.U32 R10, R38, -0x326172a9, RZ ;  /* 0xcd9e8d57260a7825 */ /* 0x000fe200078e00ff */
[----:B------:R-:W-:Y:S02]  /*34b0*/  LOP3.LUT R28, R39, R9, R45, 0x96, !PT ;  /* 0x00000009271c7212 */ /* 0x000fe400078e962d */
[----:B------:R-:W-:Y:S01]  /*34c0*/  IADD3 R9, PT, PT, R45, -0x4498517b, RZ ;  /* 0xbb67ae852d097810 */ /* 0x000fe20007ffe0ff */
[----:B------:R-:W-:Y:S01]  /*34d0*/  VIADD R5, R44, 0x9e3779b9 ;  /* 0x9e3779b92c057836 */ /* 0x000fe20000000000 */
[----:B------:R-:W-:Y:S01]  /*34e0*/  LOP3.LUT R12, R37, R44, R11, 0x96, !PT ;  /* 0x0000002c250c7212 */ /* 0x000fe200078e960b */
[----:B------:R-:W-:-:S04]  /*34f0*/  IMAD.WIDE.U32 R28, R28, -0x326172a9, RZ ;  /* 0xcd9e8d571c1c7825 */ /* 0x000fc800078e00ff */
[----:B------:R-:W-:Y:S01]  /*3500*/  IMAD.WIDE.U32 R12, R12, -0x2daee0ad, RZ ;  /* 0xd2511f530c0c7825 */ /* 0x000fe200078e00ff */
[----:B------:R-:W-:-:S03]  /*3510*/  LOP3.LUT R5, R5, R10, R29, 0x96, !PT ;  /* 0x0000000a05057212 */ /* 0x000fc600078e961d */
[----:B------:R-:W-:Y:S01]  /*3520*/  IMAD.MOV.U32 R0, RZ, RZ, R43 ;  /* 0x000000ffff007224 */ /* 0x000fe200078e002b */
[----:B------:R-:W-:Y:S01]  /*3530*/  LOP3.LUT R10, R9, R8, R13, 0x96, !PT ;  /* 0x00000008090a7212 */ /* 0x000fe200078e960d */
[----:B------:R-:W-:-:S04]  /*3540*/  IMAD.WIDE.U32 R8, R5, -0x2daee0ad, RZ ;  /* 0xd2511f5305087825 */ /* 0x000fc800078e00ff */
[----:B------:R-:W-:Y:S02]  /*3550*/  VIADD R13, R45, 0x76cf5d0a ;  /* 0x76cf5d0a2d0d7836 */ /* 0x000fe40000000000 */
[----:B------:R-:W-:-:S03]  /*3560*/  IMAD.WIDE.U32 R10, R10, -0x326172a9, RZ ;  /* 0xcd9e8d570a0a7825 */ /* 0x000fc600078e00ff */
[----:B------:R-:W-:Y:S01]  /*3570*/  LOP3.LUT R13, R13, R12, R9, 0x96, !PT ;  /* 0x0000000c0d0d7212 */ /* 0x000fe200078e9609 */
[C---:B------:R-:W-:Y:S02]  /*3580*/  VIADD R5, R44.reuse, 0x3c6ef372 ;  /* 0x3c6ef3722c057836 */ /* 0x040fe40000000000 */
[----:B------:R-:W-:-:S03]  /*3590*/  VIADD R9, R44, 0xdaa66d2b ;  /* 0xdaa66d2b2c097836 */ /* 0x000fc60000000000 */
[----:B------:R-:W-:Y:S01]  /*35a0*/  LOP3.LUT R5, R5, R28, R11, 0x96, !PT ;  /* 0x0000001c05057212 */ /* 0x000fe200078e960b */
[----:B------:R-:W-:-:S04]  /*35b0*/  IMAD.WIDE.U32 R28, R13, -0x326172a9, RZ ;  /* 0xcd9e8d570d1c7825 */ /* 0x000fc800078e00ff */
[----:B------:R-:W-:Y:S01]  /*35c0*/  IMAD.WIDE.U32 R12, R5, -0x2daee0ad, RZ ;  /* 0xd2511f53050c7825 */ /* 0x000fe200078e00ff */
[----:B------:R-:W-:Y:S02]  /*35d0*/  IADD3 R5, PT, PT, R45, 0x32370b8f, RZ ;  /* 0x32370b8f2d057810 */ /* 0x000fe40007ffe0ff */
[----:B------:R-:W-:Y:S02]  /*35e0*/  LOP3.LUT R9, R9, R10, R29, 0x96, !PT ;  /* 0x0000000a09097212 */ /* 0x000fe400078e961d */
[----:B------:R-:W-:Y:S01]  /*35f0*/  LOP3.LUT R5, R5, R8, R13, 0x96, !PT ;  /* 0x0000000805057212 */ /* 0x000fe200078e960d */
[----:B------:R-:W-:Y:S02]  /*3600*/  VIADD R13, R45, 0xed9eba14 ;  /* 0xed9eba142d0d7836 */ /* 0x000fe40000000000 */
[----:B------:R-:W-:-:S04]  /*3610*/  IMAD.WIDE.U32 R8, R9, -0x2daee0ad, RZ ;  /* 0xd2511f5309087825 */ /* 0x000fc800078e00ff */
[----:B------:R-:W-:Y:S01]  /*3620*/  IMAD.WIDE.U32 R10, R5, -0x326172a9, RZ ;  /* 0xcd9e8d57050a7825 */ /* 0x000fe200078e00ff */
[----:B------:R-:W-:-:S03]  /*3630*/  LOP3.LUT R13, R13, R12, R9, 0x96, !PT ;  /* 0x0000000c0d0d7212 */ /* 0x000fc600078e9609 */
[C---:B------:R-:W-:Y:S02]  /*3640*/  VIADD R5, R44.reuse, 0x78dde6e4 ;  /* 0x78dde6e42c057836 */ /* 0x040fe40000000000 */
[----:B------:R-:W-:-:S03]  /*3650*/  VIADD R9, R44, 0x1715609d ;  /* 0x1715609d2c097836 */ /* 0x000fc60000000000 */
[----:B------:R-:W-:Y:S01]  /*3660*/  LOP3.LUT R5, R5, R28, R11, 0x96, !PT ;  /* 0x0000001c05057212 */ /* 0x000fe200078e960b */
[----:B------:R-:W-:-:S04]  /*3670*/  IMAD.WIDE.U32 R28, R13, -0x326172a9, RZ ;  /* 0xcd9e8d570d1c7825 */ /* 0x000fc800078e00ff */
[----:B------:R-:W-:Y:S01]  /*3680*/  IMAD.WIDE.U32 R12, R5, -0x2daee0ad, RZ ;  /* 0xd2511f53050c7825 */ /* 0x000fe200078e00ff */
[----:B------:R-:W-:Y:S02]  /*3690*/  IADD3 R5, PT, PT, R45, -0x56f99767, RZ ;  /* 0xa90668992d057810 */ /* 0x000fe40007ffe0ff */
        /* <DEDUP_REMOVED lines=11> */
[----:B------:R-:W-:Y:S02]  /*3750*/  IADD3 R5, PT, PT, R45, 0x1fd5c5a3, RZ ;  /* 0x1fd5c5a32d057810 */ /* 0x000fe40007ffe0ff */
[----:B------:R-:W-:Y:S01]  /*3760*/  LOP3.LUT R9, R9, R10, R29, 0x96, !PT ;  /* 0x0000000a09097212 */ /* 0x000fe200078e961d */
[----:B------:R-:W-:Y:S01]  /*3770*/  VIADD R11, R45, 0xdb3d7428 ;  /* 0xdb3d74282d0b7836 */ /* 0x000fe20000000000 */
[----:B------:R-:W-:-:S03]  /*3780*/  LOP3.LUT R5, R5, R8, R13, 0x96, !PT ;  /* 0x0000000805057212 */ /* 0x000fc600078e960d */
[----:B------:R-:W-:-:S04]  /*3790*/  IMAD.WIDE.U32 R8, R9, -0x2daee0ad, RZ ;  /* 0xd2511f5309087825 */ /* 0x000fc800078e00ff */
[----:B------:R-:W-:Y:S01]  /*37a0*/  IMAD.WIDE.U32 R40, R5, -0x326172a9, RZ ;  /* 0xcd9e8d5705287825 */ /* 0x000fe200078e00ff */
[----:B------:R-:W-:-:S03]  /*37b0*/  LOP3.LUT R11, R11, R12, R9, 0x96, !PT ;  /* 0x0000000c0b0b7212 */ /* 0x000fc600078e9609 */
[----:B------:R-:W-:Y:S02]  /*37c0*/  VIADD R5, R44, 0xf1bbcdc8 ;  /* 0xf1bbcdc82c057836 */ /* 0x000fe40000000000 */
[----:B------:R-:W-:-:S03]  /*37d0*/  IMAD.WIDE.U32 R10, R11, -0x326172a9, RZ ;  /* 0xcd9e8d570b0a7825 */ /* 0x000fc600078e00ff */
[----:B------:R-:W-:Y:S01]  /*37e0*/  LOP3.LUT R5, R5, R28, R41, 0x96, !PT ;  /* 0x0000001c05057212 */ /* 0x000fe200078e9629 */
[----:B------:R-:W-:Y:S02]  /*37f0*/  VIADD R9, R44, 0x8ff34781 ;  /* 0x8ff347812c097836 */ /* 0x000fe40000000000 */
[----:B------:R-:W-:Y:S02]  /*3800*/  IMAD.MOV.U32 R41, RZ, RZ, R10 ;  /* 0x000000ffff297224 */ /* 0x000fe400078e000a */
[----:B------:R-:W-:Y:S01]  /*3810*/  IMAD.WIDE.U32 R12, R5, -0x2daee0ad, RZ ;  /* 0xd2511f53050c7825 */ /* 0x000fe200078e00ff */
[----:B------:R-:W-:Y:S02]  /*3820*/  IADD3 R5, PT, PT, R45, -0x695add53, RZ ;  /* 0x96a522ad2d057810 */ /* 0x000fe40007ffe0ff */
[----:B------:R-:W-:Y:S01]  /*3830*/  LOP3.LUT R40, R9, R40, R11, 0x96, !PT ;  /* 0x0000002809287212 */ /* 0x000fe200078e960b */
[----:B------:R-:W-:Y:S01]  /*3840*/  IMAD.MOV.U32 R10, RZ, RZ, RZ ;  /* 0x000000ffff0a7224 */ /* 0x000fe200078e00ff */
[----:B------:R-:W-:-:S07]  /*3850*/  LOP3.LUT R42, R5, R8, R13, 0x96, !PT ;  /* 0x00000008052a7212 */ /* 0x000fce00078e960d */
.L_x_51:
[----:B------:R-:W-:Y:S05]  /*3860*/  BSYNC.RECONVERGENT B1 ;  /* 0x0000000000017941 */ /* 0x000fea0003800200 */
.L_x_50:
[----:B------:R-:W1:Y:S01]  /*3870*/  I2F.F64.U32 R8, R0 ;  /* 0x0000000000087312 */ /* 0x000e620000201800 */
[----:B------:R-:W2:Y:S01]  /*3880*/  LDCU.64 UR4, c[0x0][0x3d0] ;  /* 0x00007a00ff0477ac */ /* 0x000ea20008000a00 */
[----:B------:R-:W-:Y:S02]  /*3890*/  HFMA2 R28, -RZ, RZ, 0, 0 ;  /* 0x00000000ff1c7431 */ /* 0x000fe400000001ff */
[----:B------:R-:W-:-:S06]  /*38a0*/  IMAD.MOV.U32 R29, RZ, RZ, 0x3df00000 ;  /* 0x3df00000ff1d7424 */ /* 0x000fcc00078e00ff */
[----:B-1----:R-:W-:-:S08]  /*38b0*/  DFMA R8, R8, R28, 2.3283064365386962891e-10 ;  /* 0x3df000000808742b */ /* 0x002fd0000000001c */
[----:B--2---:R-:W-:-:S06]  /*38c0*/  DSETP.GEU.AND P0, PT, R8, UR4, PT ;  /* 0x0000000408007e2a */ /* 0x004fcc000bf0e000 */
[----:B------:R-:W-:-:S13]  /*38d0*/  ISETP.LT.OR P0, PT, R76, RZ, P0 ;  /* 0x000000ff4c00720c */ /* 0x000fda0000701670 */
[----:B------:R-:W-:Y:S05]  /*38e0*/  @P0 BRA `(.L_x_55) ;  /* 0x0000000800140947 */ /* 0x000fea0003800000 */
[----:B------:R-:W-:Y:S01]  /*38f0*/  DADD R8, R52, -0.5 ;  /* 0xbfe0000034087429 */ /* 0x000fe20000000000 */
[----:B------:R-:W-:Y:S01]  /*3900*/  IMAD.MOV.U32 R19, RZ, RZ, R76 ;  /* 0x000000ffff137224 */ /* 0x000fe200078e004c */
[----:B------:R-:W-:Y:S01]  /*3910*/  DADD R28, R54, -0.5 ;  /* 0xbfe00000361c7429 */ /* 0x000fe20000000000 */
[----:B------:R-:W-:Y:S01]  /*3920*/  IMAD.MOV.U32 R32, RZ, RZ, R2 ;  /* 0x000000ffff207224 */ /* 0x000fe200078e0002 */
[----:B------:R-:W-:Y:S01]  /*3930*/  DMUL R64, R20, R20 ;  /* 0x0000001414407228 */ /* 0x000fe20000000000 */
[----:B------:R-:W-:Y:S02]  /*3940*/  IMAD.MOV.U32 R33, RZ, RZ, R3 ;  /* 0x000000ffff217224 */ /* 0x000fe400078e0003 */
[----:B------:R-:W-:Y:S01]  /*3950*/  IMAD.MOV.U32 R46, RZ, RZ, R10 ;  /* 0x000000ffff2e7224 */ /* 0x000fe200078e000a */
[C---:B------:R-:W-:Y:S01]  /*3960*/  DMUL R30, R8.reuse, R8 ;  /* 0x00000008081e7228 */ /* 0x040fe20000000000 */
[----:B------:R-:W-:Y:S01]  /*3970*/  IMAD.MOV.U32 R43, RZ, RZ, R12 ;  /* 0x000000ffff2b7224 */ /* 0x000fe200078e000c */
[----:B------:R-:W-:-:S02]  /*3980*/  DADD R70, R8, R8 ;  /* 0x0000000008467229 */ /* 0x000fc40000000008 */
[----:B------:R-:W-:-:S04]  /*3990*/  DFMA R64, R48, R48, R64 ;  /* 0x000000303040722b */ /* 0x000fc80000000040 */
[C---:B------:R-:W-:Y:S02]  /*39a0*/  DFMA R30, R28.reuse, R28, R30 ;  /* 0x0000001c1c1e722b */ /* 0x040fe4000000001e */
[----:B------:R-:W-:-:S06]  /*39b0*/  DADD R28, R28, R28 ;  /* 0x000000001c1c7229 */ /* 0x000fcc000000001c */
[----:B------:R-:W-:Y:S02]  /*39c0*/  DFMA R30, -R6, R6, R30 ;  /* 0x00000006061e722b */ /* 0x000fe4000000011e */
[----:B------:R-:W-:Y:S02]  /*39d0*/  DMUL R28, R20, R28 ;  /* 0x0000001c141c7228 */ /* 0x000fe40000000000 */
[----:B------:R-:W-:-:S06]  /*39e0*/  DMUL R6, R64, -4 ;  /* 0xc010000040067828 */ /* 0x000fcc0000000000 */
[----:B------:R-:W-:Y:S02]  /*39f0*/  DFMA R70, R48, R70, R28 ;  /* 0x000000463046722b */ /* 0x000fe4000000001c */
[----:B------:R-:W-:Y:S01]  /*3a00*/  DMUL R6, R30, R6 ;  /* 0x000000061e067228 */ /* 0x000fe20000000000 */
[----:B------:R-:W-:Y:S01]  /*3a10*/  IMAD.MOV.U32 R28, RZ, RZ, R14 ;  /* 0x000000ffff1c7224 */ /* 0x000fe200078e000e */
[----:B------:R-:W-:Y:S01]  /*3a20*/  MOV R29, R15 ;  /* 0x0000000f001d7202 */ /* 0x000fe20000000f00 */
[----:B------:R-:W-:Y:S01]  /*3a30*/  IMAD.MOV.U32 R30, RZ, RZ, R60 ;  /* 0x000000ffff1e7224 */ /* 0x000fe200078e003c */
[----:B------:R-:W-:-:S04]  /*3a40*/  MOV R31, R61 ;  /* 0x0000003d001f7202 */ /* 0x000fc80000000f00 */
[----:B------:R-:W-:-:S08]  /*3a50*/  DFMA R58, R70, R70, R6 ;  /* 0x00000046463a722b */ /* 0x000fd00000000006 */
[----:B------:R-:W-:-:S14]  /*3a60*/  DSETP.GTU.AND P0, PT, R58, RZ, PT ;  /* 0x000000ff3a00722a */ /* 0x000fdc0003f0c000 */
[----:B------:R-:W-:Y:S05]  /*3a70*/  @!P0 BRA `(.L_x_48) ;  /* 0x0000003000dc8947 */ /* 0x000fea0003800000 */
[----:B------:R-:W1:Y:S01]  /*3a80*/  MUFU.RSQ64H R67, R59 ;  /* 0x0000003b00437308 */ /* 0x000e620000001c00 */
[----:B------:R-:W-:Y:S01]  /*3a90*/  VIADD R66, R59, 0xfcb00000 ;  /* 0xfcb000003b427836 */ /* 0x000fe20000000000 */
[----:B------:R-:W-:Y:S01]  /*3aa0*/  MOV R8, 0x0 ;  /* 0x0000000000087802 */ /* 0x000fe20000000f00 */
[----:B------:R-:W-:Y:S01]  /*3ab0*/  IMAD.MOV.U32 R9, RZ, RZ, 0x3fd80000 ;  /* 0x3fd80000ff097424 */ /* 0x000fe200078e00ff */
[----:B------:R-:W-:Y:S02]  /*3ac0*/  BSSY.RECONVERGENT B3, `(.L_x_56) ;  /* 0x0000016000037945 */ /* 0x000fe40003800200 */
        /* <DEDUP_REMOVED lines=12> */
[----:B------:R-:W-:Y:S01]  /*3b90*/  MOV R6, R58 ;  /* 0x0000003a00067202 */ /* 0x000fe20000000f00 */
[----:B------:R-:W-:Y:S01]  /*3ba0*/  IMAD.MOV.U32 R7, RZ, RZ, R59 ;  /* 0x000000ffff077224 */ /* 0x000fe200078e003b */
[----:B------:R-:W-:Y:S01]  /*3bb0*/  MOV R57, R31 ;  /* 0x0000001f00397202 */ /* 0x000fe20000000f00 */
[----:B------:R-:W-:Y:S01]  /*3bc0*/  IMAD.MOV.U32 R58, RZ, RZ, R32 ;  /* 0x000000ffff3a7224 */ /* 0x000fe200078e0020 */
[----:B------:R-:W-:Y:S01]  /*3bd0*/  MOV R0, 0x3c00 ;  /* 0x00003c0000007802 */ /* 0x000fe20000000f00 */
[----:B------:R-:W-:-:S07]  /*3be0*/  IMAD.MOV.U32 R59, RZ, RZ, R33 ;  /* 0x000000ffff3b7224 */ /* 0x000fce00078e0021 */
[----:B0-----:R-:W-:Y:S05]  /*3bf0*/  CALL.REL.NOINC `($__internal_1_$__cuda_sm20_dsqrt_rn_f64_mediumpath_v1) ;  /* 0x0000006c00f07944 */ /* 0x001fea0003c00000 */
[----:B------:R-:W-:Y:S02]  /*3c00*/  IMAD.MOV.U32 R28, RZ, RZ, R8 ;  /* 0x000000ffff1c7224 */ /* 0x000fe400078e0008 */
[----:B------:R-:W-:-:S07]  /*3c10*/  IMAD.MOV.U32 R29, RZ, RZ, R9 ;  /* 0x000000ffff1d7224 */ /* 0x000fce00078e0009 */
.L_x_57:
[----:B------:R-:W-:Y:S05]  /*3c20*/  BSYNC.RECONVERGENT B3 ;  /* 0x0000000000037941 */ /* 0x000fea0003800200 */
.L_x_56:
[----:B------:R-:W1:Y:S01]  /*3c30*/  MUFU.RCP64H R7, R65 ;  /* 0x0000004100077308 */ /* 0x000e620000001800 */
[----:B------:R-:W-:Y:S01]  /*3c40*/  IMAD.MOV.U32 R6, RZ, RZ, 0x1 ;  /* 0x00000001ff067424 */ /* 0x000fe200078e00ff */
[----:B------:R-:W-:Y:S05]  /*3c50*/  BSSY.RECONVERGENT B3, `(.L_x_58) ;  /* 0x0000012000037945 */ /* 0x000fea0003800200 */
[----:B-1----:R-:W-:-:S08]  /*3c60*/  DFMA R8, -R64, R6, 1 ;  /* 0x3ff000004008742b */ /* 0x002fd00000000106 */
[----:B------:R-:W-:-:S08]  /*3c70*/  DFMA R8, R8, R8, R8 ;  /* 0x000000080808722b */ /* 0x000fd00000000008 */
[----:B------:R-:W-:-:S08]  /*3c80*/  DFMA R8, R6, R8, R6 ;  /* 0x000000080608722b */ /* 0x000fd00000000006 */
[----:B------:R-:W-:-:S08]  /*3c90*/  DFMA R6, -R64, R8, 1 ;  /* 0x3ff000004006742b */ /* 0x000fd00000000108 */
[----:B------:R-:W-:-:S08]  /*3ca0*/  DFMA R6, R8, R6, R8 ;  /* 0x000000060806722b */ /* 0x000fd00000000008 */
[----:B------:R-:W-:-:S08]  /*3cb0*/  DMUL R72, R6, 0.5 ;  /* 0x3fe0000006487828 */ /* 0x000fd00000000000 */
[----:B------:R-:W-:-:S08]  /*3cc0*/  DFMA R8, -R64, R72, 0.5 ;  /* 0x3fe000004008742b */ /* 0x000fd00000000148 */
[----:B------:R-:W-:-:S10]  /*3cd0*/  DFMA R72, R6, R8, R72 ;  /* 0x000000080648722b */ /* 0x000fd40000000048 */
[----:B------:R-:W-:-:S05]  /*3ce0*/  FFMA R0, RZ, R65, R73 ;  /* 0x00000041ff007223 */ /* 0x000fca0000000049 */
[----:B------:R-:W-:-:S13]  /*3cf0*/  FSETP.GT.AND P0, PT, |R0|, 1.469367938527859385e-39, PT ;  /* 0x001000000000780b */ /* 0x000fda0003f04200 */
[----:B------:R-:W-:Y:S05]  /*3d00*/  @P0 BRA `(.L_x_59) ;  /* 0x0000000000180947 */ /* 0x000fea0003800000 */
[----:B------:R-:W-:Y:S01]  /*3d10*/  MOV R58, R64 ;  /* 0x00000040003a7202 */ /* 0x000fe20000000f00 */
[----:B------:R-:W-:Y:S01]  /*3d20*/  IMAD.MOV.U32 R59, RZ, RZ, R65 ;  /* 0x000000ffff3b7224 */ /* 0x000fe200078e0041 */
[----:B------:R-:W-:Y:S01]  /*3d30*/  MOV R0, 0x3d70 ;  /* 0x00003d7000007802 */ /* 0x000fe20000000f00 */
[----:B------:R-:W-:Y:S02]  /*3d40*/  IMAD.MOV.U32 R64, RZ, RZ, RZ ;  /* 0x000000ffff407224 */ /* 0x000fe400078e00ff */
[----:B------:R-:W-:-:S07]  /*3d50*/  IMAD.MOV.U32 R65, RZ, RZ, 0x3fe00000 ;  /* 0x3fe00000ff417424 */ /* 0x000fce00078e00ff */
[----:B0-----:R-:W-:Y:S05]  /*3d60*/  CALL.REL.NOINC `($__internal_0_$__cuda_sm20_div_rn_f64_full) ;  /* 0x0000006800287944 */ /* 0x001fea0003c00000 */
.L_x_59:
[----:B------:R-:W-:Y:S05]  /*3d70*/  BSYNC.RECONVERGENT B3 ;  /* 0x0000000000037941 */ /* 0x000fea0003800200 */
.L_x_58:
[C-C-:B------:R-:W-:Y:S01]  /*3d80*/  DADD R6, -R70.reuse, R28.reuse ;  /* 0x0000000046067229 */ /* 0x140fe2000000011c */
[----:B------:R-:W1:Y:S01]  /*3d90*/  LDC.64 R8, c[0x0][0x3c0] ;  /* 0x0000f000ff087b82 */ /* 0x000e620000000a00 */
[----:B------:R-:W-:Y:S01]  /*3da0*/  DADD R28, -R70, -R28 ;  /* 0x00000000461c7229 */ /* 0x000fe2000000091c */
[----:B------:R-:W-:Y:S01]  /*3db0*/  MOV R32, R2 ;  /* 0x0000000200207202 */ /* 0x000fe20000000f00 */
[----:B------:R-:W-:Y:S01]  /*3dc0*/  IMAD.MOV.U32 R33, RZ, RZ, R3 ;  /* 0x000000ffff217224 */ /* 0x000fe200078e0003 */
[----:B------:R-:W-:Y:S01]  /*3dd0*/  MOV R19, R76 ;  /* 0x0000004c00137202 */ /* 0x000fe20000000f00 */
[----:B------:R-:W-:Y:S02]  /*3de0*/  IMAD.MOV.U32 R30, RZ, RZ, R60 ;  /* 0x000000ffff1e7224 */ /* 0x000fe400078e003c */
[-C--:B------:R-:W-:Y:S01]  /*3df0*/  DMUL R6, R6, R72.reuse ;  /* 0x0000004806067228 */ /* 0x080fe20000000000 */
[----:B------:R-:W-:Y:S01]  /*3e00*/  IMAD.MOV.U32 R31, RZ, RZ, R61 ;  /* 0x000000ffff1f7224 */ /* 0x000fe200078e003d */
[----:B------:R-:W-:Y:S01]  /*3e10*/  DMUL R28, R28, R72 ;  /* 0x000000481c1c7228 */ /* 0x000fe20000000000 */
[----:B------:R-:W-:-:S02]  /*3e20*/  IMAD.MOV.U32 R46, RZ, RZ, R10 ;  /* 0x000000ffff2e7224 */ /* 0x000fc400078e000a */
[----:B------:R-:W-:-:S05]  /*3e30*/  IMAD.MOV.U32 R43, RZ, RZ, R12 ;  /* 0x000000ffff2b7224 */ /* 0x000fca00078e000c */
[----:B------:R-:W-:Y:S01]  /*3e40*/  DSETP.MIN.AND P0, P2, R6, R28, PT ;  /* 0x0000001c0600722a */ /* 0x000fe20003a00000 */
[----:B------:R-:W-:Y:S01]  /*3e50*/  IMAD.MOV.U32 R0, RZ, RZ, R7 ;  /* 0x000000ffff007224 */ /* 0x000fe200078e0007 */
[----:B------:R-:W-:Y:S01]  /*3e60*/  MOV R5, R29 ;  /* 0x0000001d00057202 */ /* 0x000fe20000000f00 */
[----:B------:R-:W-:-:S03]  /*3e70*/  IMAD.MOV.U32 R29, RZ, RZ, R15 ;  /* 0x000000ffff1d7224 */ /* 0x000fc600078e000f */
[----:B------:R-:W-:Y:S02]  /*3e80*/  FSEL R65, R0, R5, P0 ;  /* 0x0000000500417208 */ /* 0x000fe40000000000 */
[----:B------:R-:W-:Y:S01]  /*3e90*/  SEL R64, R6, R28, P0 ;  /* 0x0000001c06407207 */ /* 0x000fe20000000000 */
[----:B------:R-:W-:-:S05]  /*3ea0*/  IMAD.MOV.U32 R28, RZ, RZ, R14 ;  /* 0x000000ffff1c7224 */ /* 0x000fca00078e000e */
[----:B------:R-:W-:-:S06]  /*3eb0*/  @P2 LOP3.LUT R65, R5, 0x80000, RZ, 0xfc, !PT ;  /* 0x0008000005412812 */ /* 0x000fcc00078efcff */
[----:B------:R-:W-:-:S06]  /*3ec0*/  DSETP.GEU.AND P0, PT, R64, RZ, PT ;  /* 0x000000ff4000722a */ /* 0x000fcc0003f0e000 */
[----:B-1----:R-:W-:-:S14]  /*3ed0*/  DSETP.GE.OR P0, PT, R64, R8, !P0 ;  /* 0x000000084000722a */ /* 0x002fdc0004706400 */
[----:B------:R-:W-:Y:S05]  /*3ee0*/  @P0 BRA `(.L_x_48) ;  /* 0x0000002c00c00947 */ /* 0x000fea0003800000 */
[----:B------:R-:W1:Y:S01]  /*3ef0*/  LDCU UR4, c[0x0][0x3c4] ;  /* 0x00007880ff0477ac */ /* 0x000e620008000800 */
[----:B------:R-:W-:Y:S01]  /*3f00*/  IMAD.MOV.U32 R2, RZ, RZ, 0x1 ;  /* 0x00000001ff027424 */ /* 0x000fe200078e00ff */
[----:B------:R-:W-:Y:S01]  /*3f10*/  FSETP.GEU.AND P2, PT, |R65|, 6.5827683646048100446e-37, PT ;  /* 0x036000004100780b */ /* 0x000fe20003f4e200 */
[----:B------:R-:W-:Y:S01]  /*3f20*/  BSSY.RECONVERGENT B3, `(.L_x_60) ;  /* 0x0000014000037945 */ /* 0x000fe20003800200 */
[-C--:B------:R-:W-:Y:S02]  /*3f30*/  DFMA R30, R48, R64.reuse, R52 ;  /* 0x00000040301e722b */ /* 0x080fe40000000034 */
[----:B------:R-:W-:Y:S01]  /*3f40*/  DFMA R32, R20, R64, R54 ;  /* 0x000000401420722b */ /* 0x000fe20000000036 */
[----:B-1----:R-:W1:Y:S02]  /*3f50*/  MUFU.RCP64H R3, UR4 ;  /* 0x0000000400037d08 */ /* 0x002e640008001800 */
[----:B-1----:R-:W-:-:S08]  /*3f60*/  DFMA R6, R2, -R8, 1 ;  /* 0x3ff000000206742b */ /* 0x002fd00000000808 */
[----:B------:R-:W-:-:S08]  /*3f70*/  DFMA R6, R6, R6, R6 ;  /* 0x000000060606722b */ /* 0x000fd00000000006 */
        /* <DEDUP_REMOVED lines=10> */
[----:B------:R-:W-:Y:S02]  /*4020*/  MOV R0, 0x4060 ;  /* 0x0000406000007802 */ /* 0x000fe40000000f00 */
[----:B-1----:R-:W-:Y:S01]  /*4030*/  MOV R58, UR4 ;  /* 0x00000004003a7c02 */ /* 0x002fe20008000f00 */
[----:B------:R-:W-:-:S07]  /*4040*/  IMAD.U32 R59, RZ, RZ, UR5 ;  /* 0x00000005ff3b7e24 */ /* 0x000fce000f8e00ff */
[----:B0-----:R-:W-:Y:S05]  /*4050*/  CALL.REL.NOINC `($__internal_0_$__cuda_sm20_div_rn_f64_full) ;  /* 0x00000064006c7944 */ /* 0x001fea0003c00000 */
.L_x_61:
[----:B------:R-:W-:Y:S05]  /*4060*/  BSYNC.RECONVERGENT B3 ;  /* 0x0000000000037941 */ /* 0x000fea0003800200 */
.L_x_60:
[----:B------:R-:W1:Y:S01]  /*4070*/  LDCU.128 UR4, c[0x0][0x3c0] ;  /* 0x00007800ff0477ac */ /* 0x000e620008000c00 */
[C---:B------:R-:W-:Y:S01]  /*4080*/  DADD R2, -R72.reuse, 1 ;  /* 0x3ff0000048027429 */ /* 0x040fe20000000100 */
[----:B------:R-:W-:Y:S01]  /*4090*/  IMAD.MOV.U32 R19, RZ, RZ, R76 ;  /* 0x000000ffff137224 */ /* 0x000fe200078e004c */
[----:B------:R-:W-:Y:S01]  /*40a0*/  MOV R43, R12 ;  /* 0x0000000c002b7202 */ /* 0x000fe20000000f00 */
[----:B------:R-:W-:Y:S01]  /*40b0*/  IMAD.MOV.U32 R46, RZ, RZ, R10 ;  /* 0x000000ffff2e7224 */ /* 0x000fe200078e000a */
[----:B-1----:R-:W-:-:S04]  /*40c0*/  DMUL R72, R72, UR6 ;  /* 0x0000000648487c28 */ /* 0x002fc80008000000 */
[C---:B------:R-:W-:Y:S02]  /*40d0*/  DMUL R6, R2.reuse, UR4 ;  /* 0x0000000402067c28 */ /* 0x040fe40008000000 */
[----:B------:R-:W-:Y:S02]  /*40e0*/  DMUL R2, R2, UR6 ;  /* 0x0000000602027c28 */ /* 0x000fe40008000000 */
[----:B------:R-:W-:-:S04]  /*40f0*/  DFMA R72, R62, R72, R50 ;  /* 0x000000483e48722b */ /* 0x000fc80000000032 */
[-C--:B------:R-:W-:Y:S02]  /*4100*/  DFMA R30, R48, R6.reuse, R30 ;  /* 0x00000006301e722b */ /* 0x080fe4000000001e */
[----:B------:R-:W-:Y:S02]  /*4110*/  DFMA R32, R20, R6, R32 ;  /* 0x000000061420722b */ /* 0x000fe40000000020 */
[----:B------:R-:W-:Y:S01]  /*4120*/  DFMA R28, R62, R2, R72 ;  /* 0x000000023e1c722b */ /* 0x000fe20000000048 */
[----:B------:R-:W-:Y:S10]  /*4130*/  BRA `(.L_x_48) ;  /* 0x0000002c002c7947 */ /* 0x000ff40003800000 */
.L_x_55:
[----:B------:R-:W-:Y:S01]  /*4140*/  DADD R8, R52, -0.5 ;  /* 0xbfe0000034087429 */ /* 0x000fe20000000000 */
[----:B------:R-:W-:Y:S01]  /*4150*/  BSSY.RECONVERGENT B3, `(.L_x_62) ;  /* 0x00000a5000037945 */ /* 0x000fe20003800200 */
[----:B------:R-:W-:Y:S02]  /*4160*/  DADD R28, R54, -0.5 ;  /* 0xbfe00000361c7429 */ /* 0x000fe40000000000 */
[----:B------:R-:W-:-:S04]  /*4170*/  DMUL R32, R20, R20 ;  /* 0x0000001414207228 */ /* 0x000fc80000000000 */
[----:B------:R-:W-:-:S04]  /*4180*/  DMUL R30, R8, R8 ;  /* 0x00000008081e7228 */ /* 0x000fc80000000000 */
[----:B------:R-:W-:-:S04]  /*4190*/  DFMA R32, R48, R48, R32 ;  /* 0x000000303020722b */ /* 0x000fc80000000020 */
[C---:B------:R-:W-:Y:S02]  /*41a0*/  DFMA R56, R28.reuse, R28, R30 ;  /* 0x0000001c1c38722b */ /* 0x040fe4000000001e */
[----:B------:R-:W-:Y:S02]  /*41b0*/  DADD R30, R28, R28 ;  /* 0x000000001c1e7229 */ /* 0x000fe4000000001c */
[----:B------:R-:W-:-:S04]  /*41c0*/  DADD R28, R8, R8 ;  /* 0x00000000081c7229 */ /* 0x000fc80000000008 */
[----:B------:R-:W-:Y:S02]  /*41d0*/  DFMA R56, -R6, R6, R56 ;  /* 0x000000060638722b */ /* 0x000fe40000000138 */
[----:B------:R-:W-:Y:S02]  /*41e0*/  DMUL R30, R20, R30 ;  /* 0x0000001e141e7228 */ /* 0x000fe40000000000 */
[----:B------:R-:W-:-:S06]  /*41f0*/  DMUL R6, R32, -4 ;  /* 0xc010000020067828 */ /* 0x000fcc0000000000 */
[----:B------:R-:W-:Y:S02]  /*4200*/  DFMA R28, R48, R28, R30 ;  /* 0x0000001c301c722b */ /* 0x000fe4000000001e */
[----:B------:R-:W-:-:S08]  /*4210*/  DMUL R6, R56, R6 ;  /* 0x0000000638067228 */ /* 0x000fd00000000000 */
[----:B------:R-:W-:-:S08]  /*4220*/  DFMA R58, R28, R28, R6 ;  /* 0x0000001c1c3a722b */ /* 0x000fd00000000006 */
[----:B------:R-:W-:-:S14]  /*4230*/  DSETP.GTU.AND P0, PT, R58, RZ, PT ;  /* 0x000000ff3a00722a */ /* 0x000fdc0003f0c000 */
[----:B------:R-:W-:Y:S05]  /*4240*/  @!P0 BRA `(.L_x_63) ;  /* 0x0000000800548947 */ /* 0x000fea0003800000 */
[----:B------:R-:W1:Y:S01]  /*4250*/  MUFU.RSQ64H R67, R59 ;  /* 0x0000003b00437308 */ /* 0x000e620000001c00 */
[----:B------:R-:W-:Y:S01]  /*4260*/  VIADD R66, R59, 0xfcb00000 ;  /* 0xfcb000003b427836 */ /* 0x000fe20000000000 */
[----:B------:R-:W-:Y:S01]  /*4270*/  BSSY.RECONVERGENT B4, `(.L_x_64) ;  /* 0x0000018000047945 */ /* 0x000fe20003800200 */
[----:B------:R-:W-:Y:S02]  /*4280*/  IMAD.MOV.U32 R8, RZ, RZ, 0x0 ;  /* 0x00000000ff087424 */ /* 0x000fe400078e00ff */
[----:B------:R-:W-:Y:S01]  /*4290*/  IMAD.MOV.U32 R9, RZ, RZ, 0x3fd80000 ;  /* 0x3fd80000ff097424 */ /* 0x000fe200078e00ff */
[----:B------:R-:W-:Y:S01]  /*42a0*/  ISETP.GE.U32.AND P0, PT, R66, 0x7ca00000, PT ;  /* 0x7ca000004200780c */ /* 0x000fe20003f06070 */
[----:B-1----:R-:W-:-:S08]  /*42b0*/  DMUL R6, R66, R66 ;  /* 0x0000004242067228 */ /* 0x002fd00000000000 */
[----:B------:R-:W-:-:S08]  /*42c0*/  DFMA R6, R58, -R6, 1 ;  /* 0x3ff000003a06742b */ /* 0x000fd00000000806 */
[----:B------:R-:W-:Y:S02]  /*42d0*/  DFMA R8, R6, R8, 0.5 ;  /* 0x3fe000000608742b */ /* 0x000fe40000000008 */
[----:B------:R-:W-:-:S08]  /*42e0*/  DMUL R6, R66, R6 ;  /* 0x0000000642067228 */ /* 0x000fd00000000000 */
[----:B------:R-:W-:-:S08]  /*42f0*/  DFMA R6, R8, R6, R66 ;  /* 0x000000060806722b */ /* 0x000fd00000000042 */
[----:B------:R-:W-:Y:S02]  /*4300*/  DMUL R62, R58, R6 ;  /* 0x000000063a3e7228 */ /* 0x000fe40000000000 */
[----:B------:R-:W-:Y:S01]  /*4310*/  IADD3 R57, PT, PT, R7, -0x100000, RZ ;  /* 0xfff0000007397810 */ /* 0x000fe20007ffe0ff */
[----:B------:R-:W-:-:S05]  /*4320*/  IMAD.MOV.U32 R56, RZ, RZ, R6 ;  /* 0x000000ffff387224 */ /* 0x000fca00078e0006 */
[----:B------:R-:W-:-:S08]  /*4330*/  DFMA R8, R62, -R62, R58 ;  /* 0x8000003e3e08722b */ /* 0x000fd0000000003a */
[----:B------:R-:W-:Y:S01]  /*4340*/  DFMA R30, R8, R56, R62 ;  /* 0x00000038081e722b */ /* 0x000fe2000000003e */
[----:B------:R-:W-:Y:S10]  /*4350*/  @!P0 BRA `(.L_x_65) ;  /* 0x0000000000248947 */ /* 0x000ff40003800000 */
[----:B------:R-:W-:Y:S01]  /*4360*/  IMAD.MOV.U32 R56, RZ, RZ, R6 ;  /* 0x000000ffff387224 */ /* 0x000fe200078e0006 */
[----:B------:R-:W-:Y:S01]  /*4370*/  MOV R7, R59 ;  /* 0x0000003b00077202 */ /* 0x000fe20000000f00 */
[----:B------:R-:W-:Y:S01]  /*4380*/  IMAD.MOV.U32 R6, RZ, RZ, R58 ;  /* 0x000000ffff067224 */ /* 0x000fe200078e003a */
[----:B------:R-:W-:Y:S01]  /*4390*/  MOV R0, 0x43d0 ;  /* 0x000043d000007802 */ /* 0x000fe20000000f00 */
[----:B------:R-:W-:Y:S02]  /*43a0*/  IMAD.MOV.U32 R58, RZ, RZ, R62 ;  /* 0x000000ffff3a7224 */ /* 0x000fe400078e003e */
[----:B------:R-:W-:-:S07]  /*43b0*/  IMAD.MOV.U32 R59, RZ, RZ, R63 ;  /* 0x000000ffff3b7224 */ /* 0x000fce00078e003f */
[----:B0-----:R-:W-:Y:S05]  /*43c0*/  CALL.REL.NOINC `($__internal_1_$__cuda_sm20_dsqrt_rn_f64_mediumpath_v1) ;  /* 0x0000006400fc7944 */ /* 0x001fea0003c00000 */
[----:B------:R-:W-:Y:S01]  /*43d0*/  IMAD.MOV.U32 R30, RZ, RZ, R8 ;  /* 0x000000ffff1e7224 */ /* 0x000fe200078e0008 */
[----:B------:R-:W-:-:S07]  /*43e0*/  MOV R31, R9 ;  /* 0x00000009001f7202 */ /* 0x000fce0000000f00 */
.L_x_65:
[----:B------:R-:W-:Y:S05]  /*43f0*/  BSYNC.RECONVERGENT B4 ;  /* 0x0000000000047941 */ /* 0x000fea0003800200 */
.L_x_64:
        /* <DEDUP_REMOVED lines=14> */
[----:B------:R-:W-:Y:S01]  /*44e0*/  IMAD.MOV.U32 R58, RZ, RZ, R32 ;  /* 0x000000ffff3a7224 */ /* 0x000fe200078e0020 */
[----:B------:R-:W-:Y:S01]  /*44f0*/  MOV R64, RZ ;  /* 0x000000ff00407202 */ /* 0x000fe20000000f00 */
[----:B------:R-:W-:Y:S01]  /*4500*/  IMAD.MOV.U32 R59, RZ, RZ, R33 ;  /* 0x000000ffff3b7224 */ /* 0x000fe200078e0021 */
[----:B------:R-:W-:Y:S01]  /*4510*/  MOV R0, 0x4540 ;  /* 0x0000454000007802 */ /* 0x000fe20000000f00 */
[----:B------:R-:W-:-:S07]  /*4520*/  IMAD.MOV.U32 R65, RZ, RZ, 0x3fe00000 ;  /* 0x3fe00000ff417424 */ /* 0x000fce00078e00ff */
[----:B0-----:R-:W-:Y:S05]  /*4530*/  CALL.REL.NOINC `($__internal_0_$__cuda_sm20_div_rn_f64_full) ;  /* 0x0000006000347944 */ /* 0x001fea0003c00000 */
.L_x_67:
[----:B------:R-:W-:Y:S05]  /*4540*/  BSYNC.RECONVERGENT B4 ;  /* 0x0000000000047941 */ /* 0x000fea0003800200 */
.L_x_66:
[C-C-:B------:R-:W-:Y:S01]  /*4550*/  DADD R6, -R28.reuse, R30.reuse ;  /* 0x000000001c067229 */ /* 0x140fe2000000011e */
[----:B------:R-:W1:Y:S01]  /*4560*/  LDCU.64 UR4, c[0x0][0x3c0] ;  /* 0x00007800ff0477ac */ /* 0x000e620008000a00 */
[----:B------:R-:W-:-:S06]  /*4570*/  DADD R28, -R28, -R30 ;  /* 0x000000001c1c7229 */ /* 0x000fcc000000091e */
[-C--:B------:R-:W-:Y:S02]  /*4580*/  DMUL R6, R6, R72.reuse ;  /* 0x0000004806067228 */ /* 0x080fe40000000000 */
[----:B------:R-:W-:-:S08]  /*4590*/  DMUL R28, R28, R72 ;  /* 0x000000481c1c7228 */ /* 0x000fd00000000000 */
[----:B------:R-:W-:Y:S01]  /*45a0*/  DSETP.MIN.AND P0, P1, R6, R28, PT ;  /* 0x0000001c0600722a */ /* 0x000fe20003900000 */
[----:B------:R-:W-:Y:S02]  /*45b0*/  IMAD.MOV.U32 R0, RZ, RZ, R7 ;  /* 0x000000ffff007224 */ /* 0x000fe400078e0007 */
[----:B------:R-:W-:-:S03]  /*45c0*/  IMAD.MOV.U32 R5, RZ, RZ, R29 ;  /* 0x000000ffff057224 */ /* 0x000fc600078e001d */
[----:B------:R-:W-:Y:S02]  /*45d0*/  SEL R28, R6, R28, P0 ;  /* 0x0000001c061c7207 */ /* 0x000fe40000000000 */
[----:B------:R-:W-:-:S06]  /*45e0*/  FSEL R9, R0, R5, P0 ;  /* 0x0000000500097208 */ /* 0x000fcc0000000000 */
[----:B------:R-:W-:-:S04]  /*45f0*/  @P1 LOP3.LUT R9, R5, 0x80000, RZ, 0xfc, !PT ;  /* 0x0008000005091812 */ /* 0x000fc800078efcff */
[----:B------:R-:W-:-:S06]  /*4600*/  MOV R29, R9 ;  /* 0x00000009001d7202 */ /* 0x000fcc0000000f00 */
[----:B------:R-:W-:-:S06]  /*4610*/  DSETP.GEU.AND P0, PT, R28, RZ, PT ;  /* 0x000000ff1c00722a */ /* 0x000fcc0003f0e000 */
[----:B-1----:R-:W-:-:S14]  /*4620*/  DSETP.GE.OR P0, PT, R28, UR4, !P0 ;  /* 0x000000041c007e2a */ /* 0x002fdc000c706400 */
[----:B------:R-:W-:Y:S05]  /*4630*/  @P0 BRA `(.L_x_63) ;  /* 0x0000000400580947 */ /* 0x000fea0003800000 */
[-C--:B------:R-:W-:Y:S01]  /*4640*/  DFMA R30, R20, R28.reuse, R54 ;  /* 0x0000001c141e722b */ /* 0x080fe20000000036 */
[----:B------:R-:W-:Y:S01]  /*4650*/  BSSY.RECONVERGENT B4, `(.L_x_68) ;  /* 0x000001f000047945 */ /* 0x000fe20003800200 */
[----:B------:R-:W-:-:S06]  /*4660*/  DFMA R60, R48, R28, R52 ;  /* 0x0000001c303c722b */ /* 0x000fcc0000000034 */
[----:B------:R-:W-:Y:S02]  /*4670*/  DADD R6, -R30, 0.5 ;  /* 0x3fe000001e067429 */ /* 0x000fe40000000100 */
[----:B------:R-:W-:-:S06]  /*4680*/  DADD R2, -R60, 0.5 ;  /* 0x3fe000003c027429 */ /* 0x000fcc0000000100 */
[----:B------:R-:W-:-:S08]  /*4690*/  DMUL R6, R6, R6 ;  /* 0x0000000606067228 */ /* 0x000fd00000000000 */
[----:B------:R-:W-:Y:S01]  /*46a0*/  DFMA R8, R2, R2, R6 ;  /* 0x000000020208722b */ /* 0x000fe20000000006 */
[----:B------:R-:W-:Y:S02]  /*46b0*/  IMAD.MOV.U32 R6, RZ, RZ, 0x0 ;  /* 0x00000000ff067424 */ /* 0x000fe400078e00ff */
[----:B------:R-:W-:-:S03]  /*46c0*/  IMAD.MOV.U32 R7, RZ, RZ, 0x3fd80000 ;  /* 0x3fd80000ff077424 */ /* 0x000fc600078e00ff */
        /* <DEDUP_REMOVED lines=23> */
.L_x_69:
[----:B------:R-:W-:Y:S05]  /*4840*/  BSYNC.RECONVERGENT B4 ;  /* 0x0000000000047941 */ /* 0x000fea0003800200 */
.L_x_68:
[----:B------:R-:W1:Y:S01]  /*4850*/  MUFU.RCP64H R3, R33 ;  /* 0x0000002100037308 */ /* 0x000e620000001800 */
[----:B------:R-:W-:Y:S01]  /*4860*/  IMAD.MOV.U32 R2, RZ, RZ, 0x1 ;  /* 0x00000001ff027424 */ /* 0x000fe200078e00ff */
[----:B------:R-:W-:Y:S01]  /*4870*/  DADD R64, R60, -0.5 ;  /* 0xbfe000003c407429 */ /* 0x000fe20000000000 */
[----:B------:R-:W-:Y:S09]  /*4880*/  BSSY.RECONVERGENT B4, `(.L_x_70) ;  /* 0x0000013000047945 */ /* 0x000ff20003800200 */
[----:B------:R-:W-:Y:S01]  /*4890*/  FSETP.GEU.AND P1, PT, |R65|, 6.5827683646048100446e-37, PT ;  /* 0x036000004100780b */ /* 0x000fe20003f2e200 */
        /* <DEDUP_REMOVED lines=8> */
[----:B------:R-:W-:-:S05]  /*4920*/  FFMA R0, RZ, R33, R3 ;  /* 0x00000021ff007223 */ /* 0x000fca0000000003 */
[----:B------:R-:W-:-:S13]  /*4930*/  FSETP.GT.AND P0, PT, |R0|, 1.469367938527859385e-39, PT ;  /* 0x001000000000780b */ /* 0x000fda0003f04200 */
[----:B------:R-:W-:Y:S05]  /*4940*/  @P0 BRA P1, `(.L_x_71) ;  /* 0x0000000000180947 */ /* 0x000fea0000800000 */
[----:B------:R-:W-:Y:S01]  /*4950*/  IMAD.MOV.U32 R58, RZ, RZ, R32 ;  /* 0x000000ffff3a7224 */ /* 0x000fe200078e0020 */
[----:B------:R-:W-:Y:S01]  /*4960*/  MOV R0, 0x4990 ;  /* 0x0000499000007802 */ /* 0x000fe20000000f00 */
[----:B------:R-:W-:-:S07]  /*4970*/  IMAD.MOV.U32 R59, RZ, RZ, R33 ;  /* 0x000000ffff3b7224 */ /* 0x000fce00078e0021 */
[----:B0-----:R-:W-:Y:S05]  /*4980*/  CALL.REL.NOINC `($__internal_0_$__cuda_sm20_div_rn_f64_full) ;  /* 0x0000005c00207944 */ /* 0x001fea0003c00000 */
[----:B------:R-:W-:Y:S01]  /*4990*/  MOV R2, R72 ;  /* 0x0000004800027202 */ /* 0x000fe20000000f00 */
[----:B------:R-:W-:-:S07]  /*49a0*/  IMAD.MOV.U32 R3, RZ, RZ, R73 ;  /* 0x000000ffff037224 */ /* 0x000fce00078e0049 */
.L_x_71:
[----:B------:R-:W-:Y:S05]  /*49b0*/  BSYNC.RECONVERGENT B4 ;  /* 0x0000000000047941 */ /* 0x000fea0003800200 */
.L_x_70:
        /* <DEDUP_REMOVED lines=17> */
[----:B------:R-:W-:Y:S02]  /*4ad0*/  MOV R59, R33 ;  /* 0x00000021003b7202 */ /* 0x000fe40000000f00 */
[----:B------:R-:W-:-:S07]  /*4ae0*/  MOV R0, 0x4b00 ;  /* 0x00004b0000007802 */ /* 0x000fce0000000f00 */
[----:B0-----:R-:W-:Y:S05]  /*4af0*/  CALL.REL.NOINC `($__internal_0_$__cuda_sm20_div_rn_f64_full) ;  /* 0x0000005800c47944 */ /* 0x001fea0003c00000 */
.L_x_73:
[----:B------:R-:W-:Y:S05]  /*4b00*/  BSYNC.RECONVERGENT B4 ;  /* 0x0000000000047941 */ /* 0x000fea0003800200 */
.L_x_72:
[----:B------:R-:W-:Y:S01]  /*4b10*/  DMUL R6, R20, R72 ;  /* 0x0000004814067228 */ /* 0x000fe20000000000 */
[----:B------:R-:W1:Y:S07]  /*4b20*/  LDCU.64 UR4, c[0x0][0x3c0] ;  /* 0x00007800ff0477ac */ /* 0x000e6e0008000a00 */
[----:B------:R-:W-:-:S08]  /*4b30*/  DFMA R6, R48, R2, R6 ;  /* 0x000000023006722b */ /* 0x000fd00000000006 */
[----:B------:R-:W-:Y:S02]  /*4b40*/  DADD R6, R6, R6 ;  /* 0x0000000006067229 */ /* 0x000fe40000000006 */
[----:B-1----:R-:W-:-:S06]  /*4b50*/  DADD R28, -R28, UR4 ;  /* 0x000000041c1c7e29 */ /* 0x002fcc0008000100 */
[C---:B------:R-:W-:Y:S02]  /*4b60*/  DFMA R2, R6.reuse, -R2, R48 ;  /* 0x800000020602722b */ /* 0x040fe40000000030 */
[----:B------:R-:W-:-:S06]  /*4b70*/  DFMA R6, R6, -R72, R20 ;  /* 0x800000480606722b */ /* 0x000fcc0000000014 */
[-C--:B------:R-:W-:Y:S02]  /*4b80*/  DFMA R60, R2, R28.reuse, R60 ;  /* 0x0000001c023c722b */ /* 0x080fe4000000003c */
[----:B------:R-:W-:-:S11]  /*4b90*/  DFMA R2, R6, R28, R30 ;  /* 0x0000001c0602722b */ /* 0x000fd6000000001e */
.L_x_63:
[----:B------:R-:W-:Y:S05]  /*4ba0*/  BSYNC.RECONVERGENT B3 ;  /* 0x0000000000037941 */ /* 0x000fea0003800200 */
.L_x_62:
[----:B------:R-:W-:Y:S01]  /*4bb0*/  DADD R6, R60, -0.5 ;  /* 0xbfe000003c067429 */ /* 0x000fe20000000000 */
[----:B------:R-:W-:Y:S01]  /*4bc0*/  BSSY.RECONVERGENT B3, `(.L_x_74) ;  /* 0x000001b000037945 */ /* 0x000fe20003800200 */
[----:B------:R-:W-:-:S06]  /*4bd0*/  DADD R8, R2, -0.5 ;  /* 0xbfe0000002087429 */ /* 0x000fcc0000000000 */
        /* <DEDUP_REMOVED lines=21> */
[----:B------:R-:W-:-:S07]  /*4d30*/  MOV R0, 0x4d50 ;  /* 0x00004d5000007802 */ /* 0x000fce0000000f00 */
[----:B0-----:R-:W-:Y:S05]  /*4d40*/  CALL.REL.NOINC `($__internal_1_$__cuda_sm20_dsqrt_rn_f64_mediumpath_v1) ;  /* 0x0000005c009c7944 */ /* 0x001fea0003c00000 */
[----:B------:R-:W-:Y:S02]  /*4d50*/  IMAD.MOV.U32 R6, RZ, RZ, R8 ;  /* 0x000000ffff067224 */ /* 0x000fe400078e0008 */
[----:B------:R-:W-:-:S07]  /*4d60*/  IMAD.MOV.U32 R7, RZ, RZ, R9 ;  /* 0x000000ffff077224 */ /* 0x000fce00078e0009 */
.L_x_75:
[----:B------:R-:W-:Y:S05]  /*4d70*/  BSYNC.RECONVERGENT B3 ;  /* 0x0000000000037941 */ /* 0x000fea0003800200 */
.L_x_74:
        /* <DEDUP_REMOVED lines=24> */
.L_x_77:
[----:B------:R-:W-:Y:S05]  /*4f00*/  BSYNC.RECONVERGENT B3 ;  /* 0x0000000000037941 */ /* 0x000fea0003800200 */
.L_x_76:
[----:B------:R-:W1:Y:S01]  /*4f10*/  F2I.F64.FLOOR R72, R72 ;  /* 0x0000004800487311 */ /* 0x000e620000305100 */
[----:B------:R-:W-:Y:S01]  /*4f20*/  VIADD R0, R4, 0x1 ;  /* 0x0000000104007836 */ /* 0x000fe20000000000 */
[----:B------:R-:W-:Y:S01]  /*4f30*/  MOV R46, R10 ;  /* 0x0000000a002e7202 */ /* 0x000fe20000000f00 */
[----:B------:R-:W-:Y:S01]  /*4f40*/  IMAD.MOV.U32 R43, RZ, RZ, R12 ;  /* 0x000000ffff2b7224 */ /* 0x000fe200078e000c */
[----:B-1----:R-:W-:-:S04]  /*4f50*/  ISETP.NE.AND P1, PT, R72, R19, PT ;  /* 0x000000134800720c */ /* 0x002fc80003f25270 */
[----:B------:R-:W-:Y:S02]  /*4f60*/  FSEL R28, R50, R14, P1 ;  /* 0x0000000e321c7208 */ /* 0x000fe40000800000 */
[----:B------:R-:W-:Y:S02]  /*4f70*/  FSEL R29, R51, R15, P1 ;  /* 0x0000000f331d7208 */ /* 0x000fe40000800000 */
[----:B------:R-:W-:Y:S02]  /*4f80*/  FSEL R32, R54, R2, P1 ;  /* 0x0000000236207208 */ /* 0x000fe40000800000 */
[----:B------:R-:W-:Y:S02]  /*4f90*/  FSEL R33, R55, R3, P1 ;  /* 0x0000000337217208 */ /* 0x000fe40000800000 */
[----:B------:R-:W-:Y:S01]  /*4fa0*/  FSEL R30, R52, R60, P1 ;  /* 0x0000003c341e7208 */ /* 0x000fe20000800000 */
[----:B------:R-:W-:Y:S01]  /*4fb0*/  @!P1 IMAD.MOV R0, RZ, RZ, R4 ;  /* 0x000000ffff009224 */ /* 0x000fe200078e0204 */
[----:B------:R-:W-:-:S03]  /*4fc0*/  FSEL R31, R53, R61, P1 ;  /* 0x0000003d351f7208 */ /* 0x000fc60000800000 */
[----:B------:R-:W-:Y:S01]  /*4fd0*/  IMAD.MOV.U32 R4, RZ, RZ, R0 ;  /* 0x000000ffff047224 */ /* 0x000fe200078e0000 */
[----:B------:R-:W-:Y:S06]  /*4fe0*/  BRA `(.L_x_48) ;  /* 0x0000001c00807947 */ /* 0x000fec0003800000 */
.L_x_49:
[----:B------:R-:W1:Y:S01]  /*4ff0*/  LDC.64 R10, c[0x0][0x3e0] ;  /* 0x0000f800ff0a7b82 */ /* 0x000e620000000a00 */
[----:B------:R-:W-:Y:S01]  /*5000*/  VIADD R0, R19, 0x1 ;  /* 0x0000000113007836 */ /* 0x000fe20000000000 */
[----:B------:R-:W-:Y:S01]  /*5010*/  ISETP.NE.AND P0, PT, R46, 0x1, PT ;  /* 0x000000012e00780c */ /* 0x000fe20003f05270 */
[----:B------:R-:W-:Y:S01]  /*5020*/  BSSY.RECONVERGENT B1, `(.L_x_78) ;  /* 0x000005c000017945 */ /* 0x000fe20003800200 */
[----:B------:R-:W-:Y:S01]  /*5030*/  IMAD.MOV.U32 R5, RZ, RZ, R41 ;  /* 0x000000ffff057224 */ /* 0x000fe200078e0029 */
[----:B------:R-:W1:Y:S01]  /*5040*/  I2F.F64 R6, R0 ;  /* 0x0000000000067312 */ /* 0x000e620000201c00 */
[----:B------:R-:W-:Y:S02]  /*5050*/  IMAD.MOV.U32 R12, RZ, RZ, R43 ;  /* 0x000000ffff0c7224 */ /* 0x000fe400078e002b */
[----:B------:R-:W1:Y:S02]  /*5060*/  LDC.64 R8, c[0x0][0x3e8] ;  /* 0x0000fa00ff087b82 */ /* 0x000e640000000a00 */
[----:B-1----:R-:W-:Y:S01]  /*5070*/  DFMA R6, R6, R8, R10 ;  /* 0x000000080606722b */ /* 0x002fe2000000000a */
[----:B------:R-:W-:-:S04]  /*5080*/  MOV R10, 0x2 ;  /* 0x00000002000a7802 */ /* 0x000fc80000000f00 */
[----:B------:R-:W-:Y:S06]  /*5090*/  @!P0 BRA `(.L_x_79) ;  /* 0x0000000400508947 */ /* 0x000fec0003800000 */
[----:B------:R-:W-:-:S13]  /*50a0*/  ISETP.NE.AND P0, PT, R46, 0x3, PT ;  /* 0x000000032e00780c */ /* 0x000fda0003f05270 */
[----:B------:R-:W-:Y:S05]  /*50b0*/  @!P0 BRA `(.L_x_80) ;  /* 0x0000000000208947 */ /* 0x000fea0003800000 */
[----:B------:R-:W-:-:S13]  /*50c0*/  ISETP.NE.AND P0, PT, R46, 0x2, PT ;  /* 0x000000022e00780c */ /* 0x000fda0003f05270 */
[----:B------:R-:W-:Y:S01]  /*50d0*/  @!P0 IMAD.MOV.U32 R10, RZ, RZ, 0x3 ;  /* 0x00000003ff0a8424 */ /* 0x000fe200078e00ff */
[----:B------:R-:W-:Y:S01]  /*50e0*/  @!P0 MOV R12, R43 ;  /* 0x0000002b000c8202 */ /* 0x000fe20000000f00 */
[----:B------:R-:W-:Y:S01]  /*50f0*/  @!P0 IMAD.MOV.U32 R5, RZ, RZ, R42 ;  /* 0x000000ffff058224 */ /* 0x000fe200078e002a */
[----:B------:R-:W-:Y:S01]  /*5100*/  @P0 MOV R5, R40 ;  /* 0x0000002800050202 */ /* 0x000fe20000000f00 */
[----:B------:R-:W-:Y:S02]  /*5110*/  @P0 VIADD R10, R46, 0x1 ;  /* 0x000000012e0a0836 */ /* 0x000fe40000000000 */
[----:B------:R-:W-:Y:S01]  /*5120*/  @P0 IMAD.MOV.U32 R12, RZ, RZ, R43 ;  /* 0x000000ffff0c0224 */ /* 0x000fe200078e002b */
[----:B------:R-:W-:Y:S06]  /*5130*/  BRA `(.L_x_79) ;  /* 0x0000000400287947 */ /* 0x000fec0003800000 */
.L_x_80:
[----:B------:R-:W-:Y:S01]  /*5140*/  VIADD R36, R36, 0x1 ;  /* 0x0000000124247836 */ /* 0x000fe20000000000 */
[----:B------:R-:W-:Y:S03]  /*5150*/  BSSY.RECONVERGENT B3, `(.L_x_81) ;  /* 0x000000c000037945 */ /* 0x000fe60003800200 */
[C---:B------:R-:W-:Y:S01]  /*5160*/  IMAD.WIDE.U32 R8, R36.reuse, -0x2daee0ad, RZ ;  /* 0xd2511f5324087825 */ /* 0x040fe200078e00ff */
[----:B------:R-:W-:-:S13]  /*5170*/  ISETP.NE.AND P0, PT, R36, RZ, PT ;  /* 0x000000ff2400720c */ /* 0x000fda0003f05270 */
[----:B------:R-:W-:Y:S05]  /*5180*/  @P0 BRA `(.L_x_82) ;  /* 0x0000000000200947 */ /* 0x000fea0003800000 */
[----:B------:R-:W-:-:S05]  /*5190*/  VIADD R37, R37, 0x1 ;  /* 0x0000000125257836 */ /* 0x000fca0000000000 */
[----:B------:R-:W-:-:S13]  /*51a0*/  ISETP.NE.AND P0, PT, R37, RZ, PT ;  /* 0x000000ff2500720c */ /* 0x000fda0003f05270 */
[----:B------:R-:W-:Y:S01]  /*51b0*/  @!P0 VIADD R38, R38, 0x1 ;  /* 0x0000000126268836 */ /* 0x000fe20000000000 */
[----:B------:R-:W-:Y:S01]  /*51c0*/  @!P0 IADD3 R0, PT, PT, R39, 0x1, RZ ;  /* 0x0000000127008810 */ /* 0x000fe20007ffe0ff */
[----:B------:R-:W-:-:S03]  /*51d0*/  @!P0 IMAD.MOV.U32 R37, RZ, RZ, RZ ;  /* 0x000000ffff258224 */ /* 0x000fc600078e00ff */
[----:B------:R-:W-:-:S13]  /*51e0*/  ISETP.NE.AND P2, PT, R38, RZ, !P0 ;  /* 0x000000ff2600720c */ /* 0x000fda0004745270 */
[----:B------:R-:W-:-:S04]  /*51f0*/  @P2 IMAD.MOV R0, RZ, RZ, R39 ;  /* 0x000000ffff002224 */ /* 0x000fc800078e0227 */
[----:B------:R-:W-:-:S07]  /*5200*/  @!P0 IMAD.MOV.U32 R39, RZ, RZ, R0 ;  /* 0x000000ffff278224 */ /* 0x000fce00078e0000 */
.L_x_82:
[----:B------:R-:W-:Y:S05]  /*5210*/  BSYNC.RECONVERGENT B3 ;  /* 0x0000000000037941 */ /* 0x000fea0003800200 */
.L_x_81:
[----:B------:R-:W-:Y:S01]  /*5220*/  IMAD.WIDE.U32 R10, R38, -0x326172a9, RZ ;  /* 0xcd9e8d57260a7825 */ /* 0x000fe200078e00ff */
[----:B------:R-:W-:Y:S02]  /*5230*/  LOP3.LUT R28, R39, R9, R45, 0x96, !PT ;  /* 0x00000009271c7212 */ /* 0x000fe400078e962d */
[----:B------:R-:W-:Y:S01]  /*5240*/  IADD3 R5, PT, PT, R44, -0x61c88647, RZ ;  /* 0x9e3779b92c057810 */ /* 0x000fe20007ffe0ff */
[----:B------:R-:W-:Y:S01]  /*5250*/  VIADD R9, R45, 0xbb67ae85 ;  /* 0xbb67ae852d097836 */ /* 0x000fe20000000000 */
[----:B------:R-:W-:Y:S01]  /*5260*/  LOP3.LUT R12, R37, R44, R11, 0x96, !PT ;  /* 0x0000002c250c7212 */ /* 0x000fe200078e960b */
[----:B------:R-:W-:-:S04]  /*5270*/  IMAD.WIDE.U32 R28, R28, -0x326172a9, RZ ;  /* 0xcd9e8d571c1c7825 */ /* 0x000fc800078e00ff */
[----:B------:R-:W-:Y:S01]  /*5280*/  IMAD.WIDE.U32 R12, R12, -0x2daee0ad, RZ ;  /* 0xd2511f530c0c7825 */ /* 0x000fe200078e00ff */
[----:B------:R-:W-:-:S04]  /*5290*/  LOP3.LUT R5, R5, R10, R29, 0x96, !PT ;  /* 0x0000000a05057212 */ /* 0x000fc800078e961d */
[----:B------:R-:W-:Y:S01]  /*52a0*/  LOP3.LUT R10, R9, R8, R13, 0x96, !PT ;  /* 0x00000008090a7212 */ /* 0x000fe200078e960d */
[----:B------:R-:W-:-:S04]  /*52b0*/  IMAD.WIDE.U32 R8, R5, -0x2daee0ad, RZ ;  /* 0xd2511f5305087825 */ /* 0x000fc800078e00ff */
[----:B------:R-:W-:Y:S02]  /*52c0*/  VIADD R13, R45, 0x76cf5d0a ;  /* 0x76cf5d0a2d0d7836 */ /* 0x000fe40000000000 */
[----:B------:R-:W-:-:S03]  /*52d0*/  IMAD.WIDE.U32 R10, R10, -0x326172a9, RZ ;  /* 0xcd9e8d570a0a7825 */ /* 0x000fc600078e00ff */
[----:B------:R-:W-:Y:S01]  /*52e0*/  LOP3.LUT R13, R13, R12, R9, 0x96, !PT ;  /* 0x0000000c0d0d7212 */ /* 0x000fe200078e9609 */
[C---:B------:R-:W-:Y:S01]  /*52f0*/  VIADD R5, R44.reuse, 0x3c6ef372 ;  /* 0x3c6ef3722c057836 */ /* 0x040fe20000000000 */
[----:B------:R-:W-:-:S04]  /*5300*/  IADD3 R9, PT, PT, R44, -0x255992d5, RZ ;  /* 0xdaa66d2b2c097810 */ /* 0x000fc80007ffe0ff */
[----:B------:R-:W-:Y:S01]  /*5310*/  LOP3.LUT R5, R5, R28, R11, 0x96, !PT ;  /* 0x0000001c05057212 */ /* 0x000fe200078e960b */
[----:B------:R-:W-:-:S04]  /*5320*/  IMAD.WIDE.U32 R28, R13, -0x326172a9, RZ ;  /* 0xcd9e8d570d1c7825 */ /* 0x000fc800078e00ff */
[----:B------:R-:W-:Y:S01]  /*5330*/  IMAD.WIDE.U32 R12, R5, -0x2daee0ad, RZ ;  /* 0xd2511f53050c7825 */ /* 0x000fe200078e00ff */
[----:B------:R-:W-:-:S03]  /*5340*/  LOP3.LUT R9, R9, R10, R29, 0x96, !PT ;  /* 0x0000000a09097212 */ /* 0x000fc600078e961d */
[----:B------:R-:W-:-:S05]  /*5350*/  VIADD R5, R45, 0x32370b8f ;  /* 0x32370b8f2d057836 */ /* 0x000fca0000000000 */
[----:B------:R-:W-:Y:S01]  /*5360*/  LOP3.LUT R5, R5, R8, R13, 0x96, !PT ;  /* 0x0000000805057212 */ /* 0x000fe200078e960d */
[----:B------:R-:W-:-:S04]  /*5370*/  IMAD.WIDE.U32 R8, R9, -0x2daee0ad, RZ ;  /* 0xd2511f5309087825 */ /* 0x000fc800078e00ff */
[----:B------:R-:W-:Y:S02]  /*5380*/  VIADD R13, R45, 0xed9eba14 ;  /* 0xed9eba142d0d7836 */ /* 0x000fe40000000000 */
[----:B------:R-:W-:-:S03]  /*5390*/  IMAD.WIDE.U32 R10, R5, -0x326172a9, RZ ;  /* 0xcd9e8d57050a7825 */ /* 0x000fc600078e00ff */
[----:B------:R-:W-:Y:S01]  /*53a0*/  LOP3.LUT R13, R13, R12, R9, 0x96, !PT ;  /* 0x0000000c0d0d7212 */ /* 0x000fe200078e9609 */
[C---:B------:R-:W-:Y:S01]  /*53b0*/  VIADD R5, R44.reuse, 0x78dde6e4 ;  /* 0x78dde6e42c057836 */ /* 0x040fe20000000000 */
[----:B------:R-:W-:-:S04]  /*53c0*/  IADD3 R9, PT, PT, R44, 0x1715609d, RZ ;  /* 0x1715609d2c097810 */ /* 0x000fc80007ffe0ff */
        /* <DEDUP_REMOVED lines=21> */
[----:B------:R-:W-:Y:S02]  /*5520*/  LOP3.LUT R11, R11, R12, R9, 0x96, !PT ;  /* 0x0000000c0b0b7212 */ /* 0x000fe400078e9609 */
[C---:B------:R-:W-:Y:S01]  /*5530*/  IADD3 R9, PT, PT, R44.reuse, -0x700cb87f, RZ ;  /* 0x8ff347812c097810 */ /* 0x040fe20007ffe0ff */
[----:B------:R-:W-:Y:S02]  /*5540*/  VIADD R5, R44, 0xf1bbcdc8 ;  /* 0xf1bbcdc82c057836 */ /* 0x000fe40000000000 */
[----:B------:R-:W-:-:S03]  /*5550*/  IMAD.WIDE.U32 R10, R11, -0x326172a9, RZ ;  /* 0xcd9e8d570b0a7825 */ /* 0x000fc600078e00ff */
[----:B------:R-:W-:Y:S01]  /*5560*/  LOP3.LUT R5, R5, R28, R41, 0x96, !PT ;  /* 0x0000001c05057212 */ /* 0x000fe200078e9629 */
[----:B------:R-:W-:Y:S02]  /*5570*/  IMAD.MOV.U32 R41, RZ, RZ, R10 ;  /* 0x000000ffff297224 */ /* 0x000fe400078e000a */
[----:B------:R-:W-:Y:S01]  /*5580*/  HFMA2 R10, -RZ, RZ, 0, 0 ;  /* 0x00000000ff0a7431 */ /* 0x000fe200000001ff */
[----:B------:R-:W-:Y:S01]  /*5590*/  LOP3.LUT R40, R9, R40, R11, 0x96, !PT ;  /* 0x0000002809287212 */ /* 0x000fe200078e960b */
[----:B------:R-:W-:-:S04]  /*55a0*/  IMAD.WIDE.U32 R12, R5, -0x2daee0ad, RZ ;  /* 0xd2511f53050c7825 */ /* 0x000fc800078e00ff */
[----:B------:R-:W-:-:S05]  /*55b0*/  VIADD R5, R45, 0x96a522ad ;  /* 0x96a522ad2d057836 */ /* 0x000fca0000000000 */
[----:B------:R-:W-:Y:S01]  /*55c0*/  LOP3.LUT R42, R5, R8, R13, 0x96, !PT ;  /* 0x00000008052a7212 */ /* 0x000fe200078e960d */
[----:B------:R-:W-:-:S07]  /*55d0*/  IMAD.MOV.U32 R5, RZ, RZ, R43 ;  /* 0x000000ffff057224 */ /* 0x000fce00078e002b */
.L_x_79:
[----:B------:R-:W-:Y:S05]  /*55e0*/  BSYNC.RECONVERGENT B1 ;  /* 0x0000000000017941 */ /* 0x000fea0003800200 */
.L_x_78:
[----:B------:R-:W1:Y:S01]  /*55f0*/  I2F.F64.U32 R8, R5 ;  /* 0x0000000500087312 */ /* 0x000e620000201800 */
[----:B------:R-:W2:Y:S01]  /*5600*/  LDCU.64 UR4, c[0x0][0x3d0] ;  /* 0x00007a00ff0477ac */ /* 0x000ea20008000a00 */
[----:B------:R-:W-:Y:S02]  /*5610*/  IMAD.MOV.U32 R28, RZ, RZ, 0x0 ;  /* 0x00000000ff1c7424 */ /* 0x000fe400078e00ff */
[----:B------:R-:W-:Y:S01]  /*5620*/  IMAD.MOV.U32 R29, RZ, RZ, 0x3df00000 ;  /* 0x3df00000ff1d7424 */ /* 0x000fe200078e00ff */
[----:B------:R-:W3:Y:S05]  /*5630*/  LDCU UR6, c[0x0][0x3f0] ;  /* 0x00007e00ff0677ac */ /* 0x000eea0008000800 */
[----:B-1----:R-:W-:-:S08]  /*5640*/  DFMA R8, R8, R28, 2.3283064365386962891e-10 ;  /* 0x3df000000808742b */ /* 0x002fd0000000001c */
[----:B--2---:R-:W-:-:S06]  /*5650*/  DSETP.GEU.AND P0, PT, R8, UR4, PT ;  /* 0x0000000408007e2a */ /* 0x004fcc000bf0e000 */
[----:B---3--:R-:W-:-:S13]  /*5660*/  ISETP.GE.U32.OR P0, PT, R76, UR6, P0 ;  /* 0x000000064c007c0c */ /* 0x008fda0008706470 */
        /* <DEDUP_REMOVED lines=13> */
[----:B------:R-:W-:Y:S02]  /*5740*/  DADD R28, R28, R28 ;  /* 0x000000001c1c7229 */ /* 0x000fe4000000001c */
[----:B------:R-:W-:-:S04]  /*5750*/  DMUL R8, R64, -4 ;  /* 0xc010000040087828 */ /* 0x000fc80000000000 */
[----:B------:R-:W-:Y:S02]  /*5760*/  DFMA R6, -R6, R6, R30 ;  /* 0x000000060606722b */ /* 0x000fe4000000011e */
[----:B------:R-:W-:Y:S01]  /*5770*/  DMUL R28, R20, R28 ;  /* 0x0000001c141c7228 */ /* 0x000fe20000000000 */
[----:B------:R-:W-:Y:S01]  /*5780*/  MOV R30, R52 ;  /* 0x00000034001e7202 */ /* 0x000fe20000000f00 */
[----:B------:R-:W-:-:S04]  /*5790*/  IMAD.MOV.U32 R31, RZ, RZ, R53 ;  /* 0x000000ffff1f7224 */ /* 0x000fc800078e0035 */
[----:B------:R-:W-:Y:S02]  /*57a0*/  DMUL R6, R6, R8 ;  /* 0x0000000806067228 */ /* 0x000fe40000000000 */
[----:B------:R-:W-:Y:S01]  /*57b0*/  DFMA R70, R48, R70, R28 ;  /* 0x000000463046722b */ /* 0x000fe2000000001c */
[----:B------:R-:W-:Y:S01]  /*57c0*/  MOV R28, R50 ;  /* 0x00000032001c7202 */ /* 0x000fe20000000f00 */
[----:B------:R-:W-:-:S06]  /*57d0*/  IMAD.MOV.U32 R29, RZ, RZ, R51 ;  /* 0x000000ffff1d7224 */ /* 0x000fcc00078e0033 */
[----:B------:R-:W-:-:S08]  /*57e0*/  DFMA R58, R70, R70, R6 ;  /* 0x00000046463a722b */ /* 0x000fd00000000006 */
[----:B------:R-:W-:-:S14]  /*57f0*/  DSETP.GTU.AND P0, PT, R58, RZ, PT ;  /* 0x000000ff3a00722a */ /* 0x000fdc0003f0c000 */
[----:B------:R-:W-:Y:S05]  /*5800*/  @!P0 BRA `(.L_x_48) ;  /* 0x0000001400788947 */ /* 0x000fea0003800000 */
[----:B------:R-:W1:Y:S01]  /*5810*/  MUFU.RSQ64H R67, R59 ;  /* 0x0000003b00437308 */ /* 0x000e620000001c00 */
[----:B------:R-:W-:Y:S01]  /*5820*/  IADD3 R66, PT, PT, R59, -0x3500000, RZ ;  /* 0xfcb000003b427810 */ /* 0x000fe20007ffe0ff */
[----:B------:R-:W-:Y:S01]  /*5830*/  IMAD.MOV.U32 R8, RZ, RZ, 0x0 ;  /* 0x00000000ff087424 */ /* 0x000fe200078e00ff */
[----:B------:R-:W-:Y:S01]  /*5840*/  BSSY.RECONVERGENT B3, `(.L_x_84) ;  /* 0x0000017000037945 */ /* 0x000fe20003800200 */
[----:B------:R-:W-:Y:S01]  /*5850*/  IMAD.MOV.U32 R9, RZ, RZ, 0x3fd80000 ;  /* 0x3fd80000ff097424 */ /* 0x000fe200078e00ff */
[----:B------:R-:W-:Y:S02]  /*5860*/  ISETP.GE.U32.AND P0, PT, R66, 0x7ca00000, PT ;  /* 0x7ca000004200780c */ /* 0x000fe40003f06070 */
[----:B-1----:R-:W-:-:S08]  /*5870*/  DMUL R6, R66, R66 ;  /* 0x0000004242067228 */ /* 0x002fd00000000000 */
[----:B------:R-:W-:-:S08]  /*5880*/  DFMA R6, R58, -R6, 1 ;  /* 0x3ff000003a06742b */ /* 0x000fd00000000806 */
[----:B------:R-:W-:Y:S02]  /*5890*/  DFMA R8, R6, R8, 0.5 ;  /* 0x3fe000000608742b */ /* 0x000fe40000000008 */
[----:B------:R-:W-:-:S08]  /*58a0*/  DMUL R6, R66, R6 ;  /* 0x0000000642067228 */ /* 0x000fd00000000000 */
        /* <DEDUP_REMOVED lines=9> */
[----:B------:R-:W-:Y:S01]  /*5940*/  IMAD.MOV.U32 R7, RZ, RZ, R59 ;  /* 0x000000ffff077224 */ /* 0x000fe200078e003b */
[----:B------:R-:W-:Y:S01]  /*5950*/  MOV R59, R33 ;  /* 0x00000021003b7202 */ /* 0x000fe20000000f00 */
[----:B------:R-:W-:Y:S02]  /*5960*/  IMAD.MOV.U32 R58, RZ, RZ, R32 ;  /* 0x000000ffff3a7224 */ /* 0x000fe400078e0020 */
[----:B------:R-:W-:-:S07]  /*5970*/  IMAD.MOV.U32 R57, RZ, RZ, R31 ;  /* 0x000000ffff397224 */ /* 0x000fce00078e001f */
[----:B0-----:R-:W-:Y:S05]  /*5980*/  CALL.REL.NOINC `($__internal_1_$__cuda_sm20_dsqrt_rn_f64_mediumpath_v1) ;  /* 0x00000050008c7944 */ /* 0x001fea0003c00000 */
[----:B------:R-:W-:Y:S02]  /*5990*/  IMAD.MOV.U32 R28, RZ, RZ, R8 ;  /* 0x000000ffff1c7224 */ /* 0x000fe400078e0008 */
[----:B------:R-:W-:-:S07]  /*59a0*/  IMAD.MOV.U32 R29, RZ, RZ, R9 ;  /* 0x000000ffff1d7224 */ /* 0x000fce00078e0009 */
.L_x_85:
[----:B------:R-:W-:Y:S05]  /*59b0*/  BSYNC.RECONVERGENT B3 ;  /* 0x0000000000037941 */ /* 0x000fea0003800200 */
.L_x_84:
[----:B------:R-:W1:Y:S01]  /*59c0*/  MUFU.RCP64H R7, R65 ;  /* 0x0000004100077308 */ /* 0x000e620000001800 */
[----:B------:R-:W-:Y:S01]  /*59d0*/  MOV R6, 0x1 ;  /* 0x0000000100067802 */ /* 0x000fe20000000f00 */
        /* <DEDUP_REMOVED lines=13> */
[----:B------:R-:W-:Y:S01]  /*5ab0*/  MOV R0, 0x5b00 ;  /* 0x00005b0000007802 */ /* 0x000fe20000000f00 */
[----:B------:R-:W-:Y:S01]  /*5ac0*/  IMAD.MOV.U32 R59, RZ, RZ, R65 ;  /* 0x000000ffff3b7224 */ /* 0x000fe200078e0041 */
[----:B------:R-:W-:Y:S01]  /*5ad0*/  MOV R65, 0x3fe00000 ;  /* 0x3fe0000000417802 */ /* 0x000fe20000000f00 */
[----:B------:R-:W-:-:S07]  /*5ae0*/  IMAD.MOV.U32 R64, RZ, RZ, RZ ;  /* 0x000000ffff407224 */ /* 0x000fce00078e00ff */
[----:B0-----:R-:W-:Y:S05]  /*5af0*/  CALL.REL.NOINC `($__internal_0_$__cuda_sm20_div_rn_f64_full) ;  /* 0x0000004800c47944 */ /* 0x001fea0003c00000 */
.L_x_87:
[----:B------:R-:W-:Y:S05]  /*5b00*/  BSYNC.RECONVERGENT B3 ;  /* 0x0000000000037941 */ /* 0x000fea0003800200 */
.L_x_86:
[C-C-:B------:R-:W-:Y:S01]  /*5b10*/  DADD R6, -R70.reuse, R28.reuse ;  /* 0x0000000046067229 */ /* 0x140fe2000000011c */
[----:B------:R-:W1:Y:S01]  /*5b20*/  LDC.64 R8, c[0x0][0x3c0] ;  /* 0x0000f000ff087b82 */ /* 0x000e620000000a00 */
[----:B------:R-:W-:Y:S01]  /*5b30*/  DADD R28, -R70, -R28 ;  /* 0x00000000461c7229 */ /* 0x000fe2000000091c */
[----:B------:R-:W-:Y:S01]  /*5b40*/  IMAD.MOV.U32 R32, RZ, RZ, R2 ;  /* 0x000000ffff207224 */ /* 0x000fe200078e0002 */
[----:B------:R-:W-:Y:S01]  /*5b50*/  MOV R31, R61 ;  /* 0x0000003d001f7202 */ /* 0x000fe20000000f00 */
[----:B------:R-:W-:Y:S02]  /*5b60*/  IMAD.MOV.U32 R33, RZ, RZ, R3 ;  /* 0x000000ffff217224 */ /* 0x000fe400078e0003 */
[----:B------:R-:W-:Y:S01]  /*5b70*/  IMAD.MOV.U32 R30, RZ, RZ, R60 ;  /* 0x000000ffff1e7224 */ /* 0x000fe200078e003c */
[-C--:B------:R-:W-:Y:S01]  /*5b80*/  DMUL R6, R6, R72.reuse ;  /* 0x0000004806067228 */ /* 0x080fe20000000000 */
[----:B------:R-:W-:Y:S01]  /*5b90*/  IMAD.MOV.U32 R19, RZ, RZ, R76 ;  /* 0x000000ffff137224 */ /* 0x000fe200078e004c */
[----:B------:R-:W-:Y:S01]  /*5ba0*/  DMUL R28, R28, R72 ;  /* 0x000000481c1c7228 */ /* 0x000fe20000000000 */
[----:B------:R-:W-:-:S02]  /*5bb0*/  IMAD.MOV.U32 R46, RZ, RZ, R10 ;  /* 0x000000ffff2e7224 */ /* 0x000fc400078e000a */
[----:B------:R-:W-:-:S05]  /*5bc0*/  IMAD.MOV.U32 R43, RZ, RZ, R12 ;  /* 0x000000ffff2b7224 */ /* 0x000fca00078e000c */
[----:B------:R-:W-:Y:S01]  /*5bd0*/  DSETP.MAX.AND P0, P2, R6, R28, PT ;  /* 0x0000001c0600722a */ /* 0x000fe20003a0f000 */
[----:B------:R-:W-:Y:S02]  /*5be0*/  IMAD.MOV.U32 R0, RZ, RZ, R7 ;  /* 0x000000ffff007224 */ /* 0x000fe400078e0007 */
[----:B------:R-:W-:Y:S01]  /*5bf0*/  IMAD.MOV.U32 R5, RZ, RZ, R29 ;  /* 0x000000ffff057224 */ /* 0x000fe200078e001d */
[----:B------:R-:W-:Y:S02]  /*5c00*/  MOV R29, R15 ;  /* 0x0000000f001d7202 */ /* 0x000fe40000000f00 */
[----:B------:R-:W-:Y:S01]  /*5c10*/  SEL R64, R6, R28, P0 ;  /* 0x0000001c06407207 */ /* 0x000fe20000000000 */
[----:B------:R-:W-:Y:S01]  /*5c20*/  IMAD.MOV.U32 R28, RZ, RZ, R14 ;  /* 0x000000ffff1c7224 */ /* 0x000fe200078e000e */
[----:B------:R-:W-:-:S06]  /*5c30*/  FSEL R65, R0, R5, P0 ;  /* 0x0000000500417208 */ /* 0x000fcc0000000000 */
[----:B------:R-:W-:-:S06]  /*5c40*/  @P2 LOP3.LUT R65, R5, 0x80000, RZ, 0xfc, !PT ;  /* 0x0008000005412812 */ /* 0x000fcc00078efcff */
[----:B-1----:R-:W-:-:S14]  /*5c50*/  DSETP.GE.AND P0, PT, R64, R8, PT ;  /* 0x000000084000722a */ /* 0x002fdc0003f06000 */
[----:B------:R-:W-:Y:S05]  /*5c60*/  @P0 BRA `(.L_x_48) ;  /* 0x0000001000600947 */ /* 0x000fea0003800000 */
[----:B------:R-:W1:Y:S01]  /*5c70*/  LDCU UR4, c[0x0][0x3c4] ;  /* 0x00007880ff0477ac */ /* 0x000e620008000800 */
[----:B------:R-:W-:Y:S01]  /*5c80*/  MOV R2, 0x1 ;  /* 0x0000000100027802 */ /* 0x000fe20000000f00 */
[----:B------:R-:W-:Y:S01]  /*5c90*/  BSSY.RECONVERGENT B3, `(.L_x_88) ;  /* 0x0000015000037945 */ /* 0x000fe20003800200 */
[----:B------:R-:W-:Y:S01]  /*5ca0*/  FSETP.GEU.AND P2, PT, |R65|, 6.5827683646048100446e-37, PT ;  /* 0x036000004100780b */ /* 0x000fe20003f4e200 */
        /* <DEDUP_REMOVED lines=16> */
[----:B-1----:R-:W-:Y:S02]  /*5db0*/  IMAD.U32 R58, RZ, RZ, UR4 ;  /* 0x00000004ff3a7e24 */ /* 0x002fe4000f8e00ff */
[----:B------:R-:W-:-:S07]  /*5dc0*/  IMAD.U32 R59, RZ, RZ, UR5 ;  /* 0x00000005ff3b7e24 */ /* 0x000fce000f8e00ff */
[----:B0-----:R-:W-:Y:S05]  /*5dd0*/  CALL.REL.NOINC `($__internal_0_$__cuda_sm20_div_rn_f64_full) ;  /* 0x00000048000c7944 */ /* 0x001fea0003c00000 */
.L_x_89:
[----:B------:R-:W-:Y:S05]  /*5de0*/  BSYNC.RECONVERGENT B3 ;  /* 0x0000000000037941 */ /* 0x000fea0003800200 */
.L_x_88:
        /* <DEDUP_REMOVED lines=13> */
.L_x_83:
        /* <DEDUP_REMOVED lines=13> */
[----:B------:R-:W-:Y:S01]  /*5f90*/  DMUL R6, R32, R6 ;  /* 0x0000000620067228 */ /* 0x000fe20000000000 */
[----:B------:R-:W-:Y:S01]  /*5fa0*/  MOV R30, R52 ;  /* 0x00000034001e7202 */ /* 0x000fe20000000f00 */
[----:B------:R-:W-:Y:S02]  /*5fb0*/  IMAD.MOV.U32 R32, RZ, RZ, R54 ;  /* 0x000000ffff207224 */ /* 0x000fe400078e0036 */
[----:B------:R-:W-:Y:S02]  /*5fc0*/  IMAD.MOV.U32 R33, RZ, RZ, R55 ;  /* 0x000000ffff217224 */ /* 0x000fe400078e0037 */
[----:B------:R-:W-:Y:S02]  /*5fd0*/  IMAD.MOV.U32 R31, RZ, RZ, R53 ;  /* 0x000000ffff1f7224 */ /* 0x000fe400078e0035 */
        /* <DEDUP_REMOVED lines=27> */
[----:B------:R-:W-:Y:S01]  /*6190*/  MOV R30, R8 ;  /* 0x00000008001e7202 */ /* 0x000fe20000000f00 */
[----:B------:R-:W-:-:S07]  /*61a0*/  IMAD.MOV.U32 R31, RZ, RZ, R9 ;  /* 0x000000ffff1f7224 */ /* 0x000fce00078e0009 */
.L_x_93:
[----:B------:R-:W-:Y:S05]  /*61b0*/  BSYNC.RECONVERGENT B4 ;  /* 0x0000000000047941 */ /* 0x000fea0003800200 */
.L_x_92:
        /* <DEDUP_REMOVED lines=15> */
[----:B------:R-:W-:Y:S01]  /*62b0*/  MOV R59, R63 ;  /* 0x0000003f003b7202 */ /* 0x000fe20000000f00 */
[----:B------:R-:W-:Y:S01]  /*62c0*/  IMAD.MOV.U32 R64, RZ, RZ, RZ ;  /* 0x000000ffff407224 */ /* 0x000fe200078e00ff */
[----:B------:R-:W-:Y:S01]  /*62d0*/  MOV R0, 0x6300 ;  /* 0x0000630000007802 */ /* 0x000fe20000000f00 */
[----:B------:R-:W-:-:S07]  /*62e0*/  IMAD.MOV.U32 R65, RZ, RZ, 0x3fe00000 ;  /* 0x3fe00000ff417424 */ /* 0x000fce00078e00ff */
[----:B0-----:R-:W-:Y:S05]  /*62f0*/  CALL.REL.NOINC `($__internal_0_$__cuda_sm20_div_rn_f64_full) ;  /* 0x0000004000c47944 */ /* 0x001fea0003c00000 */
.L_x_95:
[----:B------:R-:W-:Y:S05]  /*6300*/  BSYNC.RECONVERGENT B4 ;  /* 0x0000000000047941 */ /* 0x000fea0003800200 */
.L_x_94:
[C-C-:B------:R-:W-:Y:S01]  /*6310*/  DADD R6, -R28.reuse, R30.reuse ;  /* 0x000000001c067229 */ /* 0x140fe2000000011e */
[----:B------:R-:W1:Y:S01]  /*6320*/  LDCU.64 UR4, c[0x0][0x3c0] ;  /* 0x00007800ff0477ac */ /* 0x000e620008000a00 */
[----:B------:R-:W-:Y:S01]  /*6330*/  DADD R28, -R28, -R30 ;  /* 0x000000001c1c7229 */ /* 0x000fe2000000091e */
[----:B------:R-:W-:Y:S01]  /*6340*/  IMAD.MOV.U32 R32, RZ, RZ, R2 ;  /* 0x000000ffff207224 */ /* 0x000fe200078e0002 */
[----:B------:R-:W-:Y:S01]  /*6350*/  MOV R30, R60 ;  /* 0x0000003c001e7202 */ /* 0x000fe20000000f00 */
[----:B------:R-:W-:Y:S02]  /*6360*/  IMAD.MOV.U32 R33, RZ, RZ, R3 ;  /* 0x000000ffff217224 */ /* 0x000fe400078e0003 */
[----:B------:R-:W-:Y:S01]  /*6370*/  IMAD.MOV.U32 R31, RZ, RZ, R61 ;  /* 0x000000ffff1f7224 */ /* 0x000fe200078e003d */
[-C--:B------:R-:W-:Y:S02]  /*6380*/  DMUL R6, R6, R72.reuse ;  /* 0x0000004806067228 */ /* 0x080fe40000000000 */
[----:B------:R-:W-:-:S08]  /*6390*/  DMUL R28, R28, R72 ;  /* 0x000000481c1c7228 */ /* 0x000fd00000000000 */
[----:B------:R-:W-:Y:S01]  /*63a0*/  DSETP.MAX.AND P0, P1, R6, R28, PT ;  /* 0x0000001c0600722a */ /* 0x000fe2000390f000 */
[----:B------:R-:W-:Y:S01]  /*63b0*/  MOV R0, R7 ;  /* 0x0000000700007202 */ /* 0x000fe20000000f00 */
[----:B------:R-:W-:-:S04]  /*63c0*/  IMAD.MOV.U32 R5, RZ, RZ, R29 ;  /* 0x000000ffff057224 */ /* 0x000fc800078e001d */
[----:B------:R-:W-:Y:S02]  /*63d0*/  SEL R28, R6, R28, P0 ;  /* 0x0000001c061c7207 */ /* 0x000fe40000000000 */
[----:B------:R-:W-:-:S06]  /*63e0*/  FSEL R9, R0, R5, P0 ;  /* 0x0000000500097208 */ /* 0x000fcc0000000000 */
[----:B------:R-:W-:-:S05]  /*63f0*/  @P1 LOP3.LUT R9, R5, 0x80000, RZ, 0xfc, !PT ;  /* 0x0008000005091812 */ /* 0x000fca00078efcff */
[----:B------:R-:W-:-:S06]  /*6400*/  IMAD.MOV.U32 R29, RZ, RZ, R9 ;  /* 0x000000ffff1d7224 */ /* 0x000fcc00078e0009 */
[----:B-1----:R-:W-:-:S14]  /*6410*/  DSETP.GE.AND P0, PT, R28, UR4, PT ;  /* 0x000000041c007e2a */ /* 0x002fdc000bf06000 */
        /* <DEDUP_REMOVED lines=33> */
.L_x_97:
[----:B------:R-:W-:Y:S05]  /*6630*/  BSYNC.RECONVERGENT B4 ;  /* 0x0000000000047941 */ /* 0x000fea0003800200 */
.L_x_96:
        /* <DEDUP_REMOVED lines=20> */
[----:B------:R-:W-:Y:S02]  /*6780*/  IMAD.MOV.U32 R2, RZ, RZ, R72 ;  /* 0x000000ffff027224 */ /* 0x000fe400078e0048 */
[----:B------:R-:W-:-:S07]  /*6790*/  IMAD.MOV.U32 R3, RZ, RZ, R73 ;  /* 0x000000ffff037224 */ /* 0x000fce00078e0049 */
.L_x_99:
[----:B------:R-:W-:Y:S05]  /*67a0*/  BSYNC.RECONVERGENT B4 ;  /* 0x0000000000047941 */ /* 0x000fea0003800200 */
.L_x_98:
        /* <DEDUP_REMOVED lines=16> */
[----:B------:R-:W-:Y:S01]  /*68b0*/  MOV R58, R30 ;  /* 0x0000001e003a7202 */ /* 0x000fe20000000f00 */
[----:B------:R-:W-:Y:S01]  /*68c0*/  IMAD.MOV.U32 R59, RZ, RZ, R31 ;  /* 0x000000ffff3b7224 */ /* 0x000fe200078e001f */
[----:B------:R-:W-:-:S07]  /*68d0*/  MOV R0, 0x68f0 ;  /* 0x000068f000007802 */ /* 0x000fce0000000f00 */
[----:B0-----:R-:W-:Y:S05]  /*68e0*/  CALL.REL.NOINC `($__internal_0_$__cuda_sm20_div_rn_f64_full) ;  /* 0x0000003c00487944 */ /* 0x001fea0003c00000 */
.L_x_101:
[----:B------:R-:W-:Y:S05]  /*68f0*/  BSYNC.RECONVERGENT B4 ;  /* 0x0000000000047941 */ /* 0x000fea0003800200 */
.L_x_100:
        /* <DEDUP_REMOVED lines=9> */
.L_x_91:
[----:B------:R-:W-:Y:S05]  /*6990*/  BSYNC.RECONVERGENT B3 ;  /* 0x0000000000037941 */ /* 0x000fea0003800200 */
.L_x_90:
[----:B------:R-:W-:Y:S01]  /*69a0*/  DADD R2, R30, -0.5 ;  /* 0xbfe000001e027429 */ /* 0x000fe20000000000 */
[----:B------:R-:W-:Y:S01]  /*69b0*/  BSSY.RECONVERGENT B3, `(.L_x_102) ;  /* 0x000001d000037945 */ /* 0x000fe20003800200 */
        /* <DEDUP_REMOVED lines=28> */
.L_x_103:
[----:B------:R-:W-:Y:S05]  /*6b80*/  BSYNC.RECONVERGENT B3 ;  /* 0x0000000000037941 */ /* 0x000fea0003800200 */
.L_x_102:
        /* <DEDUP_REMOVED lines=24> */
.L_x_105:
[----:B------:R-:W-:Y:S05]  /*6d10*/  BSYNC.RECONVERGENT B3 ;  /* 0x0000000000037941 */ /* 0x000fea0003800200 */
.L_x_104:
        /* <DEDUP_REMOVED lines=12> */
[----:B------:R-:W-:-:S07]  /*6de0*/  IMAD.MOV.U32 R4, RZ, RZ, R0 ;  /* 0x000000ffff047224 */ /* 0x000fce00078e0000 */
.L_x_48:
[----:B------:R-:W-:Y:S05]  /*6df0*/  BSYNC.RECONVERGENT B2 ;  /* 0x0000000000027941 */ /* 0x000fea0003800200 */
.L_x_47:
[----:B------:R-:W-:-:S13]  /*6e00*/  ISETP.LT.AND P0, PT, R4, 0x64, PT ;  /* 0x000000640400780c */ /* 0x000fda0003f01270 */
[----:B------:R-:W-:Y:S05]  /*6e10*/  @P1 BRA P0, `(.L_x_106) ;  /* 0xffffffac000c1947 */ /* 0x000fea000003ffff */
[----:B------:R-:W-:Y:S05]  /*6e20*/  BSYNC.RECONVERGENT B0 ;  /* 0x0000000000007941 */ /* 0x000fea0003800200 */
.L_x_26:
[----:B------:R-:W-:Y:S01]  /*6e30*/  ISETP.NE.AND P0, PT, R4, 0x64, PT ;  /* 0x000000640400780c */ /* 0x000fe20003f05270 */
[----:B------:R-:W-:-:S12]  /*6e40*/  BSSY.RECONVERGENT B8, `(.L_x_107) ;  /* 0x000000a000087945 */ /* 0x000fd80003800200 */
[----:B------:R-:W-:Y:S05]  /*6e50*/  @P0 BRA `(.L_x_108) ;  /* 0x0000000000200947 */ /* 0x000fea0003800000 */
[----:B------:R-:W-:Y:S01]  /*6e60*/  MOV R0, 0x1b0 ;  /* 0x000001b000007802 */ /* 0x000fe20000000f00 */
[----:B------:R-:W1:Y:S01]  /*6e70*/  LDCU.64 UR4, c[0x4][0x198] ;  /* 0x01003300ff0477ac */ /* 0x000e620008000a00 */
[----:B------:R-:W-:Y:S02]  /*6e80*/  CS2R R6, SRZ ;  /* 0x0000000000067805 */ /* 0x000fe4000001ff00 */
[----:B------:R2:W3:Y:S01]  /*6e90*/  LDC.64 R2, c[0x4][R0] ;  /* 0x0100000000027b82 */ /* 0x0004e20000000a00 */
[----:B-1----:R-:W-:Y:S02]  /*6ea0*/  IMAD.U32 R4, RZ, RZ, UR4 ;  /* 0x00000004ff047e24 */ /* 0x002fe4000f8e00ff */
[----:B--2---:R-:W-:-:S07]  /*6eb0*/  IMAD.U32 R5, RZ, RZ, UR5 ;  /* 0x00000005ff057e24 */ /* 0x004fce000f8e00ff */
[----:B------:R-:W-:-:S07]  /*6ec0*/  LEPC R20, `(.L_x_108) ;  /* 0x000000001014794e */ /* 0x000fce0000000000 */
[----:B0--3--:R-:W-:Y:S05]  /*6ed0*/  CALL.ABS.NOINC R2 ;  /* 0x0000000002007343 */ /* 0x009fea0003c00000 */
.L_x_108:
[----:B------:R-:W-:Y:S05]  /*6ee0*/  BSYNC.RECONVERGENT B8 ;  /* 0x0000000000087941 */ /* 0x000fea0003800200 */
.L_x_107:
[----:B------:R-:W1:Y:S01]  /*6ef0*/  LDC R14, c[0x0][0x3dc] ;  /* 0x0000f700ff0e7b82 */ /* 0x000e620000000800 */
[----:B------:R-:W2:Y:S01]  /*6f00*/  I2F.F64.U32 R2, R23 ;  /* 0x0000001700027312 */ /* 0x000ea20000201800 */
[----:B------:R-:W-:Y:S02]  /*6f10*/  HFMA2 R4, -RZ, RZ, 0, 0 ;  /* 0x00000000ff047431 */ /* 0x000fe400000001ff */
[----:B------:R-:W-:Y:S01]  /*6f20*/  IMAD.MOV.U32 R5, RZ, RZ, 0x3df00000 ;  /* 0x3df00000ff057424 */ /* 0x000fe200078e00ff */
[----:B------:R-:W3:Y:S01]  /*6f30*/  LDCU.64 UR6, c[0x0][0x408] ;  /* 0x00008100ff0677ac */ /* 0x000ee20008000a00 */
[----:B------:R-:W-:Y:S01]  /*6f40*/  VIADD R17, R17, 0x1 ;  /* 0x0000000111117836 */ /* 0x000fe20000000000 */
[----:B------:R-:W4:Y:S02]  /*6f50*/  LDCU.64 UR4, c[0x0][0x3b8] ;  /* 0x00007700ff0477ac */ /* 0x000f240008000a00 */
[----:B------:R-:W5:Y:S01]  /*6f60*/  I2F.F64.U32 R8, R22 ;  /* 0x0000001600087312 */ /* 0x000f620000201800 */
[----:B--2---:R-:W-:-:S07]  /*6f70*/  DFMA R2, R2, R4, 2.3283064365386962891e-10 ;  /* 0x3df000000202742b */ /* 0x004fce0000000004 */
[----:B------:R-:W2:Y:S01]  /*6f80*/  I2F.F64.U32 R10, R24 ;  /* 0x00000018000a7312 */ /* 0x000ea20000201800 */
[----:B-----5:R-:W-:-:S07]  /*6f90*/  DFMA R8, R8, R4, 2.3283064365386962891e-10 ;  /* 0x3df000000808742b */ /* 0x020fce0000000004 */
[----:B------:R-:W3:Y:S01]  /*6fa0*/  I2F.F64.U32 R6, R17 ;  /* 0x0000001100067312 */ /* 0x000ee20000201800 */
[----:B-1----:R-:W-:Y:S01]  /*6fb0*/  ISETP.NE.AND P0, PT, R14, RZ, PT ;  /* 0x000000ff0e00720c */ /* 0x002fe20003f05270 */
[----:B--2---:R-:W-:Y:S02]  /*6fc0*/  DFMA R12, R10, R4, 2.3283064365386962891e-10 ;  /* 0x3df000000a0c742b */ /* 0x004fe40000000004 */
[----:B------:R-:W-:Y:S02]  /*6fd0*/  DADD R10, -R2, R30 ;  /* 0x00000000020a7229 */ /* 0x000fe4000000011e */
[----:B------:R-:W-:-:S04]  /*6fe0*/  DADD R4, -R8, R32 ;  /* 0x0000000008047229 */ /* 0x000fc80000000120 */
[----:B------:R-:W-:Y:S02]  /*6ff0*/  DADD R2, -R12, R28 ;  /* 0x000000000c027229 */ /* 0x000fe4000000011c */
[----:B---3--:R-:W-:Y:S02]  /*7000*/  DMUL R6, R6, UR6 ;  /* 0x0000000606067c28 */ /* 0x008fe40008000000 */
[----:B----4-:R-:W-:Y:S02]  /*7010*/  DMUL R10, R10, UR4 ;  /* 0x000000040a0a7c28 */ /* 0x010fe40008000000 */
[----:B------:R-:W-:Y:S02]  /*7020*/  DMUL R4, R4, UR4 ;  /* 0x0000000404047c28 */ /* 0x000fe40008000000 */
[----:B------:R-:W-:Y:S01]  /*7030*/  DMUL R2, R2, UR4 ;  /* 0x0000000402027c28 */ /* 0x000fe20008000000 */
[----:B------:R-:W-:Y:S10]  /*7040*/  @!P0 BRA `(.L_x_109) ;  /* 0x0000000c00ec8947 */ /* 0x000ff40003800000 */
[----:B------:R-:W-:Y:S01]  /*7050*/  ISETP.GE.U32.AND P1, PT, R14, 0x4, PT ;  /* 0x000000040e00780c */ /* 0x000fe20003f26070 */
[----:B------:R-:W-:-:S12]  /*7060*/  IMAD.MOV.U32 R0, RZ, RZ, RZ ;  /* 0x000000ffff007224 */ /* 0x000fd800078e00ff */
[----:B------:R-:W-:Y:S05]  /*7070*/  @!P1 BRA `(.L_x_110) ;  /* 0x0000000800049947 */ /* 0x000fea0003800000 */
[----:B------:R-:W-:Y:S01]  /*7080*/  BSSY.RECONVERGENT B0, `(.L_x_110) ;  /* 0x0000080000007945 */ /* 0x000fe20003800200 */
[----:B------:R-:W-:Y:S02]  /*7090*/  LOP3.LUT R0, R14, 0xfffffffc, RZ, 0xc0, !PT ;  /* 0xfffffffc0e007812 */ /* 0x000fe400078ec0ff */
[----:B------:R-:W-:-:S07]  /*70a0*/  MOV R13, RZ ;  /* 0x000000ff000d7202 */ /* 0x000fce0000000f00 */
.L_x_123:
[----:B-12---:R-:W1:Y:S01]  /*70b0*/  LDC.64 R8, c[0x0][0x400] ;  /* 0x00010000ff087b82 */ /* 0x006e620000000a00 */
[----:B------:R-:W-:-:S04]  /*70c0*/  IMAD.SHL.U32 R15, R13, 0x2, RZ ;  /* 0x000000020d0f7824 */ /* 0x000fc800078e00ff */
[----:B-1----:R-:W-:-:S05]  /*70d0*/  IMAD.WIDE.U32 R8, R15, 0x8, R8 ;  /* 0x000000080f087825 */ /* 0x002fca00078e0008 */
[----:B------:R-:W2:Y:S01]  /*70e0*/  LDG.E.64 R20, desc[UR36][R8.64+0x8] ;  /* 0x0000082408147981 */ /* 0x000ea2000c1e1b00 */
[----:B------:R-:W-:Y:S01]  /*70f0*/  BSSY.RECONVERGENT B1, `(.L_x_111) ;  /* 0x000001a000017945 */ /* 0x000fe20003800200 */
[----:B--2---:R-:W-:-:S14]  /*7100*/  DSETP.GTU.AND P1, PT, R6, R20, PT ;  /* 0x000000140600722a */ /* 0x004fdc0003f2c000 */
[----:B------:R-:W-:Y:S05]  /*7110*/  @P1 BRA `(.L_x_112) ;  /* 0x0000000000281947 */ /* 0x000fea0003800000 */
[----:B------:R-:W-:-:S04]  /*7120*/  IMAD R12, R13, 0x3, RZ ;  /* 0x000000030d0c7824 */ /* 0x000fc800078e02ff */
[----:B------:R-:W-:-:S05]  /*7130*/  IMAD R21, R12, 0x8, R1 ;  /* 0x000000080c157824 */ /* 0x000fca00078e0201 */
[----:B------:R-:W2:Y:S04]  /*7140*/  LDL.128 R48, [R21] ;  /* 0x0000000015307983 */ /* 0x000ea80000100c00 */
[----:B------:R-:W3:Y:S01]  /*7150*/  LDL.64 R14, [R21+0x10] ;  /* 0x00001000150e7983 */ /* 0x000ee20000100a00 */
[----:B--2---:R-:W-:Y:S02]  /*7160*/  DADD R48, R10, R48 ;  /* 0x000000000a307229 */ /* 0x004fe40000000030 */
[----:B------:R-:W-:Y:S02]  /*7170*/  DADD R50, R4, R50 ;  /* 0x0000000004327229 */ /* 0x000fe40000000032 */
[----:B---3--:R-:W-:-:S05]  /*7180*/  DADD R14, R2, R14 ;  /* 0x00000000020e7229 */ /* 0x008fca000000000e */
[----:B------:R1:W-:Y:S04]  /*7190*/  STL.128 [R21], R48 ;  /* 0x0000003015007387 */ /* 0x0003e80000100c00 */
[----:B------:R1:W-:Y:S01]  /*71a0*/  STL.64 [R21+0x10], R14 ;  /* 0x0000100e15007387 */ /* 0x0003e20000100a00 */
[----:B------:R-:W-:Y:S05]  /*71b0*/  BRA `(.L_x_113) ;  /* 0x0000000000347947 */ /* 0x000fea0003800000 */
.L_x_112:
[----:B------:R-:W2:Y:S02]  /*71c0*/  LDG.E.64 R14, desc[UR36][R8.64] ;  /* 0x00000024080e7981 */ /* 0x000ea4000c1e1b00 */
[----:B--2---:R-:W-:-:S08]  /*71d0*/  DADD R20, R20, R14 ;  /* 0x0000000014147229 */ /* 0x004fd0000000000e */
[----:B------:R-:W-:-:S06]  /*71e0*/  DSETP.GTU.AND P1, PT, R6, R20, PT ;  /* 0x000000140600722a */ /* 0x000fcc0003f2c000 */
[----:B------:R-:W-:-:S14]  /*71f0*/  DSETP.LEU.OR P1, PT, R6, R14, P1 ;  /* 0x0000000e0600722a */ /* 0x000fdc0000f2b400 */
[----:B------:R-:W-:-:S04]  /*7200*/  @!P1 IMAD R12, R13, 0x3, RZ ;  /* 0x000000030d0c9824 */ /* 0x000fc800078e02ff */
[----:B------:R-:W-:-:S05]  /*7210*/  @!P1 IMAD R21, R12, 0x8, R1 ;  /* 0x000000080c159824 */ /* 0x000fca00078e0201 */
[----:B------:R-:W2:Y:S04]  /*7220*/  @!P1 LDL.128 R48, [R21] ;  /* 0x0000000015309983 */ /* 0x000ea80000100c00 */
[----:B------:R-:W3:Y:S01]  /*7230*/  @!P1 LDL.64 R14, [R21+0x10] ;  /* 0x00001000150e9983 */ /* 0x000ee20000100a00 */
[----:B--2---:R-:W-:Y:S02]  /*7240*/  @!P1 DADD R48, -R10, R48 ;  /* 0x000000000a309229 */ /* 0x004fe40000000130 */
[----:B------:R-:W-:Y:S02]  /*7250*/  @!P1 DADD R50, -R4, R50 ;  /* 0x0000000004329229 */ /* 0x000fe40000000132 */
[----:B---3--:R-:W-:-:S05]  /*7260*/  @!P1 DADD R14, -R2, R14 ;  /* 0x00000000020e9229 */ /* 0x008fca000000010e */
[----:B------:R2:W-:Y:S04]  /*7270*/  @!P1 STL.128 [R21], R48 ;  /* 0x0000003015009387 */ /* 0x0005e80000100c00 */
[----:B------:R2:W-:Y:S02]  /*7280*/  @!P1 STL.64 [R21+0x10], R14 ;  /* 0x0000100e15009387 */ /* 0x0005e40000100a00 */
.L_x_113:
[----:B------:R-:W-:Y:S05]  /*7290*/  BSYNC.RECONVERGENT B1 ;  /* 0x0000000000017941 */ /* 0x000fea0003800200 */
.L_x_111:
[----:B-12---:R-:W2:Y:S01]  /*72a0*/  LDG.E.64 R20, desc[UR36][R8.64+0x18] ;  /* 0x0000182408147981 */ /* 0x006ea2000c1e1b00 */
[----:B------:R-:W-:Y:S01]  /*72b0*/  BSSY.RECONVERGENT B1, `(.L_x_114) ;  /* 0x000001c000017945 */ /* 0x000fe20003800200 */
[----:B--2---:R-:W-:-:S14]  /*72c0*/  DSETP.GTU.AND P1, PT, R6, R20, PT ;  /* 0x000000140600722a */ /* 0x004fdc0003f2c000 */
[----:B------:R-:W-:Y:S05]  /*72d0*/  @P1 BRA `(.L_x_115) ;  /* 0x00000000002c1947 */ /* 0x000fea0003800000 */
[----:B------:R-:W-:-:S05]  /*72e0*/  MOV R12, 0x3 ;  /* 0x00000003000c7802 */ /* 0x000fca0000000f00 */
[----:B------:R-:W-:-:S04]  /*72f0*/  IMAD R12, R13, R12, 0x3 ;  /* 0x000000030d0c7424 */ /* 0x000fc800078e020c */
[----:B------:R-:W-:-:S05]  /*7300*/  IMAD R21, R12, 0x8, R1 ;  /* 0x000000080c157824 */ /* 0x000fca00078e0201 */
[----:B------:R-:W2:Y:S04]  /*7310*/  LDL.64 R14, [R21] ;  /* 0x00000000150e7983 */ /* 0x000ea80000100a00 */
[----:B------:R-:W3:Y:S01]  /*7320*/  LDL.128 R48, [R21+0x8] ;  /* 0x0000080015307983 */ /* 0x000ee20000100c00 */
[----:B--2---:R-:W-:Y:S02]  /*7330*/  DADD R14, R10, R14 ;  /* 0x000000000a0e7229 */ /* 0x004fe4000000000e */
[----:B---3--:R-:W-:Y:S02]  /*7340*/  DADD R48, R4, R48 ;  /* 0x0000000004307229 */ /* 0x008fe40000000030 */
[----:B------:R-:W-:-:S03]  /*7350*/  DADD R50, R2, R50 ;  /* 0x0000000002327229 */ /* 0x000fc60000000032 */
[----:B------:R1:W-:Y:S04]  /*7360*/  STL.64 [R21], R14 ;  /* 0x0000000e15007387 */ /* 0x0003e80000100a00 */
[----:B------:R1:W-:Y:S01]  /*7370*/  STL.128 [R21+0x8], R48 ;  /* 0x0000083015007387 */ /* 0x0003e20000100c00 */
[----:B------:R-:W-:Y:S05]  /*7380*/  BRA `(.L_x_116) ;  /* 0x0000000000387947 */ /* 0x000fea0003800000 */
.L_x_115:
[----:B------:R-:W2:Y:S02]  /*7390*/  LDG.E.64 R14, desc[UR36][R8.64+0x10] ;  /* 0x00001024080e7981 */ /* 0x000ea4000c1e1b00 */
[----:B--2---:R-:W-:-:S08]  /*73a0*/  DADD R20, R20, R14 ;  /* 0x0000000014147229 */ /* 0x004fd0000000000e */
[----:B------:R-:W-:-:S06]  /*73b0*/  DSETP.GTU.AND P1, PT, R6, R20, PT ;  /* 0x000000140600722a */ /* 0x000fcc0003f2c000 */
[----:B------:R-:W-:-:S14]  /*73c0*/  DSETP.LEU.OR P1, PT, R6, R14, P1 ;  /* 0x0000000e0600722a */ /* 0x000fdc0000f2b400 */
[----:B------:R-:W-:-:S04]  /*73d0*/  @!P1 IMAD.MOV.U32 R12, RZ, RZ, 0x3 ;  /* 0x00000003ff0c9424 */ /* 0x000fc800078e00ff */
[----:B------:R-:W-:-:S04]  /*73e0*/  @!P1 IMAD R12, R13, R12, 0x3 ;  /* 0x000000030d0c9424 */ /* 0x000fc800078e020c */
[----:B------:R-:W-:-:S05]  /*73f0*/  @!P1 IMAD R21, R12, 0x8, R1 ;  /* 0x000000080c159824 */ /* 0x000fca00078e0201 */
[----:B------:R-:W2:Y:S04]  /*7400*/  @!P1 LDL.64 R14, [R21] ;  /* 0x00000000150e9983 */ /* 0x000ea80000100a00 */
[----:B------:R-:W3:Y:S01]  /*7410*/  @!P1 LDL.128 R48, [R21+0x8] ;  /* 0x0000080015309983 */ /* 0x000ee20000100c00 */
[----:B--2---:R-:W-:Y:S02]  /*7420*/  @!P1 DADD R14, -R10, R14 ;  /* 0x000000000a0e9229 */ /* 0x004fe4000000010e */
[----:B---3--:R-:W-:Y:S02]  /*7430*/  @!P1 DADD R48, -R4, R48 ;  /* 0x0000000004309229 */ /* 0x008fe40000000130 */
[----:B------:R-:W-:-:S03]  /*7440*/  @!P1 DADD R50, -R2, R50 ;  /* 0x0000000002329229 */ /* 0x000fc60000000132 */
[----:B------:R2:W-:Y:S04]  /*7450*/  @!P1 STL.64 [R21], R14 ;  /* 0x0000000e15009387 */ /* 0x0005e80000100a00 */
[----:B------:R2:W-:Y:S04]  /*7460*/  @!P1 STL.128 [R21+0x8], R48 ;  /* 0x0000083015009387 */ /* 0x0005e80000100c00 */
.L_x_116:
[----:B------:R-:W-:Y:S05]  /*7470*/  BSYNC.RECONVERGENT B1 ;  /* 0x0000000000017941 */ /* 0x000fea0003800200 */
.L_x_114:
[----:B-12---:R-:W2:Y:S01]  /*7480*/  LDG.E.64 R20, desc[UR36][R8.64+0x28] ;  /* 0x0000282408147981 */ /* 0x006ea2000c1e1b00 */
[----:B------:R-:W-:Y:S01]  /*7490*/  BSSY.RECONVERGENT B1, `(.L_x_117) ;  /* 0x000001c000017945 */ /* 0x000fe20003800200 */
[----:B--2---:R-:W-:-:S14]  /*74a0*/  DSETP.GTU.AND P1, PT, R6, R20, PT ;  /* 0x000000140600722a */ /* 0x004fdc0003f2c000 */
[----:B------:R-:W-:Y:S05]  /*74b0*/  @P1 BRA `(.L_x_118) ;  /* 0x00000000002c1947 */ /* 0x000fea0003800000 */
[----:B------:R-:W-:-:S05]  /*74c0*/  MOV R12, 0x3 ;  /* 0x00000003000c7802 */ /* 0x000fca0000000f00 */
[----:B------:R-:W-:-:S04]  /*74d0*/  IMAD R12, R13, R12, 0x6 ;  /* 0x000000060d0c7424 */ /* 0x000fc800078e020c */
        /* <DEDUP_REMOVED lines=9> */
.L_x_118:
[----:B------:R-:W2:Y:S02]  /*7570*/  LDG.E.64 R14, desc[UR36][R8.64+0x20] ;  /* 0x00002024080e7981 */ /* 0x000ea4000c1e1b00 */
[----:B--2---:R-:W-:-:S08]  /*7580*/  DADD R20, R20, R14 ;  /* 0x0000000014147229 */ /* 0x004fd0000000000e */
[----:B------:R-:W-:-:S06]  /*7590*/  DSETP.GTU.AND P1, PT, R6, R20, PT ;  /* 0x000000140600722a */ /* 0x000fcc0003f2c000 */
[----:B------:R-:W-:-:S14]  /*75a0*/  DSETP.LEU.OR P1, PT, R6, R14, P1 ;  /* 0x0000000e0600722a */ /* 0x000fdc0000f2b400 */
[----:B------:R-:W-:-:S04]  /*75b0*/  @!P1 IMAD.MOV.U32 R12, RZ, RZ, 0x3 ;  /* 0x00000003ff0c9424 */ /* 0x000fc800078e00ff */
[----:B------:R-:W-:-:S04]  /*75c0*/  @!P1 IMAD R12, R13, R12, 0x6 ;  /* 0x000000060d0c9424 */ /* 0x000fc800078e020c */
        /* <DEDUP_REMOVED lines=8> */
.L_x_119:
[----:B------:R-:W-:Y:S05]  /*7650*/  BSYNC.RECONVERGENT B1 ;  /* 0x0000000000017941 */ /* 0x000fea0003800200 */
.L_x_117:
        /* <DEDUP_REMOVED lines=15> */
.L_x_121:
[----:B------:R-:W2:Y:S02]  /*7750*/  LDG.E.64 R8, desc[UR36][R8.64+0x30] ;  /* 0x0000302408087981 */ /* 0x000ea4000c1e1b00 */
[----:B--2---:R-:W-:-:S08]  /*7760*/  DADD R14, R14, R8 ;  /* 0x000000000e0e7229 */ /* 0x004fd00000000008 */
[----:B------:R-:W-:-:S06]  /*7770*/  DSETP.GTU.AND P1, PT, R6, R14, PT ;  /* 0x0000000e0600722a */ /* 0x000fcc0003f2c000 */
[----:B------:R-:W-:-:S14]  /*7780*/  DSETP.LEU.OR P1, PT, R6, R8, P1 ;  /* 0x000000080600722a */ /* 0x000fdc0000f2b400 */
[----:B------:R-:W-:Y:S05]  /*7790*/  @P1 BRA `(.L_x_122) ;  /* 0x0000000000281947 */ /* 0x000fea0003800000 */
[----:B------:R-:W-:-:S04]  /*77a0*/  IMAD.MOV.U32 R8, RZ, RZ, 0x3 ;  /* 0x00000003ff087424 */ /* 0x000fc800078e00ff */
[----:B------:R-:W-:-:S04]  /*77b0*/  IMAD R8, R13, R8, 0x9 ;  /* 0x000000090d087424 */ /* 0x000fc800078e0208 */
[----:B------:R-:W-:-:S05]  /*77c0*/  IMAD R15, R8, 0x8, R1 ;  /* 0x00000008080f7824 */ /* 0x000fca00078e0201 */
[----:B------:R-:W2:Y:S04]  /*77d0*/  LDL.64 R8, [R15] ;  /* 0x000000000f087983 */ /* 0x000ea80000100a00 */
[----:B------:R-:W3:Y:S01]  /*77e0*/  LDL.128 R48, [R15+0x8] ;  /* 0x000008000f307983 */ /* 0x000ee20000100c00 */
[----:B--2---:R-:W-:Y:S02]  /*77f0*/  DADD R8, -R10, R8 ;  /* 0x000000000a087229 */ /* 0x004fe40000000108 */
[----:B---3--:R-:W-:Y:S02]  /*7800*/  DADD R48, -R4, R48 ;  /* 0x0000000004307229 */ /* 0x008fe40000000130 */
[----:B------:R-:W-:-:S03]  /*7810*/  DADD R50, -R2, R50 ;  /* 0x0000000002327229 */ /* 0x000fc60000000132 */
[----:B------:R2:W-:Y:S04]  /*7820*/  STL.64 [R15], R8 ;  /* 0x000000080f007387 */ /* 0x0005e80000100a00 */
[----:B------:R2:W-:Y:S04]  /*7830*/  STL.128 [R15+0x8], R48 ;  /* 0x000008300f007387 */ /* 0x0005e80000100c00 */
.L_x_122:
[----:B------:R-:W-:Y:S05]  /*7840*/  BSYNC.RECONVERGENT B1 ;  /* 0x0000000000017941 */ /* 0x000fea0003800200 */
.L_x_120:
[----:B------:R-:W-:-:S04]  /*7850*/  IADD3 R13, PT, PT, R13, 0x4, RZ ;  /* 0x000000040d0d7810 */ /* 0x000fc80007ffe0ff */
[----:B------:R-:W-:-:S13]  /*7860*/  ISETP.NE.AND P1, PT, R13, R0, PT ;  /* 0x000000000d00720c */ /* 0x000fda0003f25270 */
[----:B------:R-:W-:Y:S05]  /*7870*/  @P1 BRA `(.L_x_123) ;  /* 0xfffffff8000c1947 */ /* 0x000fea000383ffff */
[----:B------:R-:W-:Y:S05]  /*7880*/  BSYNC.RECONVERGENT B0 ;  /* 0x0000000000007941 */ /* 0x000fea0003800200 */
.L_x_110:
[----:B-12---:R-:W1:Y:S01]  /*7890*/  LDC R48, c[0x0][0x3dc] ;  /* 0x0000f700ff307b82 */ /* 0x006e620000000800 */
[----:B------:R-:W-:Y:S01]  /*78a0*/  BSSY.RECONVERGENT B0, `(.L_x_109) ;  /* 0x0000075000007945 */ /* 0x000fe20003800200 */
[----:B-1----:R-:W-:-:S13]  /*78b0*/  LOP3.LUT P1, RZ, R48, 0x3, RZ, 0xc0, !PT ;  /* 0x0000000330ff7812 */ /* 0x002fda000782c0ff */
[----:B------:R-:W-:Y:S05]  /*78c0*/  @!P1 BRA `(.L_x_124) ;  /* 0x0000000400c89947 */ /* 0x000fea0003800000 */
[----:B------:R-:W1:Y:S01]  /*78d0*/  LDC.64 R8, c[0x0][0x400] ;  /* 0x00010000ff087b82 */ /* 0x000e620000000a00 */
        /* <DEDUP_REMOVED lines=8> */
[----:B------:R-:W2:Y:S04]  /*7960*/  LDL.64 R12, [R49] ;  /* 0x00000000310c7983 */ /* 0x000ea80000100a00 */
[----:B------:R-:W3:Y:S04]  /*7970*/  LDL.64 R14, [R49+0x8] ;  /* 0x00000800310e7983 */ /* 0x000ee80000100a00 */
[----:B------:R-:W4:Y:S01]  /*7980*/  LDL.64 R20, [R49+0x10] ;  /* 0x0000100031147983 */ /* 0x000f220000100a00 */
[----:B--2---:R-:W-:Y:S02]  /*7990*/  DADD R12, R10, R12 ;  /* 0x000000000a0c7229 */ /* 0x004fe4000000000c */
[----:B---3--:R-:W-:-:S05]  /*79a0*/  DADD R14, R4, R14 ;  /* 0x00000000040e7229 */ /* 0x008fca000000000e */
[----:B------:R1:W-:Y:S01]  /*79b0*/  STL.64 [R49], R12 ;  /* 0x0000000c31007387 */ /* 0x0003e20000100a00 */
[----:B----4-:R-:W-:-:S03]  /*79c0*/  DADD R20, R2, R20 ;  /* 0x0000000002147229 */ /* 0x010fc60000000014 */
[----:B------:R1:W-:Y:S04]  /*79d0*/  STL.64 [R49+0x8], R14 ;  /* 0x0000080e31007387 */ /* 0x0003e80000100a00 */
[----:B------:R1:W-:Y:S01]  /*79e0*/  STL.64 [R49+0x10], R20 ;  /* 0x0000101431007387 */ /* 0x0003e20000100a00 */
[----:B------:R-:W-:Y:S05]  /*79f0*/  BRA `(.L_x_127) ;  /* 0x0000000000407947 */ /* 0x000fea0003800000 */
.L_x_126:
[----:B------:R-:W2:Y:S02]  /*7a00*/  LDG.E.64 R12, desc[UR36][R12.64] ;  /* 0x000000240c0c7981 */ /* 0x000ea4000c1e1b00 */
[----:B--2---:R-:W-:-:S08]  /*7a10*/  DADD R14, R14, R12 ;  /* 0x000000000e0e7229 */ /* 0x004fd0000000000c */
[----:B------:R-:W-:-:S06]  /*7a20*/  DSETP.GTU.AND P1, PT, R6, R14, PT ;  /* 0x0000000e0600722a */ /* 0x000fcc0003f2c000 */
[----:B------:R-:W-:-:S14]  /*7a30*/  DSETP.LEU.OR P1, PT, R6, R12, P1 ;  /* 0x0000000c0600722a */ /* 0x000fdc0000f2b400 */
[----:B------:R-:W-:Y:S05]  /*7a40*/  @P1 BRA `(.L_x_127) ;  /* 0x00000000002c1947 */ /* 0x000fea0003800000 */
[----:B------:R-:W-:-:S04]  /*7a50*/  IMAD R12, R0, 0x3, RZ ;  /* 0x00000003000c7824 */ /* 0x000fc800078e02ff */
[----:B------:R-:W-:-:S05]  /*7a60*/  IMAD R49, R12, 0x8, R1 ;  /* 0x000000080c317824 */ /* 0x000fca00078e0201 */
[----:B------:R-:W2:Y:S04]  /*7a70*/  LDL.64 R12, [R49] ;  /* 0x00000000310c7983 */ /* 0x000ea80000100a00 */
[----:B------:R-:W3:Y:S04]  /*7a80*/  LDL.64 R14, [R49+0x8] ;  /* 0x00000800310e7983 */ /* 0x000ee80000100a00 */
[----:B------:R-:W4:Y:S01]  /*7a90*/  LDL.64 R20, [R49+0x10] ;  /* 0x0000100031147983 */ /* 0x000f220000100a00 */
[----:B--2---:R-:W-:Y:S02]  /*7aa0*/  DADD R12, -R10, R12 ;  /* 0x000000000a0c7229 */ /* 0x004fe4000000010c */
[----:B---3--:R-:W-:-:S05]  /*7ab0*/  DADD R14, -R4, R14 ;  /* 0x00000000040e7229 */ /* 0x008fca000000010e */
[----:B------:R2:W-:Y:S01]  /*7ac0*/  STL.64 [R49], R12 ;  /* 0x0000000c31007387 */ /* 0x0005e20000100a00 */
[----:B----4-:R-:W-:-:S03]  /*7ad0*/  DADD R20, -R2, R20 ;  /* 0x0000000002147229 */ /* 0x010fc60000000114 */
[----:B------:R2:W-:Y:S04]  /*7ae0*/  STL.64 [R49+0x8], R14 ;  /* 0x0000080e31007387 */ /* 0x0005e80000100a00 */
[----:B------:R2:W-:Y:S04]  /*7af0*/  STL.64 [R49+0x10], R20 ;  /* 0x0000101431007387 */ /* 0x0005e80000100a00 */
.L_x_127:
[----:B------:R-:W-:Y:S05]  /*7b00*/  BSYNC.RECONVERGENT B1 ;  /* 0x0000000000017941 */ /* 0x000fea0003800200 */
.L_x_125:
[----:B------:R-:W-:-:S04]  /*7b10*/  LOP3.LUT R48, R48, 0x3, RZ, 0xc0, !PT ;  /* 0x0000000330307812 */ /* 0x000fc800078ec0ff */
[----:B------:R-:W-:-:S13]  /*7b20*/  ISETP.NE.AND P1, PT, R48, 0x1, PT ;  /* 0x000000013000780c */ /* 0x000fda0003f25270 */
[----:B------:R-:W-:Y:S05]  /*7b30*/  @!P1 BRA `(.L_x_124) ;  /* 0x00000004002c9947 */ /* 0x000fea0003800000 */
[----:B-12---:R-:W-:-:S05]  /*7b40*/  LEA R13, R0, 0x2, 0x1 ;  /* 0x00000002000d7811 */ /* 0x006fca00078e08ff */
[----:B------:R-:W-:-:S05]  /*7b50*/  IMAD.WIDE.U32 R12, R13, 0x8, R8 ;  /* 0x000000080d0c7825 */ /* 0x000fca00078e0008 */
[----:B------:R-:W2:Y:S01]  /*7b60*/  LDG.E.64 R14, desc[UR36][R12.64+0x8] ;  /* 0x000008240c0e7981 */ /* 0x000ea2000c1e1b00 */
[----:B------:R-:W-:Y:S01]  /*7b70*/  BSSY.RECONVERGENT B1, `(.L_x_128) ;  /* 0x0000021000017945 */ /* 0x000fe20003800200 */
[----:B--2---:R-:W-:-:S14]  /*7b80*/  DSETP.GTU.AND P1, PT, R6, R14, PT ;  /* 0x0000000e0600722a */ /* 0x004fdc0003f2c000 */
[----:B------:R-:W-:Y:S05]  /*7b90*/  @P1 BRA `(.L_x_129) ;  /* 0x0000000000341947 */ /* 0x000fea0003800000 */
[----:B------:R-:W-:-:S05]  /*7ba0*/  MOV R13, 0x3 ;  /* 0x00000003000d7802 */ /* 0x000fca0000000f00 */
[----:B------:R-:W-:-:S04]  /*7bb0*/  IMAD R12, R0, R13, 0x3 ;  /* 0x00000003000c7424 */ /* 0x000fc800078e020d */
        /* <DEDUP_REMOVED lines=11> */
.L_x_129:
        /* <DEDUP_REMOVED lines=17> */
.L_x_130:
[----:B------:R-:W-:Y:S05]  /*7d80*/  BSYNC.RECONVERGENT B1 ;  /* 0x0000000000017941 */ /* 0x000fea0003800200 */
.L_x_128:
[----:B------:R-:W-:-:S13]  /*7d90*/  ISETP.NE.AND P1, PT, R48, 0x2, PT ;  /* 0x000000023000780c */ /* 0x000fda0003f25270 */
[----:B------:R-:W-:Y:S05]  /*7da0*/  @!P1 BRA `(.L_x_124) ;  /* 0x0000000000909947 */ /* 0x000fea0003800000 */
[----:B-12---:R-:W-:-:S05]  /*7db0*/  IADD3 R13, PT, PT, R0, 0x2, RZ ;  /* 0x00000002000d7810 */ /* 0x006fca0007ffe0ff */
[----:B------:R-:W-:-:S04]  /*7dc0*/  IMAD.SHL.U32 R13, R13, 0x2, RZ ;  /* 0x000000020d0d7824 */ /* 0x000fc800078e00ff */
[----:B------:R-:W-:-:S05]  /*7dd0*/  IMAD.WIDE.U32 R8, R13, 0x8, R8 ;  /* 0x000000080d087825 */ /* 0x000fca00078e0008 */
[----:B------:R-:W2:Y:S02]  /*7de0*/  LDG.E.64 R12, desc[UR36][R8.64+0x8] ;  /* 0x00000824080c7981 */ /* 0x000ea4000c1e1b00 */
[----:B--2---:R-:W-:-:S14]  /*7df0*/  DSETP.GTU.AND P1, PT, R6, R12, PT ;  /* 0x0000000c0600722a */ /* 0x004fdc0003f2c000 */
[----:B------:R-:W-:Y:S05]  /*7e00*/  @P1 BRA `(.L_x_131) ;  /* 0x0000000000341947 */ /* 0x000fea0003800000 */
[----:B------:R-:W-:-:S04]  /*7e10*/  IMAD.MOV.U32 R7, RZ, RZ, 0x3 ;  /* 0x00000003ff077424 */ /* 0x000fc800078e00ff */
[----:B------:R-:W-:-:S05]  /*7e20*/  IMAD R0, R0, R7, 0x6 ;  /* 0x0000000600007424 */ /* 0x000fca00078e0207 */
[----:B------:R-:W-:-:S05]  /*7e30*/  LEA R15, R0, R1, 0x3 ;  /* 0x00000001000f7211 */ /* 0x000fca00078e18ff */
        /* <DEDUP_REMOVED lines=10> */
.L_x_131:
        /* <DEDUP_REMOVED lines=17> */
.L_x_124:
[----:B------:R-:W-:Y:S05]  /*7ff0*/  BSYNC.RECONVERGENT B0 ;  /* 0x0000000000007941 */ /* 0x000fea0003800200 */
.L_x_109:
[----:B------:R-:W-:Y:S01]  /*8000*/  ISETP.NE.AND P1, PT, R18, RZ, PT ;  /* 0x000000ff1200720c */ /* 0x000fe20003f25270 */
[----:B------:R-:W-:-:S12]  /*8010*/  BSSY B0, `(.L_x_132) ;  /* 0x0000178000007945 */ /* 0x000fd80003800000 */
[----:B------:R-:W-:Y:S05]  /*8020*/  @P1 BRA `(.L_x_133) ;  /* 0x0000001400d81947 */ /* 0x000fea0003800000 */
[----:B------:R-:W4:Y:S01]  /*8030*/  I2F.U32.RP R0, UR38 ;  /* 0x0000002600007d06 */ /* 0x000f220008209000 */
[----:B-1-3--:R-:W-:Y:S01]  /*8040*/  DADD R6, R30, -0.5 ;  /* 0xbfe000001e067429 */ /* 0x00afe20000000000 */
[----:B--2---:R-:W-:Y:S01]  /*8050*/  MOV R12, RZ ;  /* 0x000000ff000c7202 */ /* 0x004fe20000000f00 */
[----:B------:R-:W-:Y:S01]  /*8060*/  DADD R8, R32, -0.5 ;  /* 0xbfe0000020087429 */ /* 0x000fe20000000000 */
[----:B------:R-:W1:Y:S01]  /*8070*/  LDCU UR4, c[0x0][0x3f0] ;  /* 0x00007e00ff0477ac */ /* 0x000e620008000800 */
[----:B------:R-:W-:Y:S01]  /*8080*/  ISETP.NE.U32.AND P4, PT, RZ, UR38, PT ;  /* 0x00000026ff007c0c */ /* 0x000fe2000bf85070 */
[----:B------:R-:W-:Y:S03]  /*8090*/  BSSY B1, `(.L_x_134) ;  /* 0x000002f000017945 */ /* 0x000fe60003800000 */
[----:B------:R-:W-:Y:S01]  /*80a0*/  DMUL R6, R6, R6 ;  /* 0x0000000606067228 */ /* 0x000fe20000000000 */
[----:B----4-:R-:W2:Y:S07]  /*80b0*/  MUFU.RCP R0, R0 ;  /* 0x0000000000007308 */ /* 0x010eae0000001000 */
[----:B------:R-:W-:Y:S01]  /*80c0*/  DFMA R20, R8, R8, R6 ;  /* 0x000000080814722b */ /* 0x000fe20000000006 */
[----:B------:R-:W-:-:S02]  /*80d0*/  IMAD R9, RZ, RZ, -UR38 ;  /* 0x80000026ff097e24 */ /* 0x000fc4000f8e02ff */
[----:B------:R-:W-:Y:S01]  /*80e0*/  IMAD.MOV.U32 R8, RZ, RZ, 0x0 ;  /* 0x00000000ff087424 */ /* 0x000fe200078e00ff */
[C---:B-1----:R-:W-:Y:S02]  /*80f0*/  ISETP.GE.U32.AND P1, PT, R19.reuse, UR4, PT ;  /* 0x0000000413007c0c */ /* 0x042fe4000bf26070 */
[----:B------:R-:W1:Y:S02]  /*8100*/  MUFU.RSQ64H R67, R21 ;  /* 0x0000001500437308 */ /* 0x000e640000001c00 */
[----:B------:R-:W-:Y:S02]  /*8110*/  ISETP.LT.OR P1, PT, R19, RZ, P1 ;  /* 0x000000ff1300720c */ /* 0x000fe40000f21670 */
[----:B------:R-:W-:Y:S01]  /*8120*/  VIADD R66, R21, 0xfcb00000 ;  /* 0xfcb0000015427836 */ /* 0x000fe20000000000 */
[----:B--2---:R-:W-:-:S06]  /*8130*/  IADD3 R13, PT, PT, R0, 0xffffffe, RZ ;  /* 0x0ffffffe000d7810 */ /* 0x004fcc0007ffe0ff */
[----:B------:R-:W2:Y:S01]  /*8140*/  F2I.FTZ.U32.TRUNC.NTZ R13, R13 ;  /* 0x0000000d000d7305 */ /* 0x000ea2000021f000 */
[----:B-1----:R-:W-:-:S08]  /*8150*/  DMUL R6, R66, R66 ;  /* 0x0000004242067228 */ /* 0x002fd00000000000 */
[----:B------:R-:W-:Y:S01]  /*8160*/  DFMA R6, R20, -R6, 1 ;  /* 0x3ff000001406742b */ /* 0x000fe20000000806 */
[----:B--2---:R-:W-:-:S04]  /*8170*/  IMAD R9, R9, R13, RZ ;  /* 0x0000000d09097224 */ /* 0x004fc800078e02ff */
[----:B------:R-:W-:-:S06]  /*8180*/  IMAD.HI.U32 R9, R13, R9, R12 ;  /* 0x000000090d097227 */ /* 0x000fcc00078e000c */
[----:B------:R-:W-:-:S04]  /*8190*/  IMAD.HI.U32 R12, R9, R16, RZ ;  /* 0x00000010090c7227 */ /* 0x000fc800078e00ff */
[----:B------:R-:W-:Y:S01]  /*81a0*/  IMAD.MOV.U32 R9, RZ, RZ, 0x3fd80000 ;  /* 0x3fd80000ff097424 */ /* 0x000fe200078e00ff */
[----:B------:R-:W-:-:S05]  /*81b0*/  IADD3 R13, PT, PT, -R12, RZ, RZ ;  /* 0x000000ff0c0d7210 */ /* 0x000fca0007ffe1ff */
[----:B------:R-:W-:Y:S01]  /*81c0*/  IMAD R0, R13, UR38, R16 ;  /* 0x000000260d007c24 */ /* 0x000fe2000f8e0210 */
[----:B------:R-:W-:Y:S02]  /*81d0*/  DFMA R8, R6, R8, 0.5 ;  /* 0x3fe000000608742b */ /* 0x000fe40000000008 */
[----:B------:R-:W-:Y:S02]  /*81e0*/  DMUL R6, R66, R6 ;  /* 0x0000000642067228 */ /* 0x000fe40000000000 */
[----:B------:R-:W-:-:S06]  /*81f0*/  ISETP.GE.U32.AND P2, PT, R0, UR38, PT ;  /* 0x0000002600007c0c */ /* 0x000fcc000bf46070 */
[----:B------:R-:W-:-:S07]  /*8200*/  DFMA R56, R8, R6, R66 ;  /* 0x000000060838722b */ /* 0x000fce0000000042 */
[----:B------:R-:W-:Y:S01]  /*8210*/  @P2 VIADD R0, R0, -UR38 ;  /* 0x8000002600002c36 */ /* 0x000fe20008000000 */
[----:B------:R-:W-:Y:S01]  /*8220*/  DMUL R58, R20, R56 ;  /* 0x00000038143a7228 */ /* 0x000fe20000000000 */
[----:B------:R-:W-:Y:S01]  /*8230*/  @P2 IADD3 R12, PT, PT, R12, 0x1, RZ ;  /* 0x000000010c0c2810 */ /* 0x000fe20007ffe0ff */
[----:B------:R-:W-:Y:S01]  /*8240*/  VIADD R15, R57, 0xfff00000 ;  /* 0xfff00000390f7836 */ /* 0x000fe20000000000 */
[----:B------:R-:W-:Y:S01]  /*8250*/  ISETP.GE.U32.AND P2, PT, R66, 0x7ca00000, PT ;  /* 0x7ca000004200780c */ /* 0x000fe20003f46070 */
[----:B------:R-:W-:Y:S01]  /*8260*/  IMAD.MOV.U32 R14, RZ, RZ, R56 ;  /* 0x000000ffff0e7224 */ /* 0x000fe200078e0038 */
[----:B------:R-:W-:-:S03]  /*8270*/  ISETP.GE.U32.AND P3, PT, R0, UR38, PT ;  /* 0x0000002600007c0c */ /* 0x000fc6000bf66070 */
[----:B------:R-:W-:-:S08]  /*8280*/  DFMA R52, R58, -R58, R20 ;  /* 0x8000003a3a34722b */ /* 0x000fd00000000014 */
[----:B------:R-:W-:Y:S02]  /*8290*/  DFMA R6, R52, R14, R58 ;  /* 0x0000000e3406722b */ /* 0x000fe4000000003a */
[----:B------:R-:W-:Y:S01]  /*82a0*/  @P3 VIADD R12, R12, 0x1 ;  /* 0x000000010c0c3836 */ /* 0x000fe20000000000 */
[----:B------:R-:W-:Y:S01]  /*82b0*/  @!P4 LOP3.LUT R12, RZ, UR38, RZ, 0x33, !PT ;  /* 0x00000026ff0ccc12 */ /* 0x000fe2000f8e33ff */
[----:B------:R-:W-:Y:S07]  /*82c0*/  @P1 BRA `(.L_x_135) ;  /* 0x00000000002c1947 */ /* 0x000fee0003800000 */
[----:B------:R-:W1:Y:S02]  /*82d0*/  LDC.64 R8, c[0x0][0x398] ;  /* 0x0000e600ff087b82 */ /* 0x000e640000000a00 */
[----:B-1----:R-:W-:-:S05]  /*82e0*/  IMAD.WIDE.U32 R8, R12, 0x8, R8 ;  /* 0x000000080c087825 */ /* 0x002fca00078e0008 */
[----:B------:R1:W5:Y:S02]  /*82f0*/  LDG.E.64 R48, desc[UR36][R8.64] ;  /* 0x0000002408307981 */ /* 0x000364000c1e1b00 */
.L_x_136:
[----:B-----5:R-:W-:Y:S01]  /*8300*/  DADD R50, R48, 1 ;  /* 0x3ff0000030327429 */ /* 0x020fe20000000000 */
[----:B------:R-:W-:Y:S09]  /*8310*/  YIELD ;  /* 0x0000000000007946 */ /* 0x000ff20003800000 */
[----:B------:R-:W2:Y:S02]  /*8320*/  ATOMG.E.CAS.64.STRONG.GPU PT, R50, [R8], R48, R50 ;  /* 0x00000030083273a9 */ /* 0x000ea400001ee532 */
[----:B--2---:R-:W-:-:S02]  /*8330*/  ISETP.NE.U32.AND P1, PT, R48, R50, PT ;  /* 0x000000323000720c */ /* 0x004fc40003f25070 */
[----:B------:R-:W-:Y:S02]  /*8340*/  MOV R48, R50 ;  /* 0x0000003200307202 */ /* 0x000fe40000000f00 */
[----:B------:R-:W-:Y:S01]  /*8350*/  ISETP.NE.AND.EX P1, PT, R49, R51, PT, P1 ;  /* 0x000000333100720c */ /* 0x000fe20003f25310 */
[----:B------:R-:W-:-:S12]  /*8360*/  IMAD.MOV.U32 R49, RZ, RZ, R51 ;  /* 0x000000ffff317224 */ /* 0x000fd800078e0033 */
[----:B------:R-:W-:Y:S05]  /*8370*/  @P1 BRA `(.L_x_136) ;  /* 0xfffffffc00e01947 */ /* 0x000fea000383ffff */
.L_x_135:
[----:B------:R-:W-:Y:S05]  /*8380*/  BSYNC B1 ;  /* 0x0000000000017941 */ /* 0x000fea0003800000 */
.L_x_134:
[----:B------:R-:W-:Y:S04]  /*8390*/  BSSY.RECONVERGENT B2, `(.L_x_137) ;  /* 0x000000b000027945 */ /* 0x000fe80003800200 */
[----:B------:R-:W-:Y:S05]  /*83a0*/  @!P2 BRA `(.L_x_138) ;  /* 0x000000000024a947 */ /* 0x000fea0003800000 */
[----:B------:R-:W-:Y:S01]  /*83b0*/  IMAD.MOV.U32 R6, RZ, RZ, R20 ;  /* 0x000000ffff067224 */ /* 0x000fe200078e0014 */
[----:B------:R-:W-:Y:S01]  /*83c0*/  MOV R7, R21 ;  /* 0x0000001500077202 */ /* 0x000fe20000000f00 */
[----:B-1----:R-:W-:Y:S01]  /*83d0*/  IMAD.MOV.U32 R8, RZ, RZ, R52 ;  /* 0x000000ffff087224 */ /* 0x002fe200078e0034 */
[----:B------:R-:W-:Y:S01]  /*83e0*/  MOV R57, R15 ;  /* 0x0000000f00397202 */ /* 0x000fe20000000f00 */
[----:B------:R-:W-:Y:S01]  /*83f0*/  IMAD.MOV.U32 R9, RZ, RZ, R53 ;  /* 0x000000ffff097224 */ /* 0x000fe200078e0035 */
[----:B------:R-:W-:-:S07]  /*8400*/  MOV R0, 0x8420 ;  /* 0x0000842000007802 */ /* 0x000fce0000000f00 */
[----:B0-----:R-:W-:Y:S05]  /*8410*/  CALL.REL.NOINC `($__internal_1_$__cuda_sm20_dsqrt_rn_f64_mediumpath_v1) ;  /* 0x0000002400e87944 */ /* 0x001fea0003c00000 */
[----:B------:R-:W-:Y:S02]  /*8420*/  IMAD.MOV.U32 R6, RZ, RZ, R8 ;  /* 0x000000ffff067224 */ /* 0x000fe400078e0008 */
[----:B------:R-:W-:-:S07]  /*8430*/  IMAD.MOV.U32 R7, RZ, RZ, R9 ;  /* 0x000000ffff077224 */ /* 0x000fce00078e0009 */
.L_x_138:
[----:B------:R-:W-:Y:S05]  /*8440*/  BSYNC.RECONVERGENT B2 ;  /* 0x0000000000027941 */ /* 0x000fea0003800200 */
.L_x_137:
[----:B------:R-:W-:Y:S01]  /*8450*/  DMUL R6, R6, 400 ;  /* 0x4079000006067828 */ /* 0x000fe20000000000 */
[----:B------:R-:W-:Y:S05]  /*8460*/  BSSY B1, `(.L_x_139) ;  /* 0x0000026000017945 */ /* 0x000fea0003800000 */
[----:B-1----:R-:W1:Y:S02]  /*8470*/  F2I.F64.FLOOR R9, R6 ;  /* 0x0000000600097311 */ /* 0x002e640000305100 */
[----:B-1----:R-:W-:-:S13]  /*8480*/  ISETP.GT.AND P1, PT, R9, 0xc7, PT ;  /* 0x000000c70900780c */ /* 0x002fda0003f24270 */
[----:B------:R-:W-:Y:S05]  /*8490*/  @P1 BRA `(.L_x_140) ;  /* 0x0000000000581947 */ /* 0x000fea0003800000 */
[----:B------:R-:W1:Y:S01]  /*84a0*/  LDC.64 R6, c[0x0][0x3a0] ;  /* 0x0000e800ff067b82 */ /* 0x000e620000000a00 */
[----:B------:R-:W-:-:S04]  /*84b0*/  IMAD R9, R12, 0xc8, R9 ;  /* 0x000000c80c097824 */ /* 0x000fc800078e0209 */
[----:B-1----:R-:W-:-:S05]  /*84c0*/  IMAD.WIDE R8, R9, 0x8, R6 ;  /* 0x0000000809087825 */ /* 0x002fca00078e0206 */
[----:B------:R-:W2:Y:S02]  /*84d0*/  LDG.E.64 R48, desc[UR36][R8.64] ;  /* 0x0000002408307981 */ /* 0x000ea4000c1e1b00 */
[----:B--2---:R-:W-:-:S10]  /*84e0*/  DADD R50, R48, 1 ;  /* 0x3ff0000030327429 */ /* 0x004fd40000000000 */
[----:B------:R-:W2:Y:S01]  /*84f0*/  ATOMG.E.CAS.64.STRONG.GPU PT, R50, [R8], R48, R50 ;  /* 0x00000030083273a9 */ /* 0x000ea200001ee532 */
[----:B------:R-:W-:Y:S01]  /*8500*/  BSSY B2, `(.L_x_141) ;  /* 0x000000e000027945 */ /* 0x000fe20003800000 */
[----:B--2---:R-:W-:-:S04]  /*8510*/  ISETP.NE.U32.AND P1, PT, R48, R50, PT ;  /* 0x000000323000720c */ /* 0x004fc80003f25070 */
[----:B------:R-:W-:-:S13]  /*8520*/  ISETP.NE.AND.EX P1, PT, R49, R51, PT, P1 ;  /* 0x000000333100720c */ /* 0x000fda0003f25310 */
[----:B------:R-:W-:Y:S05]  /*8530*/  @!P1 BRA `(.L_x_142) ;  /* 0x0000000000289947 */ /* 0x000fea0003800000 */
[----:B------:R-:W-:Y:S01]  /*8540*/  MOV R6, R50 ;  /* 0x0000003200067202 */ /* 0x000fe20000000f00 */
[----:B------:R-:W-:-:S07]  /*8550*/  IMAD.MOV.U32 R7, RZ, RZ, R51 ;  /* 0x000000ffff077224 */ /* 0x000fce00078e0033 */
.L_x_143:
[----:B------:R-:W-:Y:S01]  /*8560*/  IMAD.MOV.U32 R48, RZ, RZ, R6 ;  /* 0x000000ffff307224 */ /* 0x000fe200078e0006 */
[----:B------:R-:W-:Y:S01]  /*8570*/  MOV R49, R7 ;  /* 0x0000000700317202 */ /* 0x000fe20000000f00 */
[----:B------:R-:W-:Y:S05]  /*8580*/  YIELD ;  /* 0x0000000000007946 */ /* 0x000fea0003800000 */
[----:B------:R-:W-:-:S07]  /*8590*/  DADD R50, R48, 1 ;  /* 0x3ff0000030327429 */ /* 0x000fce0000000000 */
[----:B------:R-:W2:Y:S02]  /*85a0*/  ATOMG.E.CAS.64.STRONG.GPU PT, R6, [R8], R48, R50 ;  /* 0x00000030080673a9 */ /* 0x000ea400001ee532 */
[----:B--2---:R-:W-:-:S04]  /*85b0*/  ISETP.NE.U32.AND P1, PT, R48, R6, PT ;  /* 0x000000063000720c */ /* 0x004fc80003f25070 */
[----:B------:R-:W-:-:S13]  /*85c0*/  ISETP.NE.AND.EX P1, PT, R49, R7, PT, P1 ;  /* 0x000000073100720c */ /* 0x000fda0003f25310 */
[----:B------:R-:W-:Y:S05]  /*85d0*/  @P1 BRA `(.L_x_143) ;  /* 0xfffffffc00e01947 */ /* 0x000fea000383ffff */
.L_x_142:
[----:B------:R-:W-:Y:S05]  /*85e0*/  BSYNC B2 ;  /* 0x0000000000027941 */ /* 0x000fea0003800000 */
.L_x_141:
[----:B------:R-:W-:Y:S05]  /*85f0*/  BRA `(.L_x_144) ;  /* 0x0000000000307947 */ /* 0x000fea0003800000 */
.L_x_140:
[----:B------:R-:W1:Y:S01]  /*8600*/  LDC.64 R6, c[0x0][0x3a0] ;  /* 0x0000e800ff067b82 */ /* 0x000e620000000a00 */
[----:B------:R-:W-:-:S04]  /*8610*/  IMAD R9, R12, 0xc8, RZ ;  /* 0x000000c80c097824 */ /* 0x000fc800078e02ff */
[----:B-1----:R-:W-:-:S05]  /*8620*/  IMAD.WIDE.U32 R6, R9, 0x8, R6 ;  /* 0x0000000809067825 */ /* 0x002fca00078e0006 */
[----:B------:R1:W5:Y:S02]  /*8630*/  LDG.E.64 R48, desc[UR36][R6.64+0x638] ;  /* 0x0006382406307981 */ /* 0x000364000c1e1b00 */
.L_x_145:
[----:B-----5:R-:W-:Y:S01]  /*8640*/  DADD R50, R48, 1 ;  /* 0x3ff0000030327429 */ /* 0x020fe20000000000 */
[----:B------:R-:W-:Y:S09]  /*8650*/  YIELD ;  /* 0x0000000000007946 */ /* 0x000ff20003800000 */
[----:B------:R-:W2:Y:S02]  /*8660*/  ATOMG.E.CAS.64.STRONG.GPU PT, R50, [R6+0x638], R48, R50 ;  /* 0x00063830063273a9 */ /* 0x000ea400001ee532 */
[----:B--2---:R-:W-:Y:S01]  /*8670*/  ISETP.NE.U32.AND P1, PT, R48, R50, PT ;  /* 0x000000323000720c */ /* 0x004fe20003f25070 */
[----:B------:R-:W-:-:S03]  /*8680*/  IMAD.MOV.U32 R48, RZ, RZ, R50 ;  /* 0x000000ffff307224 */ /* 0x000fc600078e0032 */
[----:B------:R-:W-:Y:S01]  /*8690*/  ISETP.NE.AND.EX P1, PT, R49, R51, PT, P1 ;  /* 0x000000333100720c */ /* 0x000fe20003f25310 */
[----:B------:R-:W-:-:S12]  /*86a0*/  IMAD.MOV.U32 R49, RZ, RZ, R51 ;  /* 0x000000ffff317224 */ /* 0x000fd800078e0033 */
[----:B------:R-:W-:Y:S05]  /*86b0*/  @P1 BRA `(.L_x_145) ;  /* 0xfffffffc00e01947 */ /* 0x000fea000383ffff */
.L_x_144:
[----:B------:R-:W-:Y:S05]  /*86c0*/  BSYNC B1 ;  /* 0x0000000000017941 */ /* 0x000fea0003800000 */
.L_x_139:
[----:B-1----:R-:W1:Y:S01]  /*86d0*/  LDC.64 R6, c[0x0][0x388] ;  /* 0x0000e200ff067b82 */ /* 0x002e620000000a00 */
[----:B------:R-:W-:-:S04]  /*86e0*/  IMAD R57, R12, 0x6, RZ ;  /* 0x000000060c397824 */ /* 0x000fc800078e02ff */
[----:B-1----:R-:W-:-:S05]  /*86f0*/  IMAD.WIDE.U32 R56, R57, 0x8, R6 ;  /* 0x0000000839387825 */ /* 0x002fca00078e0006 */
[----:B------:R1:W5:Y:S01]  /*8700*/  LDG.E.64 R48, desc[UR36][R56.64] ;  /* 0x0000002438307981 */ /* 0x000362000c1e1b00 */
[----:B------:R-:W-:Y:S01]  /*8710*/  DMUL R6, R10, R10 ;  /* 0x0000000a0a067228 */ /* 0x000fe20000000000 */
[----:B------:R-:W-:Y:S10]  /*8720*/  BSSY B1, `(.L_x_146) ;  /* 0x0000009000017945 */ /* 0x000ff40003800000 */
.L_x_147:
[----:B-----5:R-:W-:Y:S01]  /*8730*/  DADD R50, R6, R48 ;  /* 0x0000000006327229 */ /* 0x020fe20000000030 */
[----:B------:R-:W-:Y:S09]  /*8740*/  YIELD ;  /* 0x0000000000007946 */ /* 0x000ff20003800000 */
[----:B------:R-:W2:Y:S02]  /*8750*/  ATOMG.E.CAS.64.STRONG.GPU PT, R50, [R56], R48, R50 ;  /* 0x00000030383273a9 */ /* 0x000ea400001ee532 */
[----:B--2---:R-:W-:-:S02]  /*8760*/  ISETP.NE.U32.AND P1, PT, R48, R50, PT ;  /* 0x000000323000720c */ /* 0x004fc40003f25070 */
[----:B------:R-:W-:Y:S02]  /*8770*/  MOV R48, R50 ;  /* 0x0000003200307202 */ /* 0x000fe40000000f00 */
[----:B------:R-:W-:Y:S01]  /*8780*/  ISETP.NE.AND.EX P1, PT, R49, R51, PT, P1 ;  /* 0x000000333100720c */ /* 0x000fe20003f25310 */
[----:B------:R-:W-:-:S12]  /*8790*/  IMAD.MOV.U32 R49, RZ, RZ, R51 ;  /* 0x000000ffff317224 */ /* 0x000fd800078e0033 */
[----:B------:R-:W-:Y:S05]  /*87a0*/  @P1 BRA `(.L_x_147) ;  /* 0xfffffffc00e01947 */ /* 0x000fea000383ffff */
[----:B------:R-:W-:Y:S05]  /*87b0*/  BSYNC B1 ;  /* 0x0000000000017941 */ /* 0x000fea0003800000 */
.L_x_146:
[----:B------:R2:W5:Y:S01]  /*87c0*/  LDG.E.64 R48, desc[UR36][R56.64+0x8] ;  /* 0x0000082438307981 */ /* 0x000562000c1e1b00 */
[----:B------:R-:W-:Y:S01]  /*87d0*/  DMUL R8, R10, R4 ;  /* 0x000000040a087228 */ /* 0x000fe20000000000 */
[----:B------:R-:W-:Y:S10]  /*87e0*/  BSSY B1, `(.L_x_148) ;  /* 0x0000009000017945 */ /* 0x000ff40003800000 */
.L_x_149:
[----:B-----5:R-:W-:Y:S01]  /*87f0*/  DADD R50, R8, R48 ;  /* 0x0000000008327229 */ /* 0x020fe20000000030 */
[----:B------:R-:W-:Y:S09]  /*8800*/  YIELD ;  /* 0x0000000000007946 */ /* 0x000ff20003800000 */
[----:B------:R-:W3:Y:S02]  /*8810*/  ATOMG.E.CAS.64.STRONG.GPU PT, R50, [R56+0x8], R48, R50 ;  /* 0x00000830383273a9 */ /* 0x000ee400001ee532 */
[----:B---3--:R-:W-:Y:S01]  /*8820*/  ISETP.NE.U32.AND P1, PT, R48, R50, PT ;  /* 0x000000323000720c */ /* 0x008fe20003f25070 */
[----:B------:R-:W-:-:S03]  /*8830*/  IMAD.MOV.U32 R48, RZ, RZ, R50 ;  /* 0x000000ffff307224 */ /* 0x000fc600078e0032 */
[-C--:B------:R-:W-:Y:S02]  /*8840*/  ISETP.NE.AND.EX P1, PT, R49, R51.reuse, PT, P1 ;  /* 0x000000333100720c */ /* 0x080fe40003f25310 */
[----:B------:R-:W-:-:S11]  /*8850*/  MOV R49, R51 ;  /* 0x0000003300317202 */ /* 0x000fd60000000f00 */
[----:B------:R-:W-:Y:S05]  /*8860*/  @P1 BRA `(.L_x_149) ;  /* 0xfffffffc00e01947 */ /* 0x000fea000383ffff */
[----:B------:R-:W-:Y:S05]  /*8870*/  BSYNC B1 ;  /* 0x0000000000017941 */ /* 0x000fea0003800000 */
.L_x_148:
[----:B------:R3:W5:Y:S01]  /*8880*/  LDG.E.64 R48, desc[UR36][R56.64+0x10] ;  /* 0x0000102438307981 */ /* 0x000762000c1e1b00 */
[----:B------:R-:W-:Y:S01]  /*8890*/  DMUL R14, R10, R2 ;  /* 0x000000020a0e7228 */ /* 0x000fe20000000000 */
[----:B------:R-:W-:Y:S10]  /*88a0*/  BSSY B1, `(.L_x_150) ;  /* 0x0000009000017945 */ /* 0x000ff40003800000 */
.L_x_151:
[----:B-----5:R-:W-:Y:S01]  /*88b0*/  DADD R50, R14, R48 ;  /* 0x000000000e327229 */ /* 0x020fe20000000030 */
[----:B------:R-:W-:Y:S09]  /*88c0*/  YIELD ;  /* 0x0000000000007946 */ /* 0x000ff20003800000 */
[----:B------:R-:W4:Y:S02]  /*88d0*/  ATOMG.E.CAS.64.STRONG.GPU PT, R50, [R56+0x10], R48, R50 ;  /* 0x00001030383273a9 */ /* 0x000f2400001ee532 */
[----:B----4-:R-:W-:Y:S01]  /*88e0*/  ISETP.NE.U32.AND P1, PT, R48, R50, PT ;  /* 0x000000323000720c */ /* 0x010fe20003f25070 */
[----:B------:R-:W-:-:S03]  /*88f0*/  IMAD.MOV.U32 R48, RZ, RZ, R50 ;  /* 0x000000ffff307224 */ /* 0x000fc600078e0032 */
[----:B------:R-:W-:Y:S01]  /*8900*/  ISETP.NE.AND.EX P1, PT, R49, R51, PT, P1 ;  /* 0x000000333100720c */ /* 0x000fe20003f25310 */
[----:B------:R-:W-:-:S12]  /*8910*/  IMAD.MOV.U32 R49, RZ, RZ, R51 ;  /* 0x000000ffff317224 */ /* 0x000fd800078e0033 */
[----:B------:R-:W-:Y:S05]  /*8920*/  @P1 BRA `(.L_x_151) ;  /* 0xfffffffc00e01947 */ /* 0x000fea000383ffff */
[----:B------:R-:W-:Y:S05]  /*8930*/  BSYNC B1 ;  /* 0x0000000000017941 */ /* 0x000fea0003800000 */
.L_x_150:
[----:B------:R4:W5:Y:S01]  /*8940*/  LDG.E.64 R48, desc[UR36][R56.64+0x18] ;  /* 0x0000182438307981 */ /* 0x000962000c1e1b00 */
[----:B------:R-:W-:Y:S01]  /*8950*/  DMUL R20, R4, R4 ;  /* 0x0000000404147228 */ /* 0x000fe20000000000 */
[----:B------:R-:W-:Y:S10]  /*8960*/  BSSY B1, `(.L_x_152) ;  /* 0x0000009000017945 */ /* 0x000ff40003800000 */
.L_x_153:
[----:B-----5:R-:W-:Y:S01]  /*8970*/  DADD R50, R20, R48 ;  /* 0x0000000014327229 */ /* 0x020fe20000000030 */
[----:B------:R-:W-:Y:S09]  /*8980*/  YIELD ;  /* 0x0000000000007946 */ /* 0x000ff20003800000 */
[----:B------:R-:W2:Y:S02]  /*8990*/  ATOMG.E.CAS.64.STRONG.GPU PT, R50, [R56+0x18], R48, R50 ;  /* 0x00001830383273a9 */ /* 0x000ea400001ee532 */
[----:B--2---:R-:W-:-:S02]  /*89a0*/  ISETP.NE.U32.AND P1, PT, R48, R50, PT ;  /* 0x000000323000720c */ /* 0x004fc40003f25070 */
[----:B------:R-:W-:Y:S02]  /*89b0*/  MOV R48, R50 ;  /* 0x0000003200307202 */ /* 0x000fe40000000f00 */
[----:B------:R-:W-:Y:S01]  /*89c0*/  ISETP.NE.AND.EX P1, PT, R49, R51, PT, P1 ;  /* 0x000000333100720c */ /* 0x000fe20003f25310 */
[----:B------:R-:W-:-:S12]  /*89d0*/  IMAD.MOV.U32 R49, RZ, RZ, R51 ;  /* 0x000000ffff317224 */ /* 0x000fd800078e0033 */
[----:B------:R-:W-:Y:S05]  /*89e0*/  @P1 BRA `(.L_x_153) ;  /* 0xfffffffc00e01947 */ /* 0x000fea000383ffff */
[----:B------:R-:W-:Y:S05]  /*89f0*/  BSYNC B1 ;  /* 0x0000000000017941 */ /* 0x000fea0003800000 */
.L_x_152:
[----:B------:R2:W5:Y:S01]  /*8a00*/  LDG.E.64 R52, desc[UR36][R56.64+0x20] ;  /* 0x0000202438347981 */ /* 0x000562000c1e1b00 */
[----:B------:R-:W-:Y:S01]  /*8a10*/  DMUL R48, R4, R2 ;  /* 0x0000000204307228 */ /* 0x000fe20000000000 */
[----:B------:R-:W-:Y:S10]  /*8a20*/  BSSY B1, `(.L_x_154) ;  /* 0x0000009000017945 */ /* 0x000ff40003800000 */
.L_x_155:
[----:B-----5:R-:W-:Y:S01]  /*8a30*/  DADD R54, R48, R52 ;  /* 0x0000000030367229 */ /* 0x020fe20000000034 */
[----:B------:R-:W-:Y:S09]  /*8a40*/  YIELD ;  /* 0x0000000000007946 */ /* 0x000ff20003800000 */
[----:B------:R-:W2:Y:S02]  /*8a50*/  ATOMG.E.CAS.64.STRONG.GPU PT, R54, [R56+0x20], R52, R54 ;  /* 0x00002034383673a9 */ /* 0x000ea400001ee536 */
[----:B--2---:R-:W-:Y:S01]  /*8a60*/  ISETP.NE.U32.AND P1, PT, R52, R54, PT ;  /* 0x000000363400720c */ /* 0x004fe20003f25070 */
[----:B------:R-:W-:-:S03]  /*8a70*/  IMAD.MOV.U32 R52, RZ, RZ, R54 ;  /* 0x000000ffff347224 */ /* 0x000fc600078e0036 */
[-C--:B------:R-:W-:Y:S02]  /*8a80*/  ISETP.NE.AND.EX P1, PT, R53, R55.reuse, PT, P1 ;  /* 0x000000373500720c */ /* 0x080fe40003f25310 */
[----:B------:R-:W-:-:S11]  /*8a90*/  MOV R53, R55 ;  /* 0x0000003700357202 */ /* 0x000fd60000000f00 */
[----:B------:R-:W-:Y:S05]  /*8aa0*/  @P1 BRA `(.L_x_155) ;  /* 0xfffffffc00e01947 */ /* 0x000fea000383ffff */
[----:B------:R-:W-:Y:S05]  /*8ab0*/  BSYNC B1 ;  /* 0x0000000000017941 */ /* 0x000fea0003800000 */
.L_x_154:
[----:B------:R2:W5:Y:S01]  /*8ac0*/  LDG.E.64 R52, desc[UR36][R56.64+0x28] ;  /* 0x0000282438347981 */ /* 0x000562000c1e1b00 */
[----:B------:R-:W-:Y:S01]  /*8ad0*/  DMUL R50, R2, R2 ;  /* 0x0000000202327228 */ /* 0x000fe20000000000 */
[----:B------:R-:W-:Y:S10]  /*8ae0*/  BSSY B1, `(.L_x_156) ;  /* 0x0000009000017945 */ /* 0x000ff40003800000 */
.L_x_157:
[----:B-----5:R-:W-:Y:S01]  /*8af0*/  DADD R54, R50, R52 ;  /* 0x0000000032367229 */ /* 0x020fe20000000034 */
[----:B------:R-:W-:Y:S09]  /*8b00*/  YIELD ;  /* 0x0000000000007946 */ /* 0x000ff20003800000 */
[----:B------:R-:W2:Y:S02]  /*8b10*/  ATOMG.E.CAS.64.STRONG.GPU PT, R54, [R56+0x28], R52, R54 ;  /* 0x00002834383673a9 */ /* 0x000ea400001ee536 */
[----:B--2---:R-:W-:Y:S01]  /*8b20*/  ISETP.NE.U32.AND P1, PT, R52, R54, PT ;  /* 0x000000363400720c */ /* 0x004fe20003f25070 */
[----:B------:R-:W-:-:S03]  /*8b30*/  IMAD.MOV.U32 R52, RZ, RZ, R54 ;  /* 0x000000ffff347224 */ /* 0x000fc600078e0036 */
[----:B------:R-:W-:Y:S01]  /*8b40*/  ISETP.NE.AND.EX P1, PT, R53, R55, PT, P1 ;  /* 0x000000373500720c */ /* 0x000fe20003f25310 */
[----:B------:R-:W-:-:S12]  /*8b50*/  IMAD.MOV.U32 R53, RZ, RZ, R55 ;  /* 0x000000ffff357224 */ /* 0x000fd800078e0037 */
[----:B------:R-:W-:Y:S05]  /*8b60*/  @P1 BRA `(.L_x_157) ;  /* 0xfffffffc00e01947 */ /* 0x000fea000383ffff */
[----:B------:R-:W-:Y:S05]  /*8b70*/  BSYNC B1 ;  /* 0x0000000000017941 */ /* 0x000fea0003800000 */
.L_x_156:
[----:B------:R-:W2:Y:S01]  /*8b80*/  LDC.64 R52, c[0x0][0x390] ;  /* 0x0000e400ff347b82 */ /* 0x000ea20000000a00 */
[----:B------:R-:W-:-:S04]  /*8b90*/  IMAD R13, R12, 0xf, RZ ;  /* 0x0000000f0c0d7824 */ /* 0x000fc800078e02ff */
[----:B--2---:R-:W-:-:S05]  /*8ba0*/  IMAD.WIDE.U32 R12, R13, 0x8, R52 ;  /* 0x000000080d0c7825 */ /* 0x004fca00078e0034 */
[----:B------:R2:W5:Y:S01]  /*8bb0*/  LDG.E.64 R52, desc[UR36][R12.64] ;  /* 0x000000240c347981 */ /* 0x000562000c1e1b00 */
[C---:B-1-34-:R-:W-:Y:S01]  /*8bc0*/  DMUL R56, R10.reuse, R6 ;  /* 0x000000060a387228 */ /* 0x05afe20000000000 */
[----:B------:R-:W-:Y:S07]  /*8bd0*/  BSSY B1, `(.L_x_158) ;  /* 0x000000a000017945 */ /* 0x000fee0003800000 */
[----:B------:R-:W-:-:S11]  /*8be0*/  DMUL R10, R10, R56 ;  /* 0x000000380a0a7228 */ /* 0x000fd60000000000 */
.L_x_159:
[----:B-----5:R-:W-:Y:S01]  /*8bf0*/  DADD R54, R10, R52 ;  /* 0x000000000a367229 */ /* 0x020fe20000000034 */
[----:B------:R-:W-:Y:S09]  /*8c00*/  YIELD ;  /* 0x0000000000007946 */ /* 0x000ff20003800000 */
[----:B------:R-:W3:Y:S02]  /*8c10*/  ATOMG.E.CAS.64.STRONG.GPU PT, R54, [R12], R52, R54 ;  /* 0x000000340c3673a9 */ /* 0x000ee400001ee536 */
[----:B---3--:R-:W-:-:S02]  /*8c20*/  ISETP.NE.U32.AND P1, PT, R52, R54, PT ;  /* 0x000000363400720c */ /* 0x008fc40003f25070 */
[----:B------:R-:W-:Y:S02]  /*8c30*/  MOV R52, R54 ;  /* 0x0000003600347202 */ /* 0x000fe40000000f00 */
[----:B------:R-:W-:Y:S01]  /*8c40*/  ISETP.NE.AND.EX P1, PT, R53, R55, PT, P1 ;  /* 0x000000373500720c */ /* 0x000fe20003f25310 */
[----:B------:R-:W-:-:S12]  /*8c50*/  IMAD.MOV.U32 R53, RZ, RZ, R55 ;  /* 0x000000ffff357224 */ /* 0x000fd800078e0037 */
[----:B------:R-:W-:Y:S05]  /*8c60*/  @P1 BRA `(.L_x_159) ;  /* 0xfffffffc00e01947 */ /* 0x000fea000383ffff */
[----:B------:R-:W-:Y:S05]  /*8c70*/  BSYNC B1 ;  /* 0x0000000000017941 */ /* 0x000fea0003800000 */
.L_x_158:
[----:B------:R1:W5:Y:S01]  /*8c80*/  LDG.E.64 R52, desc[UR36][R12.64+0x8] ;  /* 0x000008240c347981 */ /* 0x000362000c1e1b00 */
[----:B------:R-:W-:Y:S01]  /*8c90*/  DMUL R10, R4, R56 ;  /* 0x00000038040a7228 */ /* 0x000fe20000000000 */
[----:B------:R-:W-:Y:S10]  /*8ca0*/  BSSY B1, `(.L_x_160) ;  /* 0x0000009000017945 */ /* 0x000ff40003800000 */
.L_x_161:
        /* <DEDUP_REMOVED lines=9> */
.L_x_160:
[----:B------:R3:W5:Y:S01]  /*8d40*/  LDG.E.64 R52, desc[UR36][R12.64+0x10] ;  /* 0x000010240c347981 */ /* 0x000762000c1e1b00 */
[----:B------:R-:W-:Y:S01]  /*8d50*/  DMUL R56, R2, R56 ;  /* 0x0000003802387228 */ /* 0x000fe20000000000 */
[----:B------:R-:W-:Y:S10]  /*8d60*/  BSSY B1, `(.L_x_162) ;  /* 0x0000009000017945 */ /* 0x000ff40003800000 */
.L_x_163:
        /* <DEDUP_REMOVED lines=9> */
.L_x_162:
[----:B------:R4:W5:Y:S01]  /*8e00*/  LDG.E.64 R52, desc[UR36][R12.64+0x18] ;  /* 0x000018240c347981 */ /* 0x000962000c1e1b00 */
[C---:B------:R-:W-:Y:S01]  /*8e10*/  DMUL R10, R4.reuse, R6 ;  /* 0x00000006040a7228 */ /* 0x040fe20000000000 */
[----:B------:R-:W-:Y:S07]  /*8e20*/  BSSY B1, `(.L_x_164) ;  /* 0x000000a000017945 */ /* 0x000fee0003800000 */
[----:B------:R-:W-:-:S11]  /*8e30*/  DMUL R10, R4, R10 ;  /* 0x0000000a040a7228 */ /* 0x000fd60000000000 */
.L_x_165:
        /* <DEDUP_REMOVED lines=9> */
.L_x_164:
[----:B------:R2:W5:Y:S01]  /*8ed0*/  LDG.E.64 R52, desc[UR36][R12.64+0x20] ;  /* 0x000020240c347981 */ /* 0x000562000c1e1b00 */
[----:B------:R-:W-:Y:S01]  /*8ee0*/  DMUL R10, R4, R6 ;  /* 0x00000006040a7228 */ /* 0x000fe20000000000 */
[----:B------:R-:W-:Y:S07]  /*8ef0*/  BSSY B1, `(.L_x_166) ;  /* 0x000000a000017945 */ /* 0x000fee0003800000 */
[----:B------:R-:W-:-:S11]  /*8f00*/  DMUL R10, R2, R10 ;  /* 0x0000000a020a7228 */ /* 0x000fd60000000000 */
.L_x_167:
        /* <DEDUP_REMOVED lines=9> */
.L_x_166:
[----:B------:R2:W5:Y:S01]  /*8fa0*/  LDG.E.64 R52, desc[UR36][R12.64+0x28] ;  /* 0x000028240c347981 */ /* 0x000562000c1e1b00 */
[C---:B------:R-:W-:Y:S01]  /*8fb0*/  DMUL R6, R2.reuse, R6 ;  /* 0x0000000602067228 */ /* 0x040fe20000000000 */
[----:B------:R-:W-:Y:S07]  /*8fc0*/  BSSY B1, `(.L_x_168) ;  /* 0x000000a000017945 */ /* 0x000fee0003800000 */
[----:B------:R-:W-:-:S11]  /*8fd0*/  DMUL R6, R2, R6 ;  /* 0x0000000602067228 */ /* 0x000fd60000000000 */
.L_x_169:
        /* <DEDUP_REMOVED lines=9> */
.L_x_168:
[----:B------:R2:W5:Y:S01]  /*9070*/  LDG.E.64 R52, desc[UR36][R12.64+0x30] ;  /* 0x000030240c347981 */ /* 0x000562000c1e1b00 */
[C---:B------:R-:W-:Y:S01]  /*9080*/  DMUL R6, R4.reuse, R8 ;  /* 0x0000000804067228 */ /* 0x040fe20000000000 */
[----:B------:R-:W-:Y:S07]  /*9090*/  BSSY B1, `(.L_x_170) ;  /* 0x000000a000017945 */ /* 0x000fee0003800000 */
[----:B------:R-:W-:-:S11]  /*90a0*/  DMUL R6, R4, R6 ;  /* 0x0000000604067228 */ /* 0x000fd60000000000 */
.L_x_171:
        /* <DEDUP_REMOVED lines=9> */
.L_x_170:
[----:B------:R2:W5:Y:S01]  /*9140*/  LDG.E.64 R52, desc[UR36][R12.64+0x38] ;  /* 0x000038240c347981 */ /* 0x000562000c1e1b00 */
[----:B------:R-:W-:Y:S01]  /*9150*/  DMUL R6, R4, R8 ;  /* 0x0000000804067228 */ /* 0x000fe20000000000 */
[----:B------:R-:W-:Y:S07]  /*9160*/  BSSY B1, `(.L_x_172) ;  /* 0x000000a000017945 */ /* 0x000fee0003800000 */
[----:B------:R-:W-:-:S11]  /*9170*/  DMUL R6, R2, R6 ;  /* 0x0000000602067228 */ /* 0x000fd60000000000 */
.L_x_173:
        /* <DEDUP_REMOVED lines=9> */
.L_x_172:
[----:B------:R2:W5:Y:S01]  /*9210*/  LDG.E.64 R52, desc[UR36][R12.64+0x40] ;  /* 0x000040240c347981 */ /* 0x000562000c1e1b00 */
[C---:B------:R-:W-:Y:S01]  /*9220*/  DMUL R8, R2.reuse, R8 ;  /* 0x0000000802087228 */ /* 0x040fe20000000000 */
[----:B------:R-:W-:Y:S07]  /*9230*/  BSSY B1, `(.L_x_174) ;  /* 0x000000a000017945 */ /* 0x000fee0003800000 */
[----:B------:R-:W-:-:S11]  /*9240*/  DMUL R8, R2, R8 ;  /* 0x0000000802087228 */ /* 0x000fd60000000000 */
.L_x_175:
        /* <DEDUP_REMOVED lines=9> */
.L_x_174:
[----:B------:R2:W5:Y:S01]  /*92e0*/  LDG.E.64 R8, desc[UR36][R12.64+0x48] ;  /* 0x000048240c087981 */ /* 0x000562000c1e1b00 */
[C---:B------:R-:W-:Y:S01]  /*92f0*/  DMUL R14, R2.reuse, R14 ;  /* 0x0000000e020e7228 */ /* 0x040fe20000000000 */
[----:B------:R-:W-:Y:S07]  /*9300*/  BSSY B1, `(.L_x_176) ;  /* 0x000000a000017945 */ /* 0x000fee0003800000 */
[----:B------:R-:W-:-:S11]  /*9310*/  DMUL R14, R2, R14 ;  /* 0x0000000e020e7228 */ /* 0x000fd60000000000 */
.L_x_177:
        /* <DEDUP_REMOVED lines=9> */
.L_x_176:
[----:B------:R2:W5:Y:S01]  /*93b0*/  LDG.E.64 R8, desc[UR36][R12.64+0x50] ;  /* 0x000050240c087981 */ /* 0x000562000c1e1b00 */
[C---:B------:R-:W-:Y:S01]  /*93c0*/  DMUL R6, R4.reuse, R20 ;  /* 0x0000001404067228 */ /* 0x040fe20000000000 */
[----:B------:R-:W-:Y:S07]  /*93d0*/  BSSY B1, `(.L_x_178) ;  /* 0x000000a000017945 */ /* 0x000fee0003800000 */
[----:B------:R-:W-:-:S11]  /*93e0*/  DMUL R4, R4, R6 ;  /* 0x0000000604047228 */ /* 0x000fd60000000000 */
.L_x_179:
        /* <DEDUP_REMOVED lines=9> */
.L_x_178:
[----:B------:R2:W5:Y:S01]  /*9480*/  LDG.E.64 R4, desc[UR36][R12.64+0x58] ;  /* 0x000058240c047981 */ /* 0x000562000c1e1b00 */
[----:B------:R-:W-:Y:S01]  /*9490*/  DMUL R8, R2, R6 ;  /* 0x0000000602087228 */ /* 0x000fe20000000000 */
[----:B------:R-:W-:Y:S10]  /*94a0*/  BSSY B1, `(.L_x_180) ;  /* 0x0000009000017945 */ /* 0x000ff40003800000 */
.L_x_181:
        /* <DEDUP_REMOVED lines=9> */
.L_x_180:
[----:B------:R2:W5:Y:S01]  /*9540*/  LDG.E.64 R4, desc[UR36][R12.64+0x60] ;  /* 0x000060240c047981 */ /* 0x000562000c1e1b00 */
[C---:B------:R-:W-:Y:S01]  /*9550*/  DMUL R20, R2.reuse, R20 ;  /* 0x0000001402147228 */ /* 0x040fe20000000000 */
[----:B------:R-:W-:Y:S07]  /*9560*/  BSSY B1, `(.L_x_182) ;  /* 0x000000a000017945 */ /* 0x000fee0003800000 */
[----:B------:R-:W-:-:S11]  /*9570*/  DMUL R20, R2, R20 ;  /* 0x0000001402147228 */ /* 0x000fd60000000000 */
.L_x_183:
        /* <DEDUP_REMOVED lines=9> */
.L_x_182:
[----:B------:R2:W5:Y:S01]  /*9610*/  LDG.E.64 R4, desc[UR36][R12.64+0x68] ;  /* 0x000068240c047981 */ /* 0x000562000c1e1b00 */
[C---:B------:R-:W-:Y:S01]  /*9620*/  DMUL R48, R2.reuse, R48 ;  /* 0x0000003002307228 */ /* 0x040fe20000000000 */
[----:B------:R-:W-:Y:S07]  /*9630*/  BSSY B1, `(.L_x_184) ;  /* 0x000000a000017945 */ /* 0x000fee0003800000 */
[----:B------:R-:W-:-:S11]  /*9640*/  DMUL R48, R2, R48 ;  /* 0x0000003002307228 */ /* 0x000fd60000000000 */
.L_x_185:
        /* <DEDUP_REMOVED lines=9> */
.L_x_184:
[----:B------:R2:W5:Y:S01]  /*96e0*/  LDG.E.64 R4, desc[UR36][R12.64+0x70] ;  /* 0x000070240c047981 */ /* 0x000562000c1e1b00 */
[----:B------:R-:W-:-:S08]  /*96f0*/  DMUL R50, R2, R50 ;  /* 0x0000003202327228 */ /* 0x000fd00000000000 */
[----:B------:R-:W-:-:S11]  /*9700*/  DMUL R50, R2, R50 ;  /* 0x0000003202327228 */ /* 0x000fd60000000000 */
.L_x_186:
        /* <DEDUP_REMOVED lines=8> */
.L_x_133:
[----:B------:R-:W-:Y:S05]  /*9790*/  BSYNC B0 ;  /* 0x0000000000007941 */ /* 0x000fea0003800000 */
.L_x_132:
[----:B------:R-:W5:Y:S01]  /*97a0*/  LDCU UR4, c[0x0][0x3b0] ;  /* 0x00007600ff0477ac */ /* 0x000f620008000800 */
[----:B------:R-:W-:Y:S01]  /*97b0*/  BSSY B2, `(.L_x_187) ;  /* 0x00000cb000027945 */ /* 0x000fe20003800000 */
[----:B------:R-:W0:Y:S01]  /*97c0*/  LDCU UR5, c[0x0][0x3d8] ;  /* 0x00007b00ff0577ac */ /* 0x000e220008000800 */
[----:B-----5:R-:W-:Y:S01]  /*97d0*/  UIADD3 UR4, UPT, UPT, UR4, -0x1, URZ ;  /* 0xffffffff04047890 */ /* 0x020fe2000fffe0ff */
[----:B0-----:R-:W-:-:S05]  /*97e0*/  ISETP.EQ.OR P0, PT, RZ, UR5, !P0 ;  /* 0x00000005ff007c0c */ /* 0x001fca000c702670 */
[----:B------:R-:W-:-:S13]  /*97f0*/  ISETP.NE.OR P0, PT, R16, UR4, P0 ;  /* 0x0000000410007c0c */ /* 0x000fda0008705670 */
[----:B------:R-:W-:Y:S05]  /*9800*/  @P0 BRA `(.L_x_188) ;  /* 0x0000000c00140947 */ /* 0x000fea0003800000 */
[----:B------:R-:W-:-:S07]  /*9810*/  MOV R4, RZ ;  /* 0x000000ff00047202 */ /* 0x000fce0000000f00 */
.L_x_205:
[----:B------:R-:W-:Y:S01]  /*9820*/  IMAD R0, R4, 0x3, RZ ;  /* 0x0000000304007824 */ /* 0x000fe200078e02ff */
[----:B-123--:R-:W0:Y:S01]  /*9830*/  LDC.64 R14, c[0x0][0x400] ;  /* 0x00010000ff0e7b82 */ /* 0x00ee220000000a00 */
[----:B------:R-:W1:Y:S02]  /*9840*/  LDCU UR4, c[0x0][0x3dc] ;  /* 0x00007b80ff0477ac */ /* 0x000e640008000800 */
[----:B------:R-:W-:-:S05]  /*9850*/  IMAD R0, R0, 0x8, R1 ;  /* 0x0000000800007824 */ /* 0x000fca00078e0201 */
[----:B------:R2:W5:Y:S04]  /*9860*/  LDL.64 R2, [R0] ;  /* 0x0000000000027983 */ /* 0x0005680000100a00 */
[----:B------:R2:W5:Y:S04]  /*9870*/  LDL.64 R10, [R0+0x8] ;  /* 0x00000800000a7983 */ /* 0x0005680000100a00 */
[----:B----4-:R2:W5:Y:S01]  /*9880*/  LDL.64 R12, [R0+0x10] ;  /* 0x00001000000c7983 */ /* 0x0105620000100a00 */
[C---:B------:R-:W-:Y:S01]  /*9890*/  IMAD.SHL.U32 R5, R4.reuse, 0x2, RZ ;  /* 0x0000000204057824 */ /* 0x040fe200078e00ff */
[----:B------:R-:W-:Y:S01]  /*98a0*/  MOV R16, R4 ;  /* 0x0000000400107202 */ /* 0x000fe20000000f00 */
[----:B------:R-:W-:Y:S01]  /*98b0*/  VIADD R4, R4, 0x1 ;  /* 0x0000000104047836 */ /* 0x000fe20000000000 */
[----:B------:R-:W-:Y:S01]  /*98c0*/  BSSY B0, `(.L_x_189) ;  /* 0x00000b8000007945 */ /* 0x000fe20003800000 */
[----:B------:R-:W-:-:S03]  /*98d0*/  IMAD.MOV.U32 R55, RZ, RZ, RZ ;  /* 0x000000ffff377224 */ /* 0x000fc600078e00ff */
[----:B-1----:R-:W-:Y:S01]  /*98e0*/  ISETP.NE.AND P2, PT, R4, UR4, PT ;  /* 0x0000000404007c0c */ /* 0x002fe2000bf45270 */
[----:B0-2---:R-:W-:-:S12]  /*98f0*/  IMAD.WIDE.U32 R14, R5, 0x8, R14 ;  /* 0x00000008050e7825 */ /* 0x005fd800078e000e */
.L_x_204:
[----:B------:R-:W2:Y:S01]  /*9900*/  LDG.E.64 R20, desc[UR36][R14.64+0x8] ;  /* 0x000008240e147981 */ /* 0x000ea2000c1e1b00 */
[----:B------:R-:W0:Y:S01]  /*9910*/  LDC.64 R48, c[0x0][0x3f8] ;  /* 0x0000fe00ff307b82 */ /* 0x000e220000000a00 */
[----:B------:R-:W-:Y:S02]  /*9920*/  SHF.L.U32 R5, R55, 0x2, RZ ;  /* 0x0000000237057819 */ /* 0x000fe400000006ff */
[----:B-----5:R1:W5:Y:S03]  /*9930*/  LDG.E.64 R50, desc[UR36][R14.64] ;  /* 0x000000240e327981 */ /* 0x020366000c1e1b00 */
[----:B0-----:R-:W-:-:S05]  /*9940*/  IMAD.WIDE.U32 R48, R5, 0x8, R48 ;  /* 0x0000000805307825 */ /* 0x001fca00078e0030 */
[----:B------:R1:W5:Y:S01]  /*9950*/  LDG.E.64 R52, desc[UR36][R48.64] ;  /* 0x0000002430347981 */ /* 0x000362000c1e1b00 */
[----:B------:R-:W0:Y:S01]  /*9960*/  MUFU.RCP64H R7, -3 ;  /* 0xc008000000077908 */ /* 0x000e220000001800 */
[----:B------:R-:W-:Y:S02]  /*9970*/  HFMA2 R6, -RZ, RZ, 0, 5.9604644775390625e-08 ;  /* 0x00000001ff067431 */ /* 0x000fe400000001ff */
[----:B------:R-:W-:Y:S02]  /*9980*/  IMAD.MOV.U32 R56, RZ, RZ, 0x0 ;  /* 0x00000000ff387424 */ /* 0x000fe400078e00ff */
[----:B------:R-:W-:-:S06]  /*9990*/  IMAD.MOV.U32 R57, RZ, RZ, 0x40080000 ;  /* 0x40080000ff397424 */ /* 0x000fcc00078e00ff */
[----:B0-----:R-:W-:-:S08]  /*99a0*/  DFMA R8, R6, R56, 1 ;  /* 0x3ff000000608742b */ /* 0x001fd00000000038 */
[----:B------:R-:W-:-:S08]  /*99b0*/  DFMA R8, R8, R8, R8 ;  /* 0x000000080808722b */ /* 0x000fd00000000008 */
[----:B------:R-:W-:-:S08]  /*99c0*/  DFMA R8, R6, R8, R6 ;  /* 0x000000080608722b */ /* 0x000fd00000000006 */
[----:B------:R-:W-:-:S08]  /*99d0*/  DFMA R6, R8, R56, 1 ;  /* 0x3ff000000806742b */ /* 0x000fd00000000038 */
[----:B------:R-:W-:Y:S01]  /*99e0*/  DFMA R6, R8, R6, R8 ;  /* 0x000000060806722b */ /* 0x000fe20000000008 */
[----:B------:R-:W-:Y:S07]  /*99f0*/  BSSY.RECONVERGENT B3, `(.L_x_190) ;  /* 0x000000e000037945 */ /* 0x000fee0003800200 */
[----:B--2---:R-:W-:-:S08]  /*9a00*/  DMUL R72, R20, R6 ;  /* 0x0000000614487228 */ /* 0x004fd00000000000 */
[----:B------:R-:W-:-:S08]  /*9a10*/  DFMA R8, R72, 3, R20 ;  /* 0x400800004808782b */ /* 0x000fd00000000014 */
[----:B------:R-:W-:Y:S01]  /*9a20*/  DFMA R72, R6, R8, R72 ;  /* 0x000000080648722b */ /* 0x000fe20000000048 */
[----:B------:R-:W-:-:S09]  /*9a30*/  FSETP.GEU.AND P1, PT, |R21|, 6.5827683646048100446e-37, PT ;  /* 0x036000001500780b */ /* 0x000fd20003f2e200 */
[----:B------:R-:W-:-:S05]  /*9a40*/  FFMA R0, RZ, -2.125, R73 ;  /* 0xc0080000ff007823 */ /* 0x000fca0000000049 */
[----:B------:R-:W-:-:S13]  /*9a50*/  FSETP.GT.AND P0, PT, |R0|, 1.469367938527859385e-39, PT ;  /* 0x001000000000780b */ /* 0x000fda0003f04200 */
[----:B-1----:R-:W-:Y:S05]  /*9a60*/  @P0 BRA P1, `(.L_x_191) ;  /* 0x0000000000180947 */ /* 0x002fea0000800000 */
[----:B------:R-:W-:Y:S01]  /*9a70*/  IMAD.MOV.U32 R64, RZ, RZ, R20 ;  /* 0x000000ffff407224 */ /* 0x000fe200078e0014 */
[----:B------:R-:W-:Y:S01]  /*9a80*/  MOV R58, RZ ;  /* 0x000000ff003a7202 */ /* 0x000fe20000000f00 */
[----:B------:R-:W-:Y:S01]  /*9a90*/  IMAD.MOV.U32 R65, RZ, RZ, R21 ;  /* 0x000000ffff417224 */ /* 0x000fe200078e0015 */
[----:B------:R-:W-:Y:S01]  /*9aa0*/  MOV R0, 0x9ad0 ;  /* 0x00009ad000007802 */ /* 0x000fe20000000f00 */
[----:B------:R-:W-:-:S07]  /*9ab0*/  IMAD.MOV.U32 R59, RZ, RZ, -0x3ff80000 ;  /* 0xc0080000ff3b7424 */ /* 0x000fce00078e00ff */
[----:B-----5:R-:W-:Y:S05]  /*9ac0*/  CALL.REL.NOINC `($__internal_0_$__cuda_sm20_div_rn_f64_full) ;  /* 0x0000000800d07944 */ /* 0x020fea0003c00000 */
.L_x_191:
[----:B------:R-:W-:Y:S05]  /*9ad0*/  BSYNC.RECONVERGENT B3 ;  /* 0x0000000000037941 */ /* 0x000fea0003800200 */
.L_x_190:
[----:B-----5:R-:W-:Y:S01]  /*9ae0*/  DADD R58, R50, R72 ;  /* 0x00000000323a7229 */ /* 0x020fe20000000048 */
[----:B------:R-:W-:Y:S01]  /*9af0*/  IMAD.MOV.U32 R6, RZ, RZ, 0x1 ;  /* 0x00000001ff067424 */ /* 0x000fe200078e00ff */
[----:B------:R-:W-:Y:S01]  /*9b00*/  FSETP.GEU.AND P1, PT, |R53|, 6.5827683646048100446e-37, PT ;  /* 0x036000003500780b */ /* 0x000fe20003f2e200 */
[----:B------:R-:W-:Y:S03]  /*9b10*/  BSSY.RECONVERGENT B3, `(.L_x_192) ;  /* 0x0000011000037945 */ /* 0x000fe60003800200 */
[----:B------:R-:W0:Y:S02]  /*9b20*/  MUFU.RCP64H R7, R59 ;  /* 0x0000003b00077308 */ /* 0x000e240000001800 */
[----:B0-----:R-:W-:-:S08]  /*9b30*/  DFMA R8, -R58, R6, 1 ;  /* 0x3ff000003a08742b */ /* 0x001fd00000000106 */
[----:B------:R-:W-:-:S08]  /*9b40*/  DFMA R8, R8, R8, R8 ;  /* 0x000000080808722b */ /* 0x000fd00000000008 */
[----:B------:R-:W-:-:S08]  /*9b50*/  DFMA R8, R6, R8, R6 ;  /* 0x000000080608722b */ /* 0x000fd00000000006 */
[----:B------:R-:W-:-:S08]  /*9b60*/  DFMA R6, -R58, R8, 1 ;  /* 0x3ff000003a06742b */ /* 0x000fd00000000108 */
[----:B------:R-:W-:-:S08]  /*9b70*/  DFMA R6, R8, R6, R8 ;  /* 0x000000060806722b */ /* 0x000fd00000000008 */
[----:B------:R-:W-:-:S08]  /*9b80*/  DMUL R72, R52, R6 ;  /* 0x0000000634487228 */ /* 0x000fd00000000000 */
[----:B------:R-:W-:-:S08]  /*9b90*/  DFMA R8, -R58, R72, R52 ;  /* 0x000000483a08722b */ /* 0x000fd00000000134 */
[----:B------:R-:W-:-:S10]  /*9ba0*/  DFMA R72, R6, R8, R72 ;  /* 0x000000080648722b */ /* 0x000fd40000000048 */
[----:B------:R-:W-:-:S05]  /*9bb0*/  FFMA R0, RZ, R59, R73 ;  /* 0x0000003bff007223 */ /* 0x000fca0000000049 */
[----:B------:R-:W-:-:S13]  /*9bc0*/  FSETP.GT.AND P0, PT, |R0|, 1.469367938527859385e-39, PT ;  /* 0x001000000000780b */ /* 0x000fda0003f04200 */
[----:B------:R-:W-:Y:S05]  /*9bd0*/  @P0 BRA P1, `(.L_x_193) ;  /* 0x0000000000100947 */ /* 0x000fea0000800000 */
[----:B------:R-:W-:Y:S01]  /*9be0*/  MOV R64, R52 ;  /* 0x0000003400407202 */ /* 0x000fe20000000f00 */
[----:B------:R-:W-:Y:S01]  /*9bf0*/  IMAD.MOV.U32 R65, RZ, RZ, R53 ;  /* 0x000000ffff417224 */ /* 0x000fe200078e0035 */
[----:B------:R-:W-:-:S07]  /*9c00*/  MOV R0, 0x9c20 ;  /* 0x00009c2000007802 */ /* 0x000fce0000000f00 */
[----:B------:R-:W-:Y:S05]  /*9c10*/  CALL.REL.NOINC `($__internal_0_$__cuda_sm20_div_rn_f64_full) ;  /* 0x00000008007c7944 */ /* 0x000fea0003c00000 */
.L_x_193:
[----:B------:R-:W-:Y:S05]  /*9c20*/  BSYNC.RECONVERGENT B3 ;  /* 0x0000000000037941 */ /* 0x000fea0003800200 */
.L_x_192:
[----:B------:R-:W0:Y:S01]  /*9c30*/  MUFU.RSQ64H R67, R73 ;  /* 0x0000004900437308 */ /* 0x000e220000001c00 */
[----:B------:R-:W-:Y:S01]  /*9c40*/  VIADD R66, R73, 0xfcb00000 ;  /* 0xfcb0000049427836 */ /* 0x000fe20000000000 */
[----:B------:R-:W-:Y:S01]  /*9c50*/  MOV R8, 0x0 ;  /* 0x0000000000087802 */ /* 0x000fe20000000f00 */
[----:B------:R-:W-:Y:S01]  /*9c60*/  IMAD.MOV.U32 R9, RZ, RZ, 0x3fd80000 ;  /* 0x3fd80000ff097424 */ /* 0x000fe200078e00ff */
[----:B------:R-:W-:Y:S02]  /*9c70*/  BSSY.RECONVERGENT B3, `(.L_x_194) ;  /* 0x0000014000037945 */ /* 0x000fe40003800200 */
[----:B------:R-:W-:Y:S01]  /*9c80*/  ISETP.GE.U32.AND P0, PT, R66, 0x7ca00000, PT ;  /* 0x7ca000004200780c */ /* 0x000fe20003f06070 */
[----:B0-----:R-:W-:-:S08]  /*9c90*/  DMUL R6, R66, R66 ;  /* 0x0000004242067228 */ /* 0x001fd00000000000 */
[----:B------:R-:W-:-:S08]  /*9ca0*/  DFMA R6, -R6, R72, 1 ;  /* 0x3ff000000606742b */ /* 0x000fd00000000148 */
        /* <DEDUP_REMOVED lines=10> */
[----:B------:R-:W-:Y:S01]  /*9d50*/  MOV R57, R51 ;  /* 0x0000003300397202 */ /* 0x000fe20000000f00 */
[----:B------:R-:W-:Y:S01]  /*9d60*/  IMAD.MOV.U32 R7, RZ, RZ, R73 ;  /* 0x000000ffff077224 */ /* 0x000fe200078e0049 */
[----:B------:R-:W-:-:S07]  /*9d70*/  MOV R0, 0x9d90 ;  /* 0x00009d9000007802 */ /* 0x000fce0000000f00 */
[----:B------:R-:W-:Y:S05]  /*9d80*/  CALL.REL.NOINC `($__internal_1_$__cuda_sm20_dsqrt_rn_f64_mediumpath_v1) ;  /* 0x0000000c008c7944 */ /* 0x000fea0003c00000 */
[----:B------:R-:W-:Y:S02]  /*9d90*/  IMAD.MOV.U32 R64, RZ, RZ, R8 ;  /* 0x000000ffff407224 */ /* 0x000fe400078e0008 */
[----:B------:R-:W-:-:S07]  /*9da0*/  IMAD.MOV.U32 R65, RZ, RZ, R9 ;  /* 0x000000ffff417224 */ /* 0x000fce00078e0009 */
.L_x_195:
[----:B------:R-:W-:Y:S05]  /*9db0*/  BSYNC.RECONVERGENT B3 ;  /* 0x0000000000037941 */ /* 0x000fea0003800200 */
.L_x_194:
[----:B------:R-:W0:Y:S01]  /*9dc0*/  MUFU.RCP64H R7, R21 ;  /* 0x0000001500077308 */ /* 0x000e220000001800 */
[----:B------:R-:W-:Y:S01]  /*9dd0*/  MOV R6, 0x1 ;  /* 0x0000000100067802 */ /* 0x000fe20000000f00 */
[----:B------:R-:W-:Y:S01]  /*9de0*/  BSSY.RECONVERGENT B3, `(.L_x_196) ;  /* 0x0000011000037945 */ /* 0x000fe20003800200 */
[----:B------:R-:W-:-:S04]  /*9df0*/  FSETP.GEU.AND P1, PT, |R65|, 6.5827683646048100446e-37, PT ;  /* 0x036000004100780b */ /* 0x000fc80003f2e200 */
        /* <DEDUP_REMOVED lines=11> */
[----:B------:R-:W-:Y:S01]  /*9eb0*/  IMAD.MOV.U32 R58, RZ, RZ, R20 ;  /* 0x000000ffff3a7224 */ /* 0x000fe200078e0014 */
[----:B------:R-:W-:Y:S01]  /*9ec0*/  MOV R0, 0x9ef0 ;  /* 0x00009ef000007802 */ /* 0x000fe20000000f00 */
[----:B------:R-:W-:-:S07]  /*9ed0*/  IMAD.MOV.U32 R59, RZ, RZ, R21 ;  /* 0x000000ffff3b7224 */ /* 0x000fce00078e0015 */
[----:B------:R-:W-:Y:S05]  /*9ee0*/  CALL.REL.NOINC `($__internal_0_$__cuda_sm20_div_rn_f64_full) ;  /* 0x0000000400c87944 */ /* 0x000fea0003c00000 */
.L_x_197:
[----:B------:R-:W-:Y:S05]  /*9ef0*/  BSYNC.RECONVERGENT B3 ;  /* 0x0000000000037941 */ /* 0x000fea0003800200 */
.L_x_196:
[----:B------:R-:W2:Y:S01]  /*9f00*/  LDG.E.64 R8, desc[UR36][R48.64+0x10] ;  /* 0x0000102430087981 */ /* 0x000ea2000c1e1b00 */
[----:B------:R-:W0:Y:S03]  /*9f10*/  LDCU.64 UR4, c[0x0][0x408] ;  /* 0x00008100ff0477ac */ /* 0x000e260008000a00 */
[----:B------:R-:W3:Y:S04]  /*9f20*/  LDG.E.64 R6, desc[UR36][R48.64+0x8] ;  /* 0x0000082430067981 */ /* 0x000ee8000c1e1b00 */
[----:B------:R-:W4:Y:S01]  /*9f30*/  LDG.E.64 R20, desc[UR36][R48.64+0x18] ;  /* 0x0000182430147981 */ /* 0x000f22000c1e1b00 */
[----:B------:R-:W-:Y:S01]  /*9f40*/  BSSY.RECONVERGENT B1, `(.L_x_198) ;  /* 0x0000020000017945 */ /* 0x000fe20003800200 */
[----:B--2---:R-:W-:-:S08]  /*9f50*/  DMUL R8, R10, R8 ;  /* 0x000000080a087228 */ /* 0x004fd00000000000 */
[----:B---3--:R-:W-:-:S08]  /*9f60*/  DFMA R6, R2, R6, R8 ;  /* 0x000000060206722b */ /* 0x008fd00000000008 */
[----:B----4-:R-:W-:-:S08]  /*9f70*/  DFMA R6, R12, R20, R6 ;  /* 0x000000140c06722b */ /* 0x010fd00000000006 */
[----:B------:R-:W-:-:S08]  /*9f80*/  DMUL R6, R6, R72 ;  /* 0x0000004806067228 */ /* 0x000fd00000000000 */
[----:B0-----:R-:W-:-:S08]  /*9f90*/  DMUL R62, R6, UR4 ;  /* 0x00000004063e7c28 */ /* 0x001fd00008000000 */
[----:B------:R-:W-:-:S14]  /*9fa0*/  DSETP.NEU.AND P0, PT, |R62|, +INF , PT ;  /* 0x7ff000003e00742a */ /* 0x000fdc0003f0d200 */
[----:B------:R-:W-:Y:S01]  /*9fb0*/  @!P0 DMUL R6, RZ, R62 ;  /* 0x0000003eff068228 */ /* 0x000fe20000000000 */
[----:B------:R-:W-:Y:S01]  /*9fc0*/  @!P0 MOV R0, 0x1 ;  /* 0x0000000100008802 */ /* 0x000fe20000000f00 */
[----:B------:R-:W-:Y:S09]  /*9fd0*/  @!P0 BRA `(.L_x_199) ;  /* 0x0000000000588947 */ /* 0x000ff20003800000 */
[----:B------:R-:W-:Y:S01]  /*9fe0*/  UMOV UR4, 0x6dc9c883 ;  /* 0x6dc9c88300047882 */ /* 0x000fe20000000000 */
[----:B------:R-:W-:Y:S01]  /*9ff0*/  UMOV UR5, 0x3fe45f30 ;  /* 0x3fe45f3000057882 */ /* 0x000fe20000000000 */
[C---:B------:R-:W-:Y:S01]  /*a000*/  DSETP.GE.AND P0, PT, |R62|.reuse, 2.14748364800000000000e+09, PT ;  /* 0x41e000003e00742a */ /* 0x040fe20003f06200 */
[----:B------:R-:W-:Y:S01]  /*a010*/  BSSY.RECONVERGENT B3, `(.L_x_200) ;  /* 0x0000011000037945 */ /* 0x000fe20003800200 */
[----:B------:R-:W-:Y:S01]  /*a020*/  DMUL R8, R62, UR4 ;  /* 0x000000043e087c28 */ /* 0x000fe20008000000 */
[----:B------:R-:W-:Y:S01]  /*a030*/  UMOV UR4, 0x54442d18 ;  /* 0x54442d1800047882 */ /* 0x000fe20000000000 */
[----:B------:R-:W-:-:S04]  /*a040*/  UMOV UR5, 0x3ff921fb ;  /* 0x3ff921fb00057882 */ /* 0x000fc80000000000 */
[----:B------:R-:W0:Y:S08]  /*a050*/  F2I.F64 R0, R8 ;  /* 0x0000000800007311 */ /* 0x000e300000301100 */
[----:B0-----:R-:W0:Y:S02]  /*a060*/  I2F.F64 R6, R0 ;  /* 0x0000000000067312 */ /* 0x001e240000201c00 */
[----:B0-----:R-:W-:Y:S01]  /*a070*/  DFMA R20, R6, -UR4, R62 ;  /* 0x8000000406147c2b */ /* 0x001fe2000800003e */
        /* <DEDUP_REMOVED lines=8> */
[----:B------:R-:W-:-:S07]  /*a100*/  MOV R56, 0xa120 ;  /* 0x0000a12000387802 */ /* 0x000fce0000000f00 */
[----:B------:R-:W-:Y:S05]  /*a110*/  CALL.REL.NOINC `($_Z9propagateP24curandStatePhilox4_32_10PdS1_S1_S1_S1_iiddddjjddjPKdS3_d$__internal_trig_reduction_slowpathd) ;  /* 0x0000000c00487944 */ /* 0x000fea0003c00000 */
.L_x_201:
[----:B------:R-:W-:Y:S05]  /*a120*/  BSYNC.RECONVERGENT B3 ;  /* 0x0000000000037941 */ /* 0x000fea0003800200 */
.L_x_200:
[----:B------:R-:W-:-:S07]  /*a130*/  VIADD R0, R0, 0x1 ;  /* 0x0000000100007836 */ /* 0x000fce0000000000 */
.L_x_199:
[----:B------:R-:W-:Y:S05]  /*a140*/  BSYNC.RECONVERGENT B1 ;  /* 0x0000000000017941 */ /* 0x000fea0003800200 */
.L_x_198:
[----:B------:R-:W0:Y:S01]  /*a150*/  LDCU.64 UR4, c[0x4][0x1a8] ;  /* 0x01003500ff0477ac */ /* 0x000e220008000a00 */
[----:B------:R-:W-:Y:S01]  /*a160*/  SHF.L.U32 R5, R0, 0x6, RZ ;  /* 0x0000000600057819 */ /* 0x000fe200000006ff */
[----:B------:R-:W1:Y:S03]  /*a170*/  LDC R54, c[0x0][0x3d8] ;  /* 0x0000f600ff367b82 */ /* 0x000e660000000800 */
[----:B------:R-:W-:-:S05]  /*a180*/  LOP3.LUT R5, R5, 0x40, RZ, 0xc0, !PT ;  /* 0x0000004005057812 */ /* 0x000fca00078ec0ff */
[----:B------:R-:W2:Y:S01]  /*a190*/  LDC.64 R20, c[0x0][0x3a8] ;  /* 0x0000ea00ff147b82 */ /* 0x000ea20000000a00 */
[----:B0-----:R-:W-:-:S05]  /*a1a0*/  IADD3 R8, P0, PT, R5, UR4, RZ ;  /* 0x0000000405087c10 */ /* 0x001fca000ff1e0ff */
[----:B------:R-:W-:-:S05]  /*a1b0*/  IMAD.X R9, RZ, RZ, UR5, P0 ;  /* 0x00000005ff097e24 */ /* 0x000fca00080e06ff */
[----:B------:R-:W3:Y:S04]  /*a1c0*/  LDG.E.128.CONSTANT R56, desc[UR36][R8.64] ;  /* 0x0000002408387981 */ /* 0x000ee8000c1e9d00 */
[----:B------:R-:W4:Y:S04]  /*a1d0*/  LDG.E.128.CONSTANT R48, desc[UR36][R8.64+0x10] ;  /* 0x0000102408307981 */ /* 0x000f28000c1e9d00 */
[----:B------:R0:W4:Y:S01]  /*a1e0*/  LDG.E.128.CONSTANT R64, desc[UR36][R8.64+0x20] ;  /* 0x0000202408407981 */ /* 0x000122000c1e9d00 */
[----:B-1----:R-:W-:-:S04]  /*a1f0*/  IMAD R53, R16, R54, R55 ;  /* 0x0000003610357224 */ /* 0x002fc800078e0237 */
[----:B--2---:R-:W-:-:S05]  /*a200*/  IMAD.WIDE.U32 R52, R53, 0x8, R20 ;  /* 0x0000000835347825 */ /* 0x004fca00078e0014 */
[----:B------:R1:W5:Y:S01]  /*a210*/  LDG.E.64 R60, desc[UR36][R52.64] ;  /* 0x00000024343c7981 */ /* 0x000362000c1e1b00 */
[----:B------:R-:W-:Y:S01]  /*a220*/  LOP3.LUT R5, R0, 0x1, RZ, 0xc0, !PT ;  /* 0x0000000100057812 */ /* 0x000fe200078ec0ff */
[----:B------:R-:W-:Y:S01]  /*a230*/  IMAD.MOV.U32 R20, RZ, RZ, 0x20fd8164 ;  /* 0x20fd8164ff147424 */ /* 0x000fe200078e00ff */
[----:B0-----:R-:W-:Y:S01]  /*a240*/  DMUL R8, R6, R6 ;  /* 0x0000000606087228 */ /* 0x001fe20000000000 */
[----:B------:R-:W-:Y:S01]  /*a250*/  BSSY B1, `(.L_x_202) ;  /* 0x000001b000017945 */ /* 0x000fe20003800000 */
[----:B------:R-:W-:Y:S02]  /*a260*/  ISETP.NE.U32.AND P0, PT, R5, 0x1, PT ;  /* 0x000000010500780c */ /* 0x000fe40003f05070 */
[----:B------:R-:W-:Y:S02]  /*a270*/  MOV R5, 0x3da8ff83 ;  /* 0x3da8ff8300057802 */ /* 0x000fe40000000f00 */
[----:B------:R-:W-:Y:S02]  /*a280*/  FSEL R20, R20, -8.06006814911005101289e+34, !P0 ;  /* 0xf9785eba14147808 */ /* 0x000fe40004000000 */
[----:B------:R-:W-:-:S06]  /*a290*/  FSEL R21, -R5, 0.11223486810922622681, !P0 ;  /* 0x3de5db6505157808 */ /* 0x000fcc0004000100 */
[----:B---3--:R-:W-:-:S08]  /*a2a0*/  DFMA R56, R8, R20, R56 ;  /* 0x000000140838722b */ /* 0x008fd00000000038 */
[----:B------:R-:W-:-:S08]  /*a2b0*/  DFMA R56, R8, R56, R58 ;  /* 0x000000380838722b */ /* 0x000fd0000000003a */
[----:B----4-:R-:W-:-:S08]  /*a2c0*/  DFMA R48, R8, R56, R48 ;  /* 0x000000380830722b */ /* 0x010fd00000000030 */
[----:B------:R-:W-:-:S08]  /*a2d0*/  DFMA R48, R8, R48, R50 ;  /* 0x000000300830722b */ /* 0x000fd00000000032 */
[----:B------:R-:W-:-:S08]  /*a2e0*/  DFMA R48, R8, R48, R64 ;  /* 0x000000300830722b */ /* 0x000fd00000000040 */
        /* <DEDUP_REMOVED lines=8> */
[----:B-1----:R-:W-:-:S07]  /*a370*/  FSEL R7, R9, R7, !P0 ;  /* 0x0000000709077208 */ /* 0x002fce0004000000 */
.L_x_203:
[----:B-----5:R-:W-:Y:S01]  /*a380*/  DADD R62, R60, R6 ;  /* 0x000000003c3e7229 */ /* 0x020fe20000000006 */
[----:B------:R-:W-:Y:S09]  /*a390*/  YIELD ;  /* 0x0000000000007946 */ /* 0x000ff20003800000 */
[----:B------:R-:W2:Y:S02]  /*a3a0*/  ATOMG.E.CAS.64.STRONG.GPU PT, R62, [R52], R60, R62 ;  /* 0x0000003c343e73a9 */ /* 0x000ea400001ee53e */
[----:B--2---:R-:W-:Y:S01]  /*a3b0*/  ISETP.NE.U32.AND P0, PT, R60, R62, PT ;  /* 0x0000003e3c00720c */ /* 0x004fe20003f05070 */
[----:B------:R-:W-:-:S03]  /*a3c0*/  IMAD.MOV.U32 R60, RZ, RZ, R62 ;  /* 0x000000ffff3c7224 */ /* 0x000fc600078e003e */
[----:B------:R-:W-:Y:S01]  /*a3d0*/  ISETP.NE.AND.EX P0, PT, R61, R63, PT, P0 ;  /* 0x0000003f3d00720c */ /* 0x000fe20003f05300 */
[----:B------:R-:W-:-:S12]  /*a3e0*/  IMAD.MOV.U32 R61, RZ, RZ, R63 ;  /* 0x000000ffff3d7224 */ /* 0x000fd800078e003f */
[----:B------:R-:W-:Y:S05]  /*a3f0*/  @P0 BRA `(.L_x_203) ;  /* 0xfffffffc00e00947 */ /* 0x000fea000383ffff */
[----:B------:R-:W-:Y:S05]  /*a400*/  BSYNC B1 ;  /* 0x0000000000017941 */ /* 0x000fea0003800000 */
.L_x_202:
[----:B------:R-:W-:-:S04]  /*a410*/  IADD3 R55, PT, PT, R55, 0x1, RZ ;  /* 0x0000000137377810 */ /* 0x000fc80007ffe0ff */
[----:B------:R-:W-:-:S13]  /*a420*/  ISETP.NE.AND P0, PT, R55, R54, PT ;  /* 0x000000363700720c */ /* 0x000fda0003f05270 */
[----:B------:R-:W-:Y:S05]  /*a430*/  @P0 BRA `(.L_x_204) ;  /* 0xfffffff400300947 */ /* 0x000fea000383ffff */
[----:B------:R-:W-:Y:S05]  /*a440*/  BSYNC B0 ;  /* 0x0000000000007941 */ /* 0x000fea0003800000 */
.L_x_189:
[----:B------:R-:W-:Y:S05]  /*a450*/  @P2 BRA `(.L_x_205) ;  /* 0xfffffff000f02947 */ /* 0x000fea000383ffff */
.L_x_188:
[----:B------:R-:W-:Y:S05]  /*a460*/  BSYNC B2 ;  /* 0x0000000000027941 */ /* 0x000fea0003800000 */
.L_x_187:
[----:B------:R-:W0:Y:S01]  /*a470*/  LDCU UR4, c[0x0][0x3b0] ;  /* 0x00007600ff0477ac */ /* 0x000e220008000800 */
[----:B------:R-:W-:-:S05]  /*a480*/  VIADD R18, R18, 0x1 ;  /* 0x0000000112127836 */ /* 0x000fca0000000000 */
[----:B------:R-:W-:-:S04]  /*a490*/  ISETP.NE.AND P0, PT, R18, UR38, PT ;  /* 0x0000002612007c0c */ /* 0x000fc8000bf05270 */
[----:B------:R-:W-:Y:S02]  /*a4a0*/  SEL R18, R18, RZ, P0 ;  /* 0x000000ff12127207 */ /* 0x000fe40000000000 */
[----:B0-----:R-:W-:-:S13]  /*a4b0*/  ISETP.NE.AND P1, PT, R17, UR4, PT ;  /* 0x0000000411007c0c */ /* 0x001fda000bf25270 */
[----:B------:R-:W-:Y:S05]  /*a4c0*/  @P1 BRA `(.L_x_206) ;  /* 0xffffff7400501947 */ /* 0x000fea000383ffff */
[----:B------:R-:W-:Y:S05]  /*a4d0*/  BSYNC B6 ;  /* 0x0000000000067941 */ /* 0x000fea0003800000 */
.L_x_25:
[----:B------:R-:W5:Y:S01]  /*a4e0*/  LDCU UR4, c[0x0][0x360] ;  /* 0x00006c00ff0477ac */ /* 0x000f620008000800 */
[----:B------:R-:W5:Y:S01]  /*a4f0*/  LDC R0, c[0x0][0x370] ;  /* 0x0000dc00ff007b82 */ /* 0x000f620000000800 */
[----:B------:R-:W0:Y:S01]  /*a500*/  LDCU UR5, c[0x0][0x3b4] ;  /* 0x00007680ff0577ac */ /* 0x000e220008000800 */
[----:B-----5:R-:W-:-:S05]  /*a510*/  IMAD R25, R0, UR4, R25 ;  /* 0x0000000400197c24 */ /* 0x020fca000f8e0219 */
[----:B0-----:R-:W-:-:S13]  /*a520*/  ISETP.GE.AND P0, PT, R25, UR5, PT ;  /* 0x0000000519007c0c */ /* 0x001fda000bf06270 */
[----:B------:R-:W-:Y:S05]  /*a530*/  @!P0 BRA `(.L_x_207) ;  /* 0xffffff5c000c8947 */ /* 0x000fea000383ffff */
.L_x_6:
[----:B------:R-:W-:Y:S05]  /*a540*/  BSYNC B7 ;  /* 0x0000000000077941 */ /* 0x000fea0003800000 */
.L_x_5:
[----:B------:R-:W0:Y:S01]  /*a550*/  S2R R5, SR_CTAID.X ;  /* 0x0000000000057919 */ /* 0x000e220000002500 */
[----:B------:R-:W1:Y:S01]  /*a560*/  LDC.64 R2, c[0x0][0x380] ;  /* 0x0000e000ff027b82 */ /* 0x000e620000000a00 */
[----:B------:R-:W0:Y:S01]  /*a570*/  LDCU UR4, c[0x0][0x360] ;  /* 0x00006c00ff0477ac */ /* 0x000e220008000800 */
[----:B------:R-:W0:Y:S02]  /*a580*/  S2R R0, SR_TID.X ;  /* 0x0000000000007919 */ /* 0x000e240000002100 */
[----:B0-----:R-:W-:-:S04]  /*a590*/  IMAD R5, R5, UR4, R0 ;  /* 0x0000000405057c24 */ /* 0x001fc8000f8e0200 */
[----:B-1----:R-:W-:-:S05]  /*a5a0*/  IMAD.WIDE R2, R5, 0x40, R2 ;  /* 0x0000004005027825 */ /* 0x002fca00078e0202 */
[----:B-----5:R-:W-:Y:S04]  /*a5b0*/  STG.E.128 desc[UR36][R2.64], R36 ;  /* 0x0000002402007986 */ /* 0x020fe8000c101d24 */
[----:B------:R-:W-:Y:S04]  /*a5c0*/  STG.E.128 desc[UR36][R2.64+0x10], R40 ;  /* 0x0000102802007986 */ /* 0x000fe8000c101d24 */
[----:B------:R-:W-:Y:S04]  /*a5d0*/  STG.E.128 desc[UR36][R2.64+0x20], R44 ;  /* 0x0000202c02007986 */ /* 0x000fe8000c101d24 */
[----:B------:R-:W-:Y:S04]  /*a5e0*/  STG.E.64 desc[UR36][R2.64+0x30], R34 ;  /* 0x0000302202007986 */ /* 0x000fe8000c101b24 */
[----:B------:R-:W-:Y:S01]  /*a5f0*/  STG.E.64 desc[UR36][R2.64+0x38], R26 ;  /* 0x0000381a02007986 */ /* 0x000fe2000c101b24 */
[----:B------:R-:W-:Y:S05]  /*a600*/  EXIT ;  /* 0x000000000000794d */ /* 0x000fea0003800000 */
        .weak           $__internal_0_$__cuda_sm20_div_rn_f64_full
        .type           $__internal_0_$__cuda_sm20_div_rn_f64_full,@function
        .size           $__internal_0_$__cuda_sm20_div_rn_f64_full,($__internal_1_$__cuda_sm20_dsqrt_rn_f64_mediumpath_v1 - $__internal_0_$__cuda_sm20_div_rn_f64_full)
$__internal_0_$__cuda_sm20_div_rn_f64_full:
[----:B------:R-:W-:Y:S01]  /*a610*/  FSETP.GEU.AND P4, PT, |R65|, 1.469367938527859385e-39, PT ;  /* 0x001000004100780b */ /* 0x000fe20003f8e200 */
[----:B------:R-:W-:Y:S01]  /*a620*/  IMAD.MOV.U32 R66, RZ, RZ, R64 ;  /* 0x000000ffff427224 */ /* 0x000fe200078e0040 */
[C---:B------:R-:W-:Y:S01]  /*a630*/  FSETP.GEU.AND P0, PT, |R59|.reuse, 1.469367938527859385e-39, PT ;  /* 0x001000003b00780b */ /* 0x040fe20003f0e200 */
[----:B------:R-:W-:Y:S01]  /*a640*/  BSSY.RECONVERGENT B1, `(.L_x_208) ;  /* 0x0000054000017945 */ /* 0x000fe20003800200 */
[----:B------:R-:W-:Y:S02]  /*a650*/  LOP3.LUT R56, R59, 0x800fffff, RZ, 0xc0, !PT ;  /* 0x800fffff3b387812 */ /* 0x000fe400078ec0ff */
[----:B------:R-:W-:Y:S02]  /*a660*/  LOP3.LUT R5, R65, 0x7ff00000, RZ, 0xc0, !PT ;  /* 0x7ff0000041057812 */ /* 0x000fe400078ec0ff */
[----:B------:R-:W-:Y:S01]  /*a670*/  LOP3.LUT R57, R56, 0x3ff00000, RZ, 0xfc, !PT ;  /* 0x3ff0000038397812 */ /* 0x000fe200078efcff */
[----:B------:R-:W-:Y:S01]  /*a680*/  IMAD.MOV.U32 R56, RZ, RZ, R58 ;  /* 0x000000ffff387224 */ /* 0x000fe200078e003a */
[----:B------:R-:W-:-:S02]  /*a690*/  LOP3.LUT R8, R59, 0x7ff00000, RZ, 0xc0, !PT ;  /* 0x7ff000003b087812 */ /* 0x000fc400078ec0ff */
[----:B------:R-:W-:Y:S01]  /*a6a0*/  MOV R68, 0x1 ;  /* 0x0000000100447802 */ /* 0x000fe20000000f00 */
[----:B------:R-:W-:Y:S01]  /*a6b0*/  @!P4 IMAD.MOV.U32 R72, RZ, RZ, RZ ;  /* 0x000000ffff48c224 */ /* 0x000fe200078e00ff */
[----:B------:R-:W-:Y:S01]  /*a6c0*/  @!P4 LOP3.LUT R6, R59, 0x7ff00000, RZ, 0xc0, !PT ;  /* 0x7ff000003b06c812 */ /* 0x000fe200078ec0ff */
[----:B------:R-:W-:Y:S01]  /*a6d0*/  @!P0 DMUL R56, R58, 8.98846567431157953865e+307 ;  /* 0x7fe000003a388828 */ /* 0x000fe20000000000 */
[C---:B------:R-:W-:Y:S02]  /*a6e0*/  ISETP.GE.U32.AND P3, PT, R5.reuse, R8, PT ;  /* 0x000000080500720c */ /* 0x040fe40003f66070 */
[----:B------:R-:W-:Y:S02]  /*a6f0*/  @!P4 ISETP.GE.U32.AND P5, PT, R5, R6, PT ;  /* 0x000000060500c20c */ /* 0x000fe40003fa6070 */
[----:B------:R-:W-:Y:S01]  /*a700*/  MOV R6, 0x1ca00000 ;  /* 0x1ca0000000067802 */ /* 0x000fe20000000f00 */
[----:B------:R-:W0:Y:S03]  /*a710*/  MUFU.RCP64H R69, R57 ;  /* 0x0000003900457308 */ /* 0x000e260000001800 */
[----:B------:R-:W-:-:S02]  /*a720*/  @!P4 SEL R7, R6, 0x63400000, !P5 ;  /* 0x634000000607c807 */ /* 0x000fc40006800000 */
[----:B------:R-:W-:Y:S02]  /*a730*/  SEL R9, R6, 0x63400000, !P3 ;  /* 0x6340000006097807 */ /* 0x000fe40005800000 */
[--C-:B------:R-:W-:Y:S02]  /*a740*/  @!P4 LOP3.LUT R7, R7, 0x80000000, R65.reuse, 0xf8, !PT ;  /* 0x800000000707c812 */ /* 0x100fe400078ef841 */
[----:B------:R-:W-:Y:S02]  /*a750*/  LOP3.LUT R67, R9, 0x800fffff, R65, 0xf8, !PT ;  /* 0x800fffff09437812 */ /* 0x000fe400078ef841 */
[----:B------:R-:W-:Y:S01]  /*a760*/  @!P4 LOP3.LUT R73, R7, 0x100000, RZ, 0xfc, !PT ;  /* 0x001000000749c812 */ /* 0x000fe200078efcff */
[----:B------:R-:W-:Y:S01]  /*a770*/  IMAD.MOV.U32 R7, RZ, RZ, R5 ;  /* 0x000000ffff077224 */ /* 0x000fe200078e0005 */
[----:B------:R-:W-:-:S04]  /*a780*/  @!P0 LOP3.LUT R8, R57, 0x7ff00000, RZ, 0xc0, !PT ;  /* 0x7ff0000039088812 */ /* 0x000fc800078ec0ff */
[----:B------:R-:W-:Y:S02]  /*a790*/  @!P4 DFMA R66, R66, 2, -R72 ;  /* 0x400000004242c82b */ /* 0x000fe40000000848 */
[----:B0-----:R-:W-:-:S08]  /*a7a0*/  DFMA R72, R68, -R56, 1 ;  /* 0x3ff000004448742b */ /* 0x001fd00000000838 */
[----:B------:R-:W-:Y:S01]  /*a7b0*/  DFMA R72, R72, R72, R72 ;  /* 0x000000484848722b */ /* 0x000fe20000000048 */
[----:B------:R-:W-:-:S05]  /*a7c0*/  @!P4 LOP3.LUT R7, R67, 0x7ff00000, RZ, 0xc0, !PT ;  /* 0x7ff000004307c812 */ /* 0x000fca00078ec0ff */
[----:B------:R-:W-:Y:S02]  /*a7d0*/  VIADD R9, R7, 0xffffffff ;  /* 0xffffffff07097836 */ /* 0x000fe40000000000 */
[----:B------:R-:W-:-:S03]  /*a7e0*/  DFMA R68, R68, R72, R68 ;  /* 0x000000484444722b */ /* 0x000fc60000000044 */
[----:B------:R-:W-:Y:S02]  /*a7f0*/  ISETP.GT.U32.AND P0, PT, R9, 0x7feffffe, PT ;  /* 0x7feffffe0900780c */ /* 0x000fe40003f04070 */
[----:B------:R-:W-:-:S03]  /*a800*/  IADD3 R9, PT, PT, R8, -0x1, RZ ;  /* 0xffffffff08097810 */ /* 0x000fc60007ffe0ff */
[----:B------:R-:W-:Y:S01]  /*a810*/  DFMA R72, R68, -R56, 1 ;  /* 0x3ff000004448742b */ /* 0x000fe20000000838 */
[----:B------:R-:W-:-:S07]  /*a820*/  ISETP.GT.U32.OR P0, PT, R9, 0x7feffffe, P0 ;  /* 0x7feffffe0900780c */ /* 0x000fce0000704470 */
[----:B------:R-:W-:-:S08]  /*a830*/  DFMA R68, R68, R72, R68 ;  /* 0x000000484444722b */ /* 0x000fd00000000044 */
[----:B------:R-:W-:-:S08]  /*a840*/  DMUL R72, R68, R66 ;  /* 0x0000004244487228 */ /* 0x000fd00000000000 */
[----:B------:R-:W-:-:S08]  /*a850*/  DFMA R74, R72, -R56, R66 ;  /* 0x80000038484a722b */ /* 0x000fd00000000042 */
[----:B------:R-:W-:Y:S01]  /*a860*/  DFMA R68, R68, R74, R72 ;  /* 0x0000004a4444722b */ /* 0x000fe20000000048 */
[----:B------:R-:W-:Y:S10]  /*a870*/  @P0 BRA `(.L_x_209) ;  /* 0x00000000006c0947 */ /* 0x000ff40003800000 */
[----:B------:R-:W-:-:S04]  /*a880*/  LOP3.LUT R8, R59, 0x7ff00000, RZ, 0xc0, !PT ;  /* 0x7ff000003b087812 */ /* 0x000fc800078ec0ff */
[CC--:B------:R-:W-:Y:S02]  /*a890*/  ISETP.GE.U32.AND P0, PT, R5.reuse, R8.reuse, PT ;  /* 0x000000080500720c */ /* 0x0c0fe40003f06070 */
[----:B------:R-:W-:Y:S02]  /*a8a0*/  VIADDMNMX R5, R5, -R8, 0xb9600000, !PT ;  /* 0xb960000005057446 */ /* 0x000fe40007800908 */
[----:B------:R-:W-:Y:S02]  /*a8b0*/  SEL R6, R6, 0x63400000, !P0 ;  /* 0x6340000006067807 */ /* 0x000fe40004000000 */
[----:B------:R-:W-:-:S05]  /*a8c0*/  VIMNMX R5, PT, PT, R5, 0x46a00000, PT ;  /* 0x46a0000005057848 */ /* 0x000fca0003fe0100 */
[----:B------:R-:W-:Y:S01]  /*a8d0*/  IMAD.IADD R5, R5, 0x1, -R6 ;  /* 0x0000000105057824 */ /* 0x000fe200078e0a06 */
[----:B------:R-:W-:-:S03]  /*a8e0*/  MOV R6, RZ ;  /* 0x000000ff00067202 */ /* 0x000fc60000000f00 */
[----:B------:R-:W-:-:S06]  /*a8f0*/  VIADD R7, R5, 0x7fe00000 ;  /* 0x7fe0000005077836 */ /* 0x000fcc0000000000 */
[----:B------:R-:W-:-:S10]  /*a900*/  DMUL R72, R68, R6 ;  /* 0x0000000644487228 */ /* 0x000fd40000000000 */
[----:B------:R-:W-:-:S13]  /*a910*/  FSETP.GTU.AND P0, PT, |R73|, 1.469367938527859385e-39, PT ;  /* 0x001000004900780b */ /* 0x000fda0003f0c200 */
[----:B------:R-:W-:Y:S05]  /*a920*/  @P0 BRA `(.L_x_210) ;  /* 0x0000000000940947 */ /* 0x000fea0003800000 */
[----:B------:R-:W-:Y:S01]  /*a930*/  DFMA R56, R68, -R56, R66 ;  /* 0x800000384438722b */ /* 0x000fe20000000042 */
[----:B------:R-:W-:-:S09]  /*a940*/  IMAD.MOV.U32 R8, RZ, RZ, RZ ;  /* 0x000000ffff087224 */ /* 0x000fd200078e00ff */
[C---:B------:R-:W-:Y:S02]  /*a950*/  FSETP.NEU.AND P0, PT, R57.reuse, RZ, PT ;  /* 0x000000ff3900720b */ /* 0x040fe40003f0d000 */
[----:B------:R-:W-:-:S04]  /*a960*/  LOP3.LUT R6, R57, 0x80000000, R59, 0x48, !PT ;  /* 0x8000000039067812 */ /* 0x000fc800078e483b */
[----:B------:R-:W-:-:S07]  /*a970*/  LOP3.LUT R9, R6, R7, RZ, 0xfc, !PT ;  /* 0x0000000706097212 */ /* 0x000fce00078efcff */
[----:B------:R-:W-:Y:S05]  /*a980*/  @!P0 BRA `(.L_x_210) ;  /* 0x00000000007c8947 */ /* 0x000fea0003800000 */
[----:B------:R-:W-:Y:S01]  /*a990*/  IMAD.MOV R57, RZ, RZ, -R5 ;  /* 0x000000ffff397224 */ /* 0x000fe200078e0a05 */
[----:B------:R-:W-:Y:S01]  /*a9a0*/  MOV R56, RZ ;  /* 0x000000ff00387202 */ /* 0x000fe20000000f00 */
[----:B------:R-:W-:Y:S01]  /*a9b0*/  DMUL.RP R8, R68, R8 ;  /* 0x0000000844087228 */ /* 0x000fe20000008000 */
[----:B------:R-:W-:-:S04]  /*a9c0*/  IADD3 R5, PT, PT, -R5, -0x43300000, RZ ;  /* 0xbcd0000005057810 */ /* 0x000fc80007ffe1ff */
[----:B------:R-:W-:-:S10]  /*a9d0*/  DFMA R56, R72, -R56, R68 ;  /* 0x800000384838722b */ /* 0x000fd40000000044 */
[----:B------:R-:W-:Y:S02]  /*a9e0*/  FSETP.NEU.AND P0, PT, |R57|, R5, PT ;  /* 0x000000053900720b */ /* 0x000fe40003f0d200 */
[----:B------:R-:W-:Y:S02]  /*a9f0*/  LOP3.LUT R5, R9, R6, RZ, 0x3c, !PT ;  /* 0x0000000609057212 */ /* 0x000fe400078e3cff */
[----:B------:R-:W-:Y:S02]  /*aa00*/  FSEL R72, R8, R72, !P0 ;  /* 0x0000004808487208 */ /* 0x000fe40004000000 */
[----:B------:R-:W-:Y:S01]  /*aa10*/  FSEL R73, R5, R73, !P0 ;  /* 0x0000004905497208 */ /* 0x000fe20004000000 */
[----:B------:R-:W-:Y:S06]  /*aa20*/  BRA `(.L_x_210) ;  /* 0x0000000000547947 */ /* 0x000fec0003800000 */
.L_x_209:
[----:B------:R-:W-:-:S14]  /*aa30*/  DSETP.NAN.AND P0, PT, R64, R64, PT ;  /* 0x000000404000722a */ /* 0x000fdc0003f08000 */
[----:B------:R-:W-:Y:S05]  /*aa40*/  @P0 BRA `(.L_x_211) ;  /* 0x0000000000440947 */ /* 0x000fea0003800000 */
[----:B------:R-:W-:-:S14]  /*aa50*/  DSETP.NAN.AND P0, PT, R58, R58, PT ;  /* 0x0000003a3a00722a */ /* 0x000fdc0003f08000 */
[----:B------:R-:W-:Y:S05]  /*aa60*/  @P0 BRA `(.L_x_212) ;  /* 0x0000000000300947 */ /* 0x000fea0003800000 */
[----:B------:R-:W-:Y:S01]  /*aa70*/  ISETP.NE.AND P0, PT, R7, R8, PT ;  /* 0x000000080700720c */ /* 0x000fe20003f05270 */
[----:B------:R-:W-:Y:S02]  /*aa80*/  IMAD.MOV.U32 R72, RZ, RZ, 0x0 ;  /* 0x00000000ff487424 */ /* 0x000fe400078e00ff */
[----:B------:R-:W-:-:S10]  /*aa90*/  IMAD.MOV.U32 R73, RZ, RZ, -0x80000 ;  /* 0xfff80000ff497424 */ /* 0x000fd400078e00ff */
[----:B------:R-:W-:Y:S05]  /*aaa0*/  @!P0 BRA `(.L_x_210) ;  /* 0x0000000000348947 */ /* 0x000fea0003800000 */
[----:B------:R-:W-:Y:S02]  /*aab0*/  ISETP.NE.AND P0, PT, R7, 0x7ff00000, PT ;  /* 0x7ff000000700780c */ /* 0x000fe40003f05270 */
[----:B------:R-:W-:Y:S02]  /*aac0*/  LOP3.LUT R73, R65, 0x80000000, R59, 0x48, !PT ;  /* 0x8000000041497812 */ /* 0x000fe400078e483b */
[----:B------:R-:W-:-:S13]  /*aad0*/  ISETP.EQ.OR P0, PT, R8, RZ, !P0 ;  /* 0x000000ff0800720c */ /* 0x000fda0004702670 */
[----:B------:R-:W-:Y:S02]  /*aae0*/  @P0 LOP3.LUT R5, R73, 0x7ff00000, RZ, 0xfc, !PT ;  /* 0x7ff0000049050812 */ /* 0x000fe400078efcff */
[----:B------:R-:W-:Y:S01]  /*aaf0*/  @!P0 MOV R72, RZ ;  /* 0x000000ff00488202 */ /* 0x000fe20000000f00 */
[----:B------:R-:W-:Y:S02]  /*ab00*/  @P0 IMAD.MOV.U32 R72, RZ, RZ, RZ ;  /* 0x000000ffff480224 */ /* 0x000fe400078e00ff */
[----:B------:R-:W-:Y:S01]  /*ab10*/  @P0 IMAD.MOV.U32 R73, RZ, RZ, R5 ;  /* 0x000000ffff490224 */ /* 0x000fe200078e0005 */
[----:B------:R-:W-:Y:S06]  /*ab20*/  BRA `(.L_x_210) ;  /* 0x0000000000147947 */ /* 0x000fec0003800000 */
.L_x_212:
[----:B------:R-:W-:Y:S02]  /*ab30*/  LOP3.LUT R73, R59, 0x80000, RZ, 0xfc, !PT ;  /* 0x000800003b497812 */ /* 0x000fe400078efcff */
[----:B------:R-:W-:Y:S01]  /*ab40*/  MOV R72, R58 ;  /* 0x0000003a00487202 */ /* 0x000fe20000000f00 */
[----:B------:R-:W-:Y:S06]  /*ab50*/  BRA `(.L_x_210) ;  /* 0x0000000000087947 */ /* 0x000fec0003800000 */
.L_x_211:
[----:B------:R-:W-:Y:S01]  /*ab60*/  LOP3.LUT R73, R65, 0x80000, RZ, 0xfc, !PT ;  /* 0x0008000041497812 */ /* 0x000fe200078efcff */
[----:B------:R-:W-:-:S07]  /*ab70*/  IMAD.MOV.U32 R72, RZ, RZ, R64 ;  /* 0x000000ffff487224 */ /* 0x000fce00078e0040 */
.L_x_210:
[----:B------:R-:W-:Y:S05]  /*ab80*/  BSYNC.RECONVERGENT B1 ;  /* 0x0000000000017941 */ /* 0x000fea0003800200 */
.L_x_208:
[----:B------:R-:W-:Y:S02]  /*ab90*/  HFMA2 R7, -RZ, RZ, 0, 0 ;  /* 0x00000000ff077431 */ /* 0x000fe400000001ff */
[----:B------:R-:W-:-:S04]  /*aba0*/  IMAD.MOV.U32 R6, RZ, RZ, R0 ;  /* 0x000000ffff067224 */ /* 0x000fc800078e0000 */
[----:B------:R-:W-:Y:S05]  /*abb0*/  RET.REL.NODEC R6 `(_Z9propagateP24curandStatePhilox4_32_10PdS1_S1_S1_S1_iiddddjjddjPKdS3_d) ;  /* 0xffffff5406107950 */ /* 0x000fea0003c3ffff */
        .weak           $__internal_1_$__cuda_sm20_dsqrt_rn_f64_mediumpath_v1
        .type           $__internal_1_$__cuda_sm20_dsqrt_rn_f64_mediumpath_v1,@function
        .size           $__internal_1_$__cuda_sm20_dsqrt_rn_f64_mediumpath_v1,($_Z9propagateP24curandStatePhilox4_32_10PdS1_S1_S1_S1_iiddddjjddjPKdS3_d$__internal_trig_reduction_slowpathd - $__internal_1_$__cuda_sm20_dsqrt_rn_f64_mediumpath_v1)
$__internal_1_$__cuda_sm20_dsqrt_rn_f64_mediumpath_v1:
[----:B------:R-:W-:Y:S01]  /*abc0*/  ISETP.GE.U32.AND P3, PT, R66, -0x3400000, PT ;  /* 0xfcc000004200780c */ /* 0x000fe20003f66070 */
[----:B------:R-:W-:-:S12]  /*abd0*/  BSSY.RECONVERGENT B1, `(.L_x_213) ;  /* 0x0000023000017945 */ /* 0x000fd80003800200 */
[----:B------:R-:W-:Y:S05]  /*abe0*/  @!P3 BRA `(.L_x_214) ;  /* 0x000000000020b947 */ /* 0x000fea0003800000 */
[----:B------:R-:W-:-:S10]  /*abf0*/  DFMA.RM R8, R8, R56, R58 ;  /* 0x000000380808722b */ /* 0x000fd4000000403a */
[----:B------:R-:W-:-:S05]  /*ac00*/  IADD3 R56, P3, PT, R8, 0x1, RZ ;  /* 0x0000000108387810 */ /* 0x000fca0007f7e0ff */
[----:B------:R-:W-:-:S06]  /*ac10*/  IMAD.X R57, RZ, RZ, R9, P3 ;  /* 0x000000ffff397224 */ /* 0x000fcc00018e0609 */
[----:B------:R-:W-:-:S08]  /*ac20*/  DFMA.RP R6, -R8, R56, R6 ;  /* 0x000000380806722b */ /* 0x000fd00000008106 */
[----:B------:R-:W-:-:S06]  /*ac30*/  DSETP.GT.AND P3, PT, R6, RZ, PT ;  /* 0x000000ff0600722a */ /* 0x000fcc0003f64000 */
[----:B------:R-:W-:Y:S02]  /*ac40*/  FSEL R8, R56, R8, P3 ;  /* 0x0000000838087208 */ /* 0x000fe40001800000 */
[----:B------:R-:W-:Y:S01]  /*ac50*/  FSEL R9, R57, R9, P3 ;  /* 0x0000000939097208 */ /* 0x000fe20001800000 */
[----:B------:R-:W-:Y:S06]  /*ac60*/  BRA `(.L_x_215) ;  /* 0x0000000000647947 */ /* 0x000fec0003800000 */
.L_x_214:
[----:B------:R-:W-:-:S14]  /*ac70*/  DSETP.NE.AND P3, PT, R6, RZ, PT ;  /* 0x000000ff0600722a */ /* 0x000fdc0003f65000 */
[----:B------:R-:W-:Y:S05]  /*ac80*/  @!P3 BRA `(.L_x_216) ;  /* 0x000000000058b947 */ /* 0x000fea0003800000 */
[----:B------:R-:W-:-:S13]  /*ac90*/  ISETP.GE.AND P3, PT, R7, RZ, PT ;  /* 0x000000ff0700720c */ /* 0x000fda0003f66270 */
[----:B------:R-:W-:Y:S01]  /*aca0*/  @!P3 IMAD.MOV.U32 R8, RZ, RZ, 0x0 ;  /* 0x00000000ff08b424 */ /* 0x000fe200078e00ff */
[----:B------:R-:W-:Y:S01]  /*acb0*/  @!P3 MOV R9, 0xfff80000 ;  /* 0xfff800000009b802 */ /* 0x000fe20000000f00 */
[----:B------:R-:W-:Y:S06]  /*acc0*/  @!P3 BRA `(.L_x_215) ;  /* 0x00000000004cb947 */ /* 0x000fec0003800000 */
[----:B------:R-:W-:-:S13]  /*acd0*/  ISETP.GT.AND P3, PT, R7, 0x7fefffff, PT ;  /* 0x7fefffff0700780c */ /* 0x000fda0003f64270 */
[----:B------:R-:W-:Y:S05]  /*ace0*/  @P3 BRA `(.L_x_216) ;  /* 0x0000000000403947 */ /* 0x000fea0003800000 */
[----:B------:R-:W-:Y:S01]  /*acf0*/  DMUL R6, R6, 8.11296384146066816958e+31 ;  /* 0x4690000006067828 */ /* 0x000fe20000000000 */
[----:B------:R-:W-:Y:S01]  /*ad00*/  IMAD.MOV.U32 R8, RZ, RZ, RZ ;  /* 0x000000ffff087224 */ /* 0x000fe200078e00ff */
[----:B------:R-:W-:Y:S01]  /*ad10*/  MOV R59, 0x3fd80000 ;  /* 0x3fd80000003b7802 */ /* 0x000fe20000000f00 */
[----:B------:R-:W-:-:S03]  /*ad20*/  IMAD.MOV.U32 R58, RZ, RZ, 0x0 ;  /* 0x00000000ff3a7424 */ /* 0x000fc600078e00ff */
[----:B------:R-:W0:Y:S02]  /*ad30*/  MUFU.RSQ64H R9, R7 ;  /* 0x0000000700097308 */ /* 0x000e240000001c00 */
[----:B0-----:R-:W-:-:S08]  /*ad40*/  DMUL R56, R8, R8 ;  /* 0x0000000808387228 */ /* 0x001fd00000000000 */
[----:B------:R-:W-:-:S08]  /*ad50*/  DFMA R56, R6, -R56, 1 ;  /* 0x3ff000000638742b */ /* 0x000fd00000000838 */
[----:B------:R-:W-:Y:S02]  /*ad60*/  DFMA R58, R56, R58, 0.5 ;  /* 0x3fe00000383a742b */ /* 0x000fe4000000003a */
[----:B------:R-:W-:-:S08]  /*ad70*/  DMUL R56, R8, R56 ;  /* 0x0000003808387228 */ /* 0x000fd00000000000 */
[----:B------:R-:W-:-:S08]  /*ad80*/  DFMA R56, R58, R56, R8 ;  /* 0x000000383a38722b */ /* 0x000fd00000000008 */
[----:B------:R-:W-:Y:S02]  /*ad90*/  DMUL R8, R6, R56 ;  /* 0x0000003806087228 */ /* 0x000fe40000000000 */
[----:B------:R-:W-:-:S06]  /*ada0*/  VIADD R57, R57, 0xfff00000 ;  /* 0xfff0000039397836 */ /* 0x000fcc0000000000 */
[----:B------:R-:W-:-:S08]  /*adb0*/  DFMA R58, R8, -R8, R6 ;  /* 0x80000008083a722b */ /* 0x000fd00000000006 */
[----:B------:R-:W-:-:S10]  /*adc0*/  DFMA R8, R56, R58, R8 ;  /* 0x0000003a3808722b */ /* 0x000fd40000000008 */
[----:B------:R-:W-:Y:S01]  /*add0*/  VIADD R9, R9, 0xfcb00000 ;  /* 0xfcb0000009097836 */ /* 0x000fe20000000000 */
[----:B------:R-:W-:Y:S06]  /*ade0*/  BRA `(.L_x_215) ;  /* 0x0000000000047947 */ /* 0x000fec0003800000 */
.L_x_216:
[----:B------:R-:W-:-:S11]  /*adf0*/  DADD R8, R6, R6 ;  /* 0x0000000006087229 */ /* 0x000fd60000000006 */
.L_x_215:
[----:B------:R-:W-:Y:S05]  /*ae00*/  BSYNC.RECONVERGENT B1 ;  /* 0x0000000000017941 */ /* 0x000fea0003800200 */
.L_x_213:
[----:B------:R-:W-:Y:S01]  /*ae10*/  MOV R6, R0 ;  /* 0x0000000000067202 */ /* 0x000fe20000000f00 */
[----:B------:R-:W-:-:S04]  /*ae20*/  IMAD.MOV.U32 R7, RZ, RZ, 0x0 ;  /* 0x00000000ff077424 */ /* 0x000fc800078e00ff */
[----:B------:R-:W-:Y:S05]  /*ae30*/  RET.REL.NODEC R6 `(_Z9propagateP24curandStatePhilox4_32_10PdS1_S1_S1_S1_iiddddjjddjPKdS3_d) ;  /* 0xffffff5006707950 */ /* 0x000fea0003c3ffff */
        .type           $_Z9propagateP24curandStatePhilox4_32_10PdS1_S1_S1_S1_iiddddjjddjPKdS3_d$__internal_trig_reduction_slowpathd,@function
        .size           $_Z9propagateP24curandStatePhilox4_32_10PdS1_S1_S1_S1_iiddddjjddjPKdS3_d$__internal_trig_reduction_slowpathd,(.L_x_232 - $_Z9propagateP24curandStatePhilox4_32_10PdS1_S1_S1_S1_iiddddjjddjPKdS3_d$__internal_trig_reduction_slowpathd)
$_Z9propagateP24curandStatePhilox4_32_10PdS1_S1_S1_S1_iiddddjjddjPKdS3_d$__internal_trig_reduction_slowpathd:
[----:B------:R-:W-:Y:S01]  /*ae40*/  SHF.R.U32.HI R20, RZ, 0x14, R63 ;  /* 0x00000014ff147819 */ /* 0x000fe2000001163f */
[----:B------:R-:W-:Y:S01]  /*ae50*/  IMAD.MOV.U32 R8, RZ, RZ, R0 ;  /* 0x000000ffff087224 */ /* 0x000fe200078e0000 */
[----:B------:R-:W-:Y:S01]  /*ae60*/  MOV R7, R63 ;  /* 0x0000003f00077202 */ /* 0x000fe20000000f00 */
[----:B------:R-:W-:Y:S01]  /*ae70*/  IMAD.MOV.U32 R0, RZ, RZ, RZ ;  /* 0x000000ffff007224 */ /* 0x000fe200078e00ff */
[----:B------:R-:W-:-:S04]  /*ae80*/  LOP3.LUT R5, R20, 0x7ff, RZ, 0xc0, !PT ;  /* 0x000007ff14057812 */ /* 0x000fc800078ec0ff */
[----:B------:R-:W-:-:S13]  /*ae90*/  ISETP.NE.AND P0, PT, R5, 0x7ff, PT ;  /* 0x000007ff0500780c */ /* 0x000fda0003f05270 */
[----:B------:R-:W-:Y:S05]  /*aea0*/  @!P0 BRA `(.L_x_217) ;  /* 0x0000000800488947 */ /* 0x000fea0003800000 */
[----:B------:R-:W-:Y:S01]  /*aeb0*/  VIADD R0, R5, 0xfffffc00 ;  /* 0xfffffc0005007836 */ /* 0x000fe20000000000 */
[----:B------:R-:W-:Y:S01]  /*aec0*/  BSSY.RECONVERGENT B4, `(.L_x_218) ;  /* 0x000002f000047945 */ /* 0x000fe20003800200 */
[----:B------:R-:W-:-:S03]  /*aed0*/  CS2R R64, SRZ ;  /* 0x0000000000407805 */ /* 0x000fc6000001ff00 */
[----:B------:R-:W-:Y:S02]  /*aee0*/  SHF.R.U32.HI R58, RZ, 0x6, R0 ;  /* 0x00000006ff3a7819 */ /* 0x000fe40000011600 */
[----:B------:R-:W-:Y:S02]  /*aef0*/  ISETP.GE.U32.AND P0, PT, R0, 0x80, PT ;  /* 0x000000800000780c */ /* 0x000fe40003f06070 */
[C---:B------:R-:W-:Y:S02]  /*af00*/  IADD3 R0, PT, PT, -R58.reuse, 0x13, RZ ;  /* 0x000000133a007810 */ /* 0x040fe40007ffe1ff */
[----:B------:R-:W-:Y:S02]  /*af10*/  IADD3 R5, PT, PT, -R58, 0xf, RZ ;  /* 0x0000000f3a057810 */ /* 0x000fe40007ffe1ff */
[----:B------:R-:W-:Y:S02]  /*af20*/  SEL R60, R0, 0x12, P0 ;  /* 0x00000012003c7807 */ /* 0x000fe40000000000 */
[----:B------:R-:W-:-:S02]  /*af30*/  IADD3 R0, PT, PT, R1, 0x2ee0, RZ ;  /* 0x00002ee001007810 */ /* 0x000fc40007ffe0ff */
[----:B------:R-:W-:-:S13]  /*af40*/  ISETP.GE.AND P0, PT, R5, R60, PT ;  /* 0x0000003c0500720c */ /* 0x000fda0003f06270 */
[----:B------:R-:W-:Y:S05]  /*af50*/  @P0 BRA `(.L_x_219) ;  /* 0x0000000000940947 */ /* 0x000fea0003800000 */
[----:B------:R-:W0:Y:S01]  /*af60*/  LDC.64 R66, c[0x0][0x358] ;  /* 0x0000d600ff427b82 */ /* 0x000e220000000a00 */
[C---:B------:R-:W-:Y:S01]  /*af70*/  SHF.L.U64.HI R6, R8.reuse, 0xb, R7 ;  /* 0x0000000b08067819 */ /* 0x040fe20000010207 */
[----:B------:R-:W-:Y:S01]  /*af80*/  HFMA2 R21, -RZ, RZ, 0, 0 ;  /* 0x00000000ff157431 */ /* 0x000fe200000001ff */
[----:B------:R-:W-:Y:S01]  /*af90*/  BSSY.RECONVERGENT B5, `(.L_x_220) ;  /* 0x0000020000057945 */ /* 0x000fe20003800200 */
[----:B------:R-:W-:Y:S01]  /*afa0*/  IMAD.MOV.U32 R57, RZ, RZ, R5 ;  /* 0x000000ffff397224 */ /* 0x000fe200078e0005 */
[----:B------:R-:W-:Y:S01]  /*afb0*/  IADD3 R5, PT, PT, RZ, -R58, -R60 ;  /* 0x8000003aff057210 */ /* 0x000fe20007ffe83c */
[----:B------:R-:W-:Y:S01]  /*afc0*/  IMAD.SHL.U32 R61, R8, 0x800, RZ ;  /* 0x00000800083d7824 */ /* 0x000fe200078e00ff */
[----:B------:R-:W-:Y:S02]  /*afd0*/  CS2R R64, SRZ ;  /* 0x0000000000407805 */ /* 0x000fe4000001ff00 */
[----:B------:R-:W-:-:S07]  /*afe0*/  LOP3.LUT R69, R6, 0x80000000, RZ, 0xfc, !PT ;  /* 0x8000000006457812 */ /* 0x000fce00078efcff */
.L_x_221:
[----:B------:R-:W1:Y:S01]  /*aff0*/  LDC.64 R6, c[0x4][0x1a0] ;  /* 0x01006800ff067b82 */ /* 0x000e620000000a00 */
[----:B0-----:R-:W-:Y:S02]  /*b000*/  R2UR UR4, R66 ;  /* 0x00000000420472ca */ /* 0x001fe400000e0000 */
[----:B------:R-:W-:Y:S01]  /*b010*/  R2UR UR5, R67 ;  /* 0x00000000430572ca */ /* 0x000fe200000e0000 */
[----:B-1----:R-:W-:-:S12]  /*b020*/  IMAD.WIDE R6, R57, 0x8, R6 ;  /* 0x0000000839067825 */ /* 0x002fd800078e0206 */
[----:B------:R-:W2:Y:S01]  /*b030*/  LDG.E.64.CONSTANT R6, desc[UR4][R6.64] ;  /* 0x0000000406067981 */ /* 0x000ea2000c1e9b00 */
[----:B------:R-:W-:Y:S01]  /*b040*/  IADD3 R5, PT, PT, R5, 0x1, RZ ;  /* 0x0000000105057810 */ /* 0x000fe20007ffe0ff */
[----:B------:R-:W-:Y:S02]  /*b050*/  VIADD R57, R57, 0x1 ;  /* 0x0000000139397836 */ /* 0x000fe40000000000 */
[----:B--2---:R-:W-:-:S04]  /*b060*/  IMAD.WIDE.U32 R8, P3, R6, R61, R64 ;  /* 0x0000003d06087225 */ /* 0x004fc80007860040 */
[----:B------:R-:W-:Y:S02]  /*b070*/  IMAD R59, R6, R69, RZ ;  /* 0x00000045063b7224 */ /* 0x000fe400078e02ff */
[CC--:B------:R-:W-:Y:S02]  /*b080*/  IMAD R64, R7.reuse, R61.reuse, RZ ;  /* 0x0000003d07407224 */ /* 0x0c0fe400078e02ff */
[----:B------:R-:W-:Y:S01]  /*b090*/  IMAD.HI.U32 R65, R7, R61, RZ ;  /* 0x0000003d07417227 */ /* 0x000fe200078e00ff */
[----:B------:R-:W-:-:S03]  /*b0a0*/  IADD3 R9, P0, PT, R59, R9, RZ ;  /* 0x000000093b097210 */ /* 0x000fc60007f1e0ff */
[C---:B------:R-:W-:Y:S01]  /*b0b0*/  IMAD R59, R21.reuse, 0x8, R0 ;  /* 0x00000008153b7824 */ /* 0x040fe200078e0200 */
[----:B------:R-:W-:Y:S01]  /*b0c0*/  IADD3 R9, P1, PT, R64, R9, RZ ;  /* 0x0000000940097210 */ /* 0x000fe20007f3e0ff */
[----:B------:R-:W-:Y:S01]  /*b0d0*/  IMAD.HI.U32 R64, R6, R69, RZ ;  /* 0x0000004506407227 */ /* 0x000fe200078e00ff */
[----:B------:R-:W-:-:S03]  /*b0e0*/  IADD3 R21, PT, PT, R21, 0x1, RZ ;  /* 0x0000000115157810 */ /* 0x000fc60007ffe0ff */
[----:B------:R-:W-:Y:S01]  /*b0f0*/  IMAD.X R6, RZ, RZ, R64, P3 ;  /* 0x000000ffff067224 */ /* 0x000fe200018e0640 */
[----:B------:R1:W-:Y:S01]  /*b100*/  STL.64 [R59], R8 ;  /* 0x000000083b007387 */ /* 0x0003e20000100a00 */
[----:B------:R-:W-:-:S03]  /*b110*/  IMAD.HI.U32 R68, R7, R69, RZ ;  /* 0x0000004507447227 */ /* 0x000fc600078e00ff */
[----:B------:R-:W-:Y:S01]  /*b120*/  IADD3.X R6, P0, PT, R65, R6, RZ, P0, !PT ;  /* 0x0000000641067210 */ /* 0x000fe2000071e4ff */
[----:B------:R-:W-:-:S05]  /*b130*/  IMAD R7, R7, R69, RZ ;  /* 0x0000004507077224 */ /* 0x000fca00078e02ff */
[----:B------:R-:W-:Y:S01]  /*b140*/  IADD3.X R64, P1, PT, R7, R6, RZ, P1, !PT ;  /* 0x0000000607407210 */ /* 0x000fe20000f3e4ff */
[----:B------:R-:W-:Y:S01]  /*b150*/  IMAD.X R6, RZ, RZ, R68, P0 ;  /* 0x000000ffff067224 */ /* 0x000fe200000e0644 */
[----:B------:R-:W-:-:S03]  /*b160*/  ISETP.NE.AND P0, PT, R5, -0xf, PT ;  /* 0xfffffff10500780c */ /* 0x000fc60003f05270 */
[----:B------:R-:W-:-:S10]  /*b170*/  IMAD.X R65, RZ, RZ, R6, P1 ;  /* 0x000000ffff417224 */ /* 0x000fd400008e0606 */
[----:B-1----:R-:W-:Y:S05]  /*b180*/  @P0 BRA `(.L_x_221) ;  /* 0xfffffffc00980947 */ /* 0x002fea000383ffff */
[----:B------:R-:W-:Y:S05]  /*b190*/  BSYNC.RECONVERGENT B5 ;  /* 0x0000000000057941 */ /* 0x000fea0003800200 */
.L_x_220:
[----:B------:R-:W-:-:S07]  /*b1a0*/  IMAD.MOV.U32 R5, RZ, RZ, R60 ;  /* 0x000000ffff057224 */ /* 0x000fce00078e003c */
.L_x_219:
[----:B------:R-:W-:Y:S05]  /*b1b0*/  BSYNC.RECONVERGENT B4 ;  /* 0x0000000000047941 */ /* 0x000fea0003800200 */
.L_x_218:
[----:B------:R-:W-:Y:S02]  /*b1c0*/  LOP3.LUT P0, R69, R20, 0x3f, RZ, 0xc0, !PT ;  /* 0x0000003f14457812 */ /* 0x000fe4000780c0ff */
[----:B------:R-:W-:-:S05]  /*b1d0*/  IADD3 R67, PT, PT, R58, R5, RZ ;  /* 0x000000053a437210 */ /* 0x000fca0007ffe0ff */
[----:B------:R-:W-:-:S05]  /*b1e0*/  IMAD.U32 R67, R67, 0x8, R0 ;  /* 0x0000000843437824 */ /* 0x000fca00078e0000 */
[----:B------:R0:W-:Y:S04]  /*b1f0*/  STL.64 [R67+-0x78], R64 ;  /* 0xffff884043007387 */ /* 0x0001e80000100a00 */
[----:B------:R-:W2:Y:S04]  /*b200*/  @P0 LDL.64 R8, [R1+0x2ee8] ;  /* 0x002ee80001080983 */ /* 0x000ea80000100a00 */
[----:B------:R-:W3:Y:S04]  /*b210*/  LDL.64 R60, [R1+0x2ef0] ;  /* 0x002ef000013c7983 */ /* 0x000ee80000100a00 */
[----:B------:R-:W4:Y:S01]  /*b220*/  LDL.64 R6, [R1+0x2ef8] ;  /* 0x002ef80001067983 */ /* 0x000f220000100a00 */
[----:B------:R-:W-:Y:S01]  /*b230*/  @P0 LOP3.LUT R0, R69, 0x3f, RZ, 0x3c, !PT ;  /* 0x0000003f45000812 */ /* 0x000fe200078e3cff */
[----:B------:R-:W-:Y:S01]  /*b240*/  BSSY.RECONVERGENT B4, `(.L_x_222) ;  /* 0x0000034000047945 */ /* 0x000fe20003800200 */
[----:B--2---:R-:W-:-:S02]  /*b250*/  @P0 SHF.R.U64 R5, R8, 0x1, R9 ;  /* 0x0000000108050819 */ /* 0x004fc40000001209 */
[----:B------:R-:W-:Y:S02]  /*b260*/  @P0 SHF.R.U32.HI R9, RZ, 0x1, R9 ;  /* 0x00000001ff090819 */ /* 0x000fe40000011609 */
[CC--:B---3--:R-:W-:Y:S02]  /*b270*/  @P0 SHF.L.U32 R20, R60.reuse, R69.reuse, RZ ;  /* 0x000000453c140219 */ /* 0x0c8fe400000006ff */
[----:B------:R-:W-:Y:S02]  /*b280*/  @P0 SHF.R.U64 R5, R5, R0, R9 ;  /* 0x0000000005050219 */ /* 0x000fe40000001209 */
[--C-:B------:R-:W-:Y:S02]  /*b290*/  @P0 SHF.R.U32.HI R59, RZ, 0x1, R61.reuse ;  /* 0x00000001ff3b0819 */ /* 0x100fe4000001163d */
[C-C-:B------:R-:W-:Y:S02]  /*b2a0*/  @P0 SHF.R.U64 R57, R60.reuse, 0x1, R61.reuse ;  /* 0x000000013c390819 */ /* 0x140fe4000000123d */
[----:B------:R-:W-:-:S02]  /*b2b0*/  @P0 SHF.L.U64.HI R21, R60, R69, R61 ;  /* 0x000000453c150219 */ /* 0x000fc4000001023d */
[-C--:B------:R-:W-:Y:S02]  /*b2c0*/  @P0 SHF.R.U32.HI R8, RZ, R0.reuse, R9 ;  /* 0x00000000ff080219 */ /* 0x080fe40000011609 */
[----:B------:R-:W-:Y:S02]  /*b2d0*/  @P0 LOP3.LUT R60, R20, R5, RZ, 0xfc, !PT ;  /* 0x00000005143c0212 */ /* 0x000fe400078efcff */
[-C--:B----4-:R-:W-:Y:S02]  /*b2e0*/  @P0 SHF.L.U32 R9, R6, R69.reuse, RZ ;  /* 0x0000004506090219 */ /* 0x090fe400000006ff */
[----:B------:R-:W-:Y:S02]  /*b2f0*/  @P0 SHF.R.U64 R58, R57, R0, R59 ;  /* 0x00000000393a0219 */ /* 0x000fe4000000123b */
[----:B------:R-:W-:Y:S01]  /*b300*/  @P0 LOP3.LUT R61, R21, R8, RZ, 0xfc, !PT ;  /* 0x00000008153d0212 */ /* 0x000fe200078efcff */
[----:B------:R-:W-:Y:S01]  /*b310*/  IMAD.SHL.U32 R21, R60, 0x4, RZ ;  /* 0x000000043c157824 */ /* 0x000fe200078e00ff */
[----:B------:R-:W-:-:S02]  /*b320*/  @P0 SHF.L.U64.HI R5, R6, R69, R7 ;  /* 0x0000004506050219 */ /* 0x000fc40000010207 */
[----:B------:R-:W-:Y:S02]  /*b330*/  @P0 SHF.R.U32.HI R0, RZ, R0, R59 ;  /* 0x00000000ff000219 */ /* 0x000fe4000001163b */
[----:B------:R-:W-:Y:S02]  /*b340*/  @P0 LOP3.LUT R6, R9, R58, RZ, 0xfc, !PT ;  /* 0x0000003a09060212 */ /* 0x000fe400078efcff */
[----:B------:R-:W-:Y:S02]  /*b350*/  SHF.L.U64.HI R60, R60, 0x2, R61 ;  /* 0x000000023c3c7819 */ /* 0x000fe4000001023d */
[----:B------:R-:W-:Y:S02]  /*b360*/  @P0 LOP3.LUT R7, R5, R0, RZ, 0xfc, !PT ;  /* 0x0000000005070212 */ /* 0x000fe400078efcff */
[----:B------:R-:W-:Y:S02]  /*b370*/  SHF.L.W.U32.HI R61, R61, 0x2, R6 ;  /* 0x000000023d3d7819 */ /* 0x000fe40000010e06 */
[----:B------:R-:W-:-:S02]  /*b380*/  IADD3 RZ, P0, PT, RZ, -R21, RZ ;  /* 0x80000015ffff7210 */ /* 0x000fc40007f1e0ff */
[----:B------:R-:W-:Y:S02]  /*b390*/  LOP3.LUT R5, RZ, R60, RZ, 0x33, !PT ;  /* 0x0000003cff057212 */ /* 0x000fe400078e33ff */
[----:B------:R-:W-:Y:S02]  /*b3a0*/  SHF.L.W.U32.HI R0, R6, 0x2, R7 ;  /* 0x0000000206007819 */ /* 0x000fe40000010e07 */
[----:B------:R-:W-:Y:S02]  /*b3b0*/  LOP3.LUT R6, RZ, R61, RZ, 0x33, !PT ;  /* 0x0000003dff067212 */ /* 0x000fe400078e33ff */
[----:B------:R-:W-:Y:S02]  /*b3c0*/  IADD3.X R5, P0, PT, RZ, R5, RZ, P0, !PT ;  /* 0x00000005ff057210 */ /* 0x000fe4000071e4ff */
[----:B------:R-:W-:Y:S02]  /*b3d0*/  LOP3.LUT R8, RZ, R0, RZ, 0x33, !PT ;  /* 0x00000000ff087212 */ /* 0x000fe400078e33ff */
[----:B------:R-:W-:-:S02]  /*b3e0*/  ISETP.GT.U32.AND P3, PT, R61, -0x1, PT ;  /* 0xffffffff3d00780c */ /* 0x000fc40003f64070 */
[----:B------:R-:W-:Y:S02]  /*b3f0*/  IADD3.X R6, P1, PT, RZ, R6, RZ, P0, !PT ;  /* 0x00000006ff067210 */ /* 0x000fe4000073e4ff */
[C---:B------:R-:W-:Y:S02]  /*b400*/  ISETP.GT.AND.EX P0, PT, R0.reuse, -0x1, PT, P3 ;  /* 0xffffffff0000780c */ /* 0x040fe40003f04330 */
[----:B------:R-:W-:Y:S02]  /*b410*/  IADD3.X R9, PT, PT, RZ, R8, RZ, P1, !PT ;  /* 0x00000008ff097210 */ /* 0x000fe40000ffe4ff */
[----:B------:R-:W-:Y:S02]  /*b420*/  SEL R58, R61, R6, P0 ;  /* 0x000000063d3a7207 */ /* 0x000fe40000000000 */
[----:B------:R-:W-:Y:S02]  /*b430*/  SEL R57, R0, R9, P0 ;  /* 0x0000000900397207 */ /* 0x000fe40000000000 */
[----:B------:R-:W-:-:S02]  /*b440*/  SEL R60, R60, R5, P0 ;  /* 0x000000053c3c7207 */ /* 0x000fc40000000000 */
[----:B------:R-:W-:-:S03]  /*b450*/  ISETP.NE.U32.AND P1, PT, R57, RZ, PT ;  /* 0x000000ff3900720c */ /* 0x000fc60003f25070 */
[----:B------:R-:W-:Y:S01]  /*b460*/  @!P0 IMAD.MOV R21, RZ, RZ, -R21 ;  /* 0x000000ffff158224 */ /* 0x000fe200078e0a15 */
[----:B------:R-:W-:-:S06]  /*b470*/  SEL R6, R58, R57, !P1 ;  /* 0x000000393a067207 */ /* 0x000fcc0004800000 */
[----:B------:R-:W1:Y:S02]  /*b480*/  FLO.U32 R6, R6 ;  /* 0x0000000600067300 */ /* 0x000e6400000e0000 */
[C---:B-1----:R-:W-:Y:S02]  /*b490*/  IADD3 R8, PT, PT, -R6.reuse, 0x1f, RZ ;  /* 0x0000001f06087810 */ /* 0x042fe40007ffe1ff */
[----:B------:R-:W-:-:S03]  /*b4a0*/  IADD3 R20, PT, PT, -R6, 0x3f, RZ ;  /* 0x0000003f06147810 */ /* 0x000fc60007ffe1ff */
[----:B------:R-:W-:-:S05]  /*b4b0*/  @P1 IMAD.MOV R20, RZ, RZ, R8 ;  /* 0x000000ffff141224 */ /* 0x000fca00078e0208 */
[----:B------:R-:W-:-:S13]  /*b4c0*/  ISETP.NE.AND P1, PT, R20, RZ, PT ;  /* 0x000000ff1400720c */ /* 0x000fda0003f25270 */
[----:B0-----:R-:W-:Y:S05]  /*b4d0*/  @!P1 BRA `(.L_x_223) ;  /* 0x0000000000289947 */ /* 0x001fea0003800000 */
[--C-:B------:R-:W-:Y:S02]  /*b4e0*/  SHF.R.U64 R9, R21, 0x1, R60.reuse ;  /* 0x0000000115097819 */ /* 0x100fe4000000123c */
[C---:B------:R-:W-:Y:S02]  /*b4f0*/  LOP3.LUT R5, R20.reuse, 0x3f, RZ, 0xc0, !PT ;  /* 0x0000003f14057812 */ /* 0x040fe400078ec0ff */
[----:B------:R-:W-:Y:S02]  /*b500*/  SHF.R.U32.HI R21, RZ, 0x1, R60 ;  /* 0x00000001ff157819 */ /* 0x000fe4000001163c */
[----:B------:R-:W-:Y:S02]  /*b510*/  LOP3.LUT R6, R20, 0x3f, RZ, 0xc, !PT ;  /* 0x0000003f14067812 */ /* 0x000fe400078e0cff */
[CC--:B------:R-:W-:Y:S02]  /*b520*/  SHF.L.U64.HI R57, R58.reuse, R5.reuse, R57 ;  /* 0x000000053a397219 */ /* 0x0c0fe40000010239 */
[----:B------:R-:W-:-:S02]  /*b530*/  SHF.L.U32 R8, R58, R5, RZ ;  /* 0x000000053a087219 */ /* 0x000fc400000006ff */
[-CC-:B------:R-:W-:Y:S02]  /*b540*/  SHF.R.U64 R5, R9, R6.reuse, R21.reuse ;  /* 0x0000000609057219 */ /* 0x180fe40000001215 */
[----:B------:R-:W-:Y:S02]  /*b550*/  SHF.R.U32.HI R6, RZ, R6, R21 ;  /* 0x00000006ff067219 */ /* 0x000fe40000011615 */
[----:B------:R-:W-:Y:S02]  /*b560*/  LOP3.LUT R58, R8, R5, RZ, 0xfc, !PT ;  /* 0x00000005083a7212 */ /* 0x000fe400078efcff */
[----:B------:R-:W-:-:S07]  /*b570*/  LOP3.LUT R57, R57, R6, RZ, 0xfc, !PT ;  /* 0x0000000639397212 */ /* 0x000fce00078efcff */
.L_x_223:
[----:B------:R-:W-:Y:S05]  /*b580*/  BSYNC.RECONVERGENT B4 ;  /* 0x0000000000047941 */ /* 0x000fea0003800200 */
.L_x_222:
[----:B------:R-:W-:-:S04]  /*b590*/  IMAD.WIDE.U32 R60, R58, 0x2168c235, RZ ;  /* 0x2168c2353a3c7825 */ /* 0x000fc800078e00ff */
[----:B------:R-:W-:Y:S01]  /*b5a0*/  IMAD.MOV.U32 R9, RZ, RZ, RZ ;  /* 0x000000ffff097224 */ /* 0x000fe200078e00ff */
[----:B------:R-:W-:Y:S01]  /*b5b0*/  MOV R8, R61 ;  /* 0x0000003d00087202 */ /* 0x000fe20000000f00 */
[----:B------:R-:W-:Y:S01]  /*b5c0*/  IMAD.HI.U32 R5, R57, -0x36f0255e, RZ ;  /* 0xc90fdaa239057827 */ /* 0x000fe200078e00ff */
[----:B------:R-:W-:-:S03]  /*b5d0*/  IADD3 RZ, P1, PT, R60, R60, RZ ;  /* 0x0000003c3cff7210 */ /* 0x000fc60007f3e0ff */
[----:B------:R-:W-:-:S04]  /*b5e0*/  IMAD.WIDE.U32 R8, R58, -0x36f0255e, R8 ;  /* 0xc90fdaa23a087825 */ /* 0x000fc800078e0008 */
[----:B------:R-:W-:-:S04]  /*b5f0*/  IMAD.WIDE.U32 R8, P3, R57, 0x2168c235, R8 ;  /* 0x2168c23539087825 */ /* 0x000fc80007860008 */
[----:B------:R-:W-:Y:S01]  /*b600*/  IMAD R57, R57, -0x36f0255e, RZ ;  /* 0xc90fdaa239397824 */ /* 0x000fe200078e02ff */
[----:B------:R-:W-:Y:S01]  /*b610*/  IADD3.X RZ, P1, PT, R8, R8, RZ, P1, !PT ;  /* 0x0000000808ff7210 */ /* 0x000fe20000f3e4ff */
[----:B------:R-:W-:-:S03]  /*b620*/  IMAD.X R5, RZ, RZ, R5, P3 ;  /* 0x000000ffff057224 */ /* 0x000fc600018e0605 */
[----:B------:R-:W-:-:S04]  /*b630*/  IADD3 R6, P3, PT, R57, R9, RZ ;  /* 0x0000000939067210 */ /* 0x000fc80007f7e0ff */
[----:B------:R-:W-:Y:S02]  /*b640*/  IADD3.X R5, PT, PT, RZ, R5, RZ, P3, !PT ;  /* 0x00000005ff057210 */ /* 0x000fe40001ffe4ff */
[C---:B------:R-:W-:Y:S02]  /*b650*/  ISETP.GT.U32.AND P4, PT, R6.reuse, RZ, PT ;  /* 0x000000ff0600720c */ /* 0x040fe40003f84070 */
[----:B------:R-:W-:Y:S02]  /*b660*/  IADD3.X R9, P3, PT, R6, R6, RZ, P1, !PT ;  /* 0x0000000606097210 */ /* 0x000fe40000f7e4ff */
[----:B------:R-:W-:-:S03]  /*b670*/  ISETP.GT.AND.EX P1, PT, R5, RZ, PT, P4 ;  /* 0x000000ff0500720c */ /* 0x000fc60003f24340 */
[----:B------:R-:W-:Y:S01]  /*b680*/  IMAD.X R8, R5, 0x1, R5, P3 ;  /* 0x0000000105087824 */ /* 0x000fe200018e0605 */
[----:B------:R-:W-:Y:S02]  /*b690*/  SEL R9, R9, R6, P1 ;  /* 0x0000000609097207 */ /* 0x000fe40000800000 */
[----:B------:R-:W-:Y:S02]  /*b6a0*/  SEL R21, RZ, 0xffffffff, !P1 ;  /* 0xffffffffff157807 */ /* 0x000fe40004800000 */
[----:B------:R-:W-:Y:S02]  /*b6b0*/  SEL R5, R8, R5, P1 ;  /* 0x0000000508057207 */ /* 0x000fe40000800000 */
[----:B------:R-:W-:Y:S02]  /*b6c0*/  IADD3 R8, P3, PT, R9, 0x1, RZ ;  /* 0x0000000109087810 */ /* 0x000fe40007f7e0ff */
[----:B------:R-:W-:Y:S02]  /*b6d0*/  IADD3 R6, PT, PT, R21, -R20, RZ ;  /* 0x8000001415067210 */ /* 0x000fe40007ffe0ff */
[----:B------:R-:W-:Y:S01]  /*b6e0*/  SHF.R.U32.HI R21, RZ, 0x1e, R7 ;  /* 0x0000001eff157819 */ /* 0x000fe20000011607 */
[----:B------:R-:W-:Y:S01]  /*b6f0*/  IMAD.X R9, RZ, RZ, R5, P3 ;  /* 0x000000ffff097224 */ /* 0x000fe200018e0605 */
[----:B------:R-:W-:Y:S01]  /*b700*/  LOP3.LUT P1, R5, R63, 0x80000000, RZ, 0xc0, !PT ;  /* 0x800000003f057812 */ /* 0x000fe2000782c0ff */
[----:B------:R-:W-:Y:S01]  /*b710*/  IMAD.SHL.U32 R6, R6, 0x100000, RZ ;  /* 0x0010000006067824 */ /* 0x000fe200078e00ff */
[----:B------:R-:W-:-:S02]  /*b720*/  LEA.HI R0, R0, R21, RZ, 0x1 ;  /* 0x0000001500007211 */ /* 0x000fc400078f08ff */
[----:B------:R-:W-:Y:S02]  /*b730*/  SHF.R.U64 R8, R8, 0xa, R9 ;  /* 0x0000000a08087819 */ /* 0x000fe40000001209 */
[----:B------:R-:W-:Y:S02]  /*b740*/  @!P0 LOP3.LUT R5, R5, 0x80000000, RZ, 0x3c, !PT ;  /* 0x8000000005058812 */ /* 0x000fe400078e3cff */
[----:B------:R-:W-:-:S04]  /*b750*/  IADD3 R8, P3, PT, R8, 0x1, RZ ;  /* 0x0000000108087810 */ /* 0x000fc80007f7e0ff */
[----:B------:R-:W-:Y:S01]  /*b760*/  LEA.HI.X R9, R9, RZ, RZ, 0x16, P3 ;  /* 0x000000ff09097211 */ /* 0x000fe200018fb4ff */
[----:B------:R-:W-:-:S03]  /*b770*/  @P1 IMAD.MOV R0, RZ, RZ, -R0 ;  /* 0x000000ffff001224 */ /* 0x000fc600078e0a00 */
[--C-:B------:R-:W-:Y:S02]  /*b780*/  SHF.R.U64 R8, R8, 0x1, R9.reuse ;  /* 0x0000000108087819 */ /* 0x100fe40000001209 */
[----:B------:R-:W-:Y:S02]  /*b790*/  SHF.R.U32.HI R7, RZ, 0x1, R9 ;  /* 0x00000001ff077819 */ /* 0x000fe40000011609 */
[----:B------:R-:W-:-:S04]  /*b7a0*/  IADD3 R8, P3, P4, RZ, RZ, R8 ;  /* 0x000000ffff087210 */ /* 0x000fc80007c7e008 */
[----:B------:R-:W-:-:S04]  /*b7b0*/  IADD3.X R6, PT, PT, R6, 0x3fe00000, R7, P3, P4 ;  /* 0x3fe0000006067810 */ /* 0x000fc80001fe8407 */
[----:B------:R-:W-:-:S07]  /*b7c0*/  LOP3.LUT R7, R6, R5, RZ, 0xfc, !PT ;  /* 0x0000000506077212 */ /* 0x000fce00078efcff */
.L_x_217:
[----:B------:R-:W-:Y:S01]  /*b7d0*/  IMAD.MOV.U32 R57, RZ, RZ, 0x0 ;  /* 0x00000000ff397424 */ /* 0x000fe200078e00ff */
[----:B------:R-:W-:-:S03]  /*b7e0*/  MOV R6, R8 ;  /* 0x0000000800067202 */ /* 0x000fc60000000f00 */
[----:B------:R-:W-:Y:S05]  /*b7f0*/  RET.REL.NODEC R56 `(_Z9propagateP24curandStatePhilox4_32_10PdS1_S1_S1_S1_iiddddjjddjPKdS3_d) ;  /* 0xffffff4838007950 */ /* 0x000fea0003c3ffff */
.L_x_224:
        /* <DEDUP_REMOVED lines=16> */
.L_x_232:


//--------------------- .text._Z12setup_kernelP24curandStatePhilox4_32_10m --------------------------
	.section	.text._Z12setup_kernelP24curandStatePhilox4_32_10m,"ax",@progbits
	.align	128
        .global         _Z12setup_kernelP24curandStatePhilox4_32_10m
        .type           _Z12setup_kernelP24curandStatePhilox4_32_10m,@function
        .size           _Z12setup_kernelP24curandStatePhilox4_32_10m,(.L_x_236 - _Z12setup_kernelP24curandStatePhilox4_32_10m)
        .other          _Z12setup_kernelP24curandStatePhilox4_32_10m,@"STO_CUDA_ENTRY STV_DEFAULT"
_Z12setup_kernelP24curandStatePhilox4_32_10m:
.text._Z12setup_kernelP24curandStatePhilox4_32_10m:
[----:B------:R-:W-:Y:S01]  /*0000*/  LDC R1, c[0x0][0x37c] ;  /* 0x0000df00ff017b82 */ /* 0x000fe20000000800 */
[----:B------:R-:W0:Y:S01]  /*0010*/  S2R R6, SR_TID.X ;  /* 0x0000000000067919 */ /* 0x000e220000002100 */
[----:B------:R-:W0:Y:S06]  /*0020*/  LDCU UR4, c[0x0][0x360] ;  /* 0x00006c00ff0477ac */ /* 0x000e2c0008000800 */
[----:B------:R-:W1:Y:S01]  /*0030*/  LDC.64 R2, c[0x0][0x388] ;  /* 0x0000e200ff027b82 */ /* 0x000e620000000a00 */
[----:B------:R-:W0:Y:S07]  /*0040*/  S2R R5, SR_CTAID.X ;  /* 0x0000000000057919 */ /* 0x000e2e0000002500 */
[----:B------:R-:W2:Y:S01]  /*0050*/  LDC.64 R16, c[0x0][0x380] ;  /* 0x0000e000ff107b82 */ /* 0x000ea20000000a00 */
[----:B-1----:R-:W-:-:S02]  /*0060*/  VIADD R9, R3, 0xbb67ae85 ;  /* 0xbb67ae8503097836 */ /* 0x002fc40000000000 */
[----:B0-----:R-:W-:Y:S01]  /*0070*/  IMAD R6, R5, UR4, R6 ;  /* 0x0000000405067c24 */ /* 0x001fe2000f8e0206 */
[----:B------:R-:W0:Y:S03]  /*0080*/  LDCU.64 UR4, c[0x0][0x358] ;  /* 0x00006b00ff0477ac */ /* 0x000e260008000a00 */
[----:B------:R-:W-:Y:S01]  /*0090*/  IMAD.WIDE.U32 R10, R6, -0x326172a9, RZ ;  /* 0xcd9e8d57060a7825 */ /* 0x000fe200078e00ff */
[----:B------:R-:W-:-:S03]  /*00a0*/  SHF.R.S32.HI R7, RZ, 0x1f, R6 ;  /* 0x0000001fff077819 */ /* 0x000fc60000011406 */
[----:B--2---:R-:W-:Y:S01]  /*00b0*/  IMAD.WIDE R16, R6, 0x40, R16 ;  /* 0x0000004006107825 */ /* 0x004fe200078e0210 */
[----:B------:R-:W-:Y:S02]  /*00c0*/  LOP3.LUT R4, R11, R2, RZ, 0x3c, !PT ;  /* 0x000000020b047212 */ /* 0x000fe400078e3cff */
[----:B------:R-:W-:Y:S02]  /*00d0*/  LOP3.LUT R12, R7, R3, RZ, 0x3c, !PT ;  /* 0x00000003070c7212 */ /* 0x000fe400078e3cff */
[----:B------:R-:W-:Y:S01]  /*00e0*/  IADD3 R11, PT, PT, R2, 0x3c6ef372, RZ ;  /* 0x3c6ef372020b7810 */ /* 0x000fe20007ffe0ff */
[----:B------:R-:W-:-:S04]  /*00f0*/  IMAD.WIDE.U32 R4, R4, -0x2daee0ad, RZ ;  /* 0xd2511f5304047825 */ /* 0x000fc800078e00ff */
[----:B------:R-:W-:Y:S01]  /*0100*/  IMAD.WIDE.U32 R12, R12, -0x326172a9, RZ ;  /* 0xcd9e8d570c0c7825 */ /* 0x000fe200078e00ff */
[----:B------:R-:W-:Y:S01]  /*0110*/  LOP3.LUT R9, R9, R5, RZ, 0x3c, !PT ;  /* 0x0000000509097212 */ /* 0x000fe200078e3cff */
[----:B0-----:R-:W-:Y:S02]  /*0120*/  STG.E.64 desc[UR4][R16.64+0x30], RZ ;  /* 0x000030ff10007986 */ /* 0x001fe4000c101b04 */
[----:B------:R-:W-:Y:S02]  /*0130*/  VIADD R5, R2, 0x9e3779b9 ;  /* 0x9e3779b902057836 */ /* 0x000fe40000000000 */
[----:B------:R-:W-:Y:S01]  /*0140*/  IMAD.WIDE.U32 R8, R9, -0x326172a9, RZ ;  /* 0xcd9e8d5709087825 */ /* 0x000fe200078e00ff */
[----:B------:R-:W-:Y:S02]  /*0150*/  STG.E.64 desc[UR4][R16.64+0x38], RZ ;  /* 0x000038ff10007986 */ /* 0x000fe4000c101b04 */
[----:B------:R-:W-:Y:S02]  /*0160*/  LOP3.LUT R5, R5, R10, R13, 0x96, !PT ;  /* 0x0000000a05057212 */ /* 0x000fe400078e960d */
[----:B------:R-:W-:Y:S01]  /*0170*/  LOP3.LUT R11, R9, R12, R11, 0x96, !PT ;  /* 0x0000000c090b7212 */ /* 0x000fe200078e960b */
[----:B------:R-:W-:-:S02]  /*0180*/  VIADD R9, R3, 0x76cf5d0a ;  /* 0x76cf5d0a03097836 */ /* 0x000fc40000000000 */
[----:B------:R-:W-:Y:S01]  /*0190*/  IMAD.WIDE.U32 R12, R5, -0x2daee0ad, RZ ;  /* 0xd2511f53050c7825 */ /* 0x000fe200078e00ff */
[----:B------:R-:W-:-:S03]  /*01a0*/  IADD3 R5, PT, PT, R3, 0x32370b8f, RZ ;  /* 0x32370b8f03057810 */ /* 0x000fc60007ffe0ff */
[----:B------:R-:W-:Y:S01]  /*01b0*/  IMAD.WIDE.U32 R10, R11, -0x2daee0ad, RZ ;  /* 0xd2511f530b0a7825 */ /* 0x000fe200078e00ff */
[----:B------:R-:W-:-:S04]  /*01c0*/  LOP3.LUT R9, R13, R4, R9, 0x96, !PT ;  /* 0x000000040d097212 */ /* 0x000fc800078e9609 */
[----:B------:R-:W-:Y:S01]  /*01d0*/  LOP3.LUT R5, R11, R12, R5, 0x96, !PT ;  /* 0x0000000c0b057212 */ /* 0x000fe200078e9605 */
[C---:B------:R-:W-:Y:S02]  /*01e0*/  VIADD R11, R2.reuse, 0xdaa66d2b ;  /* 0xdaa66d2b020b7836 */ /* 0x040fe40000000000 */
[----:B------:R-:W-:Y:S01]  /*01f0*/  IMAD.WIDE.U32 R12, R9, -0x326172a9, RZ ;  /* 0xcd9e8d57090c7825 */ /* 0x000fe200078e00ff */
[----:B------:R-:W-:-:S03]  /*0200*/  IADD3 R9, PT, PT, R2, 0x78dde6e4, RZ ;  /* 0x78dde6e402097810 */ /* 0x000fc60007ffe0ff */
[----:B------:R-:W-:Y:S01]  /*0210*/  IMAD.WIDE.U32 R4, R5, -0x326172a9, RZ ;  /* 0xcd9e8d5705047825 */ /* 0x000fe200078e00ff */
[----:B------:R-:W-:-:S04]  /*0220*/  LOP3.LUT R11, R13, R8, R11, 0x96, !PT ;  /* 0x000000080d0b7212 */ /* 0x000fc800078e960b */
[----:B------:R-:W-:Y:S01]  /*0230*/  LOP3.LUT R9, R5, R12, R9, 0x96, !PT ;  /* 0x0000000c05097212 */ /* 0x000fe200078e9609 */
[----:B------:R-:W-:Y:S02]  /*0240*/  VIADD R5, R3, 0xed9eba14 ;  /* 0xed9eba1403057836 */ /* 0x000fe40000000000 */
[----:B------:R-:W-:Y:S01]  /*0250*/  IMAD.WIDE.U32 R12, R11, -0x2daee0ad, RZ ;  /* 0xd2511f530b0c7825 */ /* 0x000fe200078e00ff */
[----:B------:R-:W-:-:S03]  /*0260*/  IADD3 R11, PT, PT, R3, -0x56f99767, RZ ;  /* 0xa9066899030b7810 */ /* 0x000fc60007ffe0ff */
[----:B------:R-:W-:Y:S01]  /*0270*/  IMAD.WIDE.U32 R8, R9, -0x2daee0ad, RZ ;  /* 0xd2511f5309087825 */ /* 0x000fe200078e00ff */
[----:B------:R-:W-:-:S04]  /*0280*/  LOP3.LUT R5, R13, R10, R5, 0x96, !PT ;  /* 0x0000000a0d057212 */ /* 0x000fc800078e9605 */
[----:B------:R-:W-:Y:S01]  /*0290*/  LOP3.LUT R11, R9, R12, R11, 0x96, !PT ;  /* 0x0000000c090b7212 */ /* 0x000fe200078e960b */
[C---:B------:R-:W-:Y:S02]  /*02a0*/  VIADD R9, R2.reuse, 0x1715609d ;  /* 0x1715609d02097836 */ /* 0x040fe40000000000 */
[----:B------:R-:W-:Y:S01]  /*02b0*/  IMAD.WIDE.U32 R12, R5, -0x326172a9, RZ ;  /* 0xcd9e8d57050c7825 */ /* 0x000fe200078e00ff */
[----:B------:R-:W-:-:S03]  /*02c0*/  IADD3 R5, PT, PT, R2, -0x4ab325aa, RZ ;  /* 0xb54cda5602057810 */ /* 0x000fc60007ffe0ff */
[----:B------:R-:W-:Y:S01]  /*02d0*/  IMAD.WIDE.U32 R10, R11, -0x326172a9, RZ ;  /* 0xcd9e8d570b0a7825 */ /* 0x000fe200078e00ff */
[----:B------:R-:W-:-:S04]  /*02e0*/  LOP3.LUT R9, R13, R4, R9, 0x96, !PT ;  /* 0x000000040d097212 */ /* 0x000fc800078e9609 */
[----:B------:R-:W-:Y:S01]  /*02f0*/  LOP3.LUT R5, R11, R12, R5, 0x96, !PT ;  /* 0x0000000c0b057212 */ /* 0x000fe200078e9605 */
[----:B------:R-:W-:Y:S02]  /*0300*/  VIADD R11, R3, 0x646e171e ;  /* 0x646e171e030b7836 */ /* 0x000fe40000000000 */
[----:B------:R-:W-:Y:S01]  /*0310*/  IMAD.WIDE.U32 R12, R9, -0x2daee0ad, RZ ;  /* 0xd2511f53090c7825 */ /* 0x000fe200078e00ff */
[----:B------:R-:W-:-:S03]  /*0320*/  IADD3 R9, PT, PT, R3, 0x1fd5c5a3, RZ ;  /* 0x1fd5c5a303097810 */ /* 0x000fc60007ffe0ff */
[----:B------:R-:W-:Y:S01]  /*0330*/  IMAD.WIDE.U32 R4, R5, -0x2daee0ad, RZ ;  /* 0xd2511f5305047825 */ /* 0x000fe200078e00ff */
[----:B------:R-:W-:Y:S02]  /*0340*/  LOP3.LUT R8, R13, R8, R11, 0x96, !PT ;  /* 0x000000080d087212 */ /* 0x000fe400078e960b */
[C---:B------:R-:W-:Y:S02]  /*0350*/  IADD3 R11, PT, PT, R2.reuse, -0xe443238, RZ ;  /* 0xf1bbcdc8020b7810 */ /* 0x040fe40007ffe0ff */
[----:B------:R-:W-:Y:S01]  /*0360*/  LOP3.LUT R12, R5, R12, R9, 0x96, !PT ;  /* 0x0000000c050c7212 */ /* 0x000fe200078e9609 */
[----:B------:R-:W-:Y:S02]  /*0370*/  VIADD R5, R2, 0x5384540f ;  /* 0x5384540f02057836 */ /* 0x000fe40000000000 */
[----:B------:R-:W-:-:S04]  /*0380*/  IMAD.WIDE.U32 R8, R8, -0x326172a9, RZ ;  /* 0xcd9e8d5708087825 */ /* 0x000fc800078e00ff */
[----:B------:R-:W-:Y:S01]  /*0390*/  IMAD.WIDE.U32 R12, R12, -0x326172a9, RZ ;  /* 0xcd9e8d570c0c7825 */ /* 0x000fe200078e00ff */
[----:B------:R-:W-:-:S03]  /*03a0*/  LOP3.LUT R5, R9, R10, R5, 0x96, !PT ;  /* 0x0000000a09057212 */ /* 0x000fc600078e9605 */
[----:B------:R-:W-:Y:S01]  /*03b0*/  VIADD R9, R3, 0xdb3d7428 ;  /* 0xdb3d742803097836 */ /* 0x000fe20000000000 */
[----:B------:R-:W-:Y:S01]  /*03c0*/  LOP3.LUT R11, R13, R8, R11, 0x96, !PT ;  /* 0x000000080d0b7212 */ /* 0x000fe200078e960b */
[----:B------:R-:W-:Y:S01]  /*03d0*/  IMAD.WIDE.U32 R14, R5, -0x2daee0ad, RZ ;  /* 0xd2511f53050e7825 */ /* 0x000fe200078e00ff */
[----:B------:R-:W-:Y:S02]  /*03e0*/  IADD3 R5, PT, PT, R3, -0x695add53, RZ ;  /* 0x96a522ad03057810 */ /* 0x000fe40007ffe0ff */
[----:B------:R-:W-:Y:S01]  /*03f0*/  MOV R8, R2 ;  /* 0x0000000200087202 */ /* 0x000fe20000000f00 */
[----:B------:R-:W-:Y:S01]  /*0400*/  IMAD.WIDE.U32 R18, R11, -0x2daee0ad, RZ ;  /* 0xd2511f530b127825 */ /* 0x000fe200078e00ff */
[----:B------:R-:W-:Y:S02]  /*0410*/  LOP3.LUT R9, R15, R4, R9, 0x96, !PT ;  /* 0x000000040f097212 */ /* 0x000fe400078e9609 */
[----:B------:R-:W-:Y:S01]  /*0420*/  CS2R R10, SRZ ;  /* 0x00000000000a7805 */ /* 0x000fe2000001ff00 */
[----:B------:R-:W-:Y:S01]  /*0430*/  VIADD R13, R2, 0x8ff34781 ;  /* 0x8ff34781020d7836 */ /* 0x000fe20000000000 */
[----:B------:R-:W-:Y:S01]  /*0440*/  LOP3.LUT R14, R19, R14, R5, 0x96, !PT ;  /* 0x0000000e130e7212 */ /* 0x000fe200078e9605 */
[----:B------:R-:W-:Y:S01]  /*0450*/  IMAD.WIDE.U32 R20, R9, -0x326172a9, RZ ;  /* 0xcd9e8d5709147825 */ /* 0x000fe200078e00ff */
[----:B------:R-:W-:-:S02]  /*0460*/  CS2R R4, SRZ ;  /* 0x0000000000047805 */ /* 0x000fc4000001ff00 */
[----:B------:R-:W-:Y:S01]  /*0470*/  MOV R15, R18 ;  /* 0x00000012000f7202 */ /* 0x000fe20000000f00 */
[----:B------:R-:W-:Y:S01]  /*0480*/  IMAD.MOV.U32 R9, RZ, RZ, R3 ;  /* 0x000000ffff097224 */ /* 0x000fe200078e0003 */
[----:B------:R-:W-:Y:S01]  /*0490*/  LOP3.LUT R12, R21, R12, R13, 0x96, !PT ;  /* 0x0000000c150c7212 */ /* 0x000fe200078e960d */
[----:B------:R-:W-:Y:S01]  /*04a0*/  IMAD.MOV.U32 R13, RZ, RZ, R20 ;  /* 0x000000ffff0d7224 */ /* 0x000fe200078e0014 */
[----:B------:R-:W-:Y:S04]  /*04b0*/  STG.E.128 desc[UR4][R16.64], R4 ;  /* 0x0000000410007986 */ /* 0x000fe8000c101d04 */
[----:B------:R-:W-:Y:S04]  /*04c0*/  STG.E.128 desc[UR4][R16.64+0x20], R8 ;  /* 0x0000200810007986 */ /* 0x000fe8000c101d04 */
[----:B------:R-:W-:Y:S01]  /*04d0*/  STG.E.128 desc[UR4][R16.64+0x10], R12 ;  /* 0x0000100c10007986 */ /* 0x000fe2000c101d04 */
[----:B------:R-:W-:Y:S05]  /*04e0*/  EXIT ;  /* 0x000000000000794d */ /* 0x000fea0003800000 */
.L_x_225:
        /* <DEDUP_REMOVED lines=9> */
.L_x_236:


//--------------------- .nv.global.init           --------------------------
	.section	.nv.global.init,"aw",@progbits
	.align	16
.nv.global.init:
	.type		__cudart_sin_cos_coeffs,@object
	.size		__cudart_sin_cos_coeffs,(__cudart_i2opi_d - __cudart_sin_cos_coeffs)
__cudart_sin_cos_coeffs:
        /*0000*/ 	.byte	0x46, 0xd2, 0xb0, 0x2c, 0xf1, 0xe5, 0x5a, 0xbe, 0x92, 0xe3, 0xac, 0x69, 0xe3, 0x1d, 0xc7, 0x3e
        /*0010*/ 	.byte	0xa1, 0x62, 0xdb, 0x19, 0xa0, 0x01, 0x2a, 0xbf, 0x18, 0x08, 0x11, 0x11, 0x11, 0x11, 0x81, 0x3f
        /*0020*/ 	.byte	0x54, 0x55, 0x55, 0x55, 0x55, 0x55, 0xc5, 0xbf, 0x00, 0x00, 0x00, 0x00, 0x00, 0x00, 0x00, 0x00
        /*0030*/ 	.byte	0x00, 0x00, 0x00, 0x00, 0x00, 0x00, 0x00, 0x00, 0x64, 0x81, 0xfd, 0x20, 0x83, 0xff, 0xa8, 0xbd
        /*0040*/ 	.byte	0x28, 0x85, 0xef, 0xc1, 0xa7, 0xee, 0x21, 0x3e, 0xd9, 0xe6, 0x06, 0x8e, 0x4f, 0x7e, 0x92, 0xbe
        /*0050*/ 	.byte	0xe9, 0xbc, 0xdd, 0x19, 0xa0, 0x01, 0xfa, 0x3e, 0x47, 0x5d, 0xc1, 0x16, 0x6c, 0xc1, 0x56, 0xbf
        /*0060*/ 	.byte	0x51, 0x55, 0x55, 0x55, 0x55, 0x55, 0xa5, 0x3f, 0x00, 0x00, 0x00, 0x00, 0x00, 0x00, 0xe0, 0xbf
        /*0070*/ 	.byte	0x00, 0x00, 0x00, 0x00, 0x00, 0x00, 0xf0, 0x3f, 0x00, 0x00, 0x00, 0x00, 0x00, 0x00, 0x00, 0x00
	.type		__cudart_i2opi_d,@object
	.size		__cudart_i2opi_d,(mrg32k3aM1SubSeq - __cudart_i2opi_d)
__cudart_i2opi_d:
        /* <DEDUP_REMOVED lines=9> */
	.type		mrg32k3aM1SubSeq,@object
	.size		mrg32k3aM1SubSeq,(mrg32k3aM2SubSeq - mrg32k3aM1SubSeq)
mrg32k3aM1SubSeq:
        /* <DEDUP_REMOVED lines=126> */
	.type		mrg32k3aM2SubSeq,@object
	.size		mrg32k3aM2SubSeq,(mrg32k3aM1 - mrg32k3aM2SubSeq)
mrg32k3aM2SubSeq:
        /* <DEDUP_REMOVED lines=126> */
	.type		mrg32k3aM1,@object
	.size		mrg32k3aM1,(mrg32k3aM1Seq - mrg32k3aM1)
mrg32k3aM1:
        /* <DEDUP_REMOVED lines=144> */
	.type		mrg32k3aM1Seq,@object
	.size		mrg32k3aM1Seq,(mrg32k3aM2 - mrg32k3aM1Seq)
mrg32k3aM1Seq:
        /* <DEDUP_REMOVED lines=144> */
	.type		mrg32k3aM2,@object
	.size		mrg32k3aM2,(mrg32k3aM2Seq - mrg32k3aM2)
mrg32k3aM2:
        /* <DEDUP_REMOVED lines=144> */
	.type		mrg32k3aM2Seq,@object
	.size		mrg32k3aM2Seq,(precalc_xorwow_matrix - mrg32k3aM2Seq)
mrg32k3aM2Seq:
        /* <DEDUP_REMOVED lines=144> */
	.type		precalc_xorwow_matrix,@object
	.size		precalc_xorwow_matrix,(precalc_xorwow_offset_matrix - precalc_xorwow_matrix)
precalc_xorwow_matrix:
        /* <DEDUP_REMOVED lines=6400> */
	.type		precalc_xorwow_offset_matrix,@object
	.size		precalc_xorwow_offset_matrix,($str - precalc_xorwow_offset_matrix)
precalc_xorwow_offset_matrix:
        /* <DEDUP_REMOVED lines=6400> */
	.type		$str,@object
	.size		$str,(.L_52 - $str)
$str:
        /*354d0*/ 	.byte	0x52, 0x75, 0x6e, 0x20, 0x6f, 0x75, 0x74, 0x20, 0x6f, 0x66, 0x20, 0x69, 0x74, 0x65, 0x72, 0x61
        /*354e0*/ 	.byte	0x74, 0x69, 0x6f, 0x6e, 0x73, 0x2e, 0x0a, 0x00
.L_52:


//--------------------- .nv.shared.reserved.0     --------------------------
	.section	.nv.shared.reserved.0,"aw",@nobits
	.weak		__nv_reservedSMEM_offset_0_alias
	.size		__nv_reservedSMEM_offset_0_alias, 0, 64
	.other		__nv_reservedSMEM_offset_0_alias,@"STO_CUDA_RESERVED_SHARED STV_DEFAULT"
__nv_reservedSMEM_offset_0_alias:
	.zero		0
	.zero		64


//--------------------- .nv.global                --------------------------
	.section	.nv.global,"aw",@nobits
.nv.global:
	.type		_ZN34_INTERNAL_1010f086_4_k_cu_7f1e8bdc6thrust24THRUST_300001_SM_1000_NS3seqE,@object
	.size		_ZN34_INTERNAL_1010f086_4_k_cu_7f1e8bdc6thrust24THRUST_300001_SM_1000_NS3seqE,(_ZN34_INTERNAL_1010f086_4_k_cu_7f1e8bdc4cuda3std3__48in_placeE - _ZN34_INTERNAL_1010f086_4_k_cu_7f1e8bdc6thrust24THRUST_300001_SM_1000_NS3seqE)
_ZN34_INTERNAL_1010f086_4_k_cu_7f1e8bdc6thrust24THRUST_300001_SM_1000_NS3seqE:
	.zero		1
	.type		_ZN34_INTERNAL_1010f086_4_k_cu_7f1e8bdc4cuda3std3__48in_placeE,@object
	.size		_ZN34_INTERNAL_1010f086_4_k_cu_7f1e8bdc4cuda3std3__48in_placeE,(_ZN34_INTERNAL_1010f086_4_k_cu_7f1e8bdc4cuda3std6ranges3__45__cpo4sizeE - _ZN34_INTERNAL_1010f086_4_k_cu_7f1e8bdc4cuda3std3__48in_placeE)
_ZN34_INTERNAL_1010f086_4_k_cu_7f1e8bdc4cuda3std3__48in_placeE:
	.zero		1
	.type		_ZN34_INTERNAL_1010f086_4_k_cu_7f1e8bdc4cuda3std6ranges3__45__cpo4sizeE,@object
	.size		_ZN34_INTERNAL_1010f086_4_k_cu_7f1e8bdc4cuda3std6ranges3__45__cpo4sizeE,(_ZN34_INTERNAL_1010f086_4_k_cu_7f1e8bdc6thrust24THRUST_300001_SM_1000_NS12placeholders2_3E - _ZN34_INTERNAL_1010f086_4_k_cu_7f1e8bdc4cuda3std6ranges3__45__cpo4sizeE)
_ZN34_INTERNAL_1010f086_4_k_cu_7f1e8bdc4cuda3std6ranges3__45__cpo4sizeE:
	.zero		1
	.type		_ZN34_INTERNAL_1010f086_4_k_cu_7f1e8bdc6thrust24THRUST_300001_SM_1000_NS12placeholders2_3E,@object
	.size		_ZN34_INTERNAL_1010f086_4_k_cu_7f1e8bdc6thrust24THRUST_300001_SM_1000_NS12placeholders2_3E,(_ZN34_INTERNAL_1010f086_4_k_cu_7f1e8bdc4cuda3std3__45__cpo6cbeginE - _ZN34_INTERNAL_1010f086_4_k_cu_7f1e8bdc6thrust24THRUST_300001_SM_1000_NS12placeholders2_3E)
_ZN34_INTERNAL_1010f086_4_k_cu_7f1e8bdc6thrust24THRUST_300001_SM_1000_NS12placeholders2_3E:
	.zero		1
	.type		_ZN34_INTERNAL_1010f086_4_k_cu_7f1e8bdc4cuda3std3__45__cpo6cbeginE,@object
	.size		_ZN34_INTERNAL_1010f086_4_k_cu_7f1e8bdc4cuda3std3__45__cpo6cbeginE,(_ZN34_INTERNAL_1010f086_4_k_cu_7f1e8bdc4cuda3std6ranges3__45__cpo6cbeginE - _ZN34_INTERNAL_1010f086_4_k_cu_7f1e8bdc4cuda3std3__45__cpo6cbeginE)
_ZN34_INTERNAL_1010f086_4_k_cu_7f1e8bdc4cuda3std3__45__cpo6cbeginE:
	.zero		1
	.type		_ZN34_INTERNAL_1010f086_4_k_cu_7f1e8bdc4cuda3std6ranges3__45__cpo6cbeginE,@object
	.size		_ZN34_INTERNAL_1010f086_4_k_cu_7f1e8bdc4cuda3std6ranges3__45__cpo6cbeginE,(_ZN34_INTERNAL_1010f086_4_k_cu_7f1e8bdc6thrust24THRUST_300001_SM_1000_NS12placeholders2_7E - _ZN34_INTERNAL_1010f086_4_k_cu_7f1e8bdc4cuda3std6ranges3__45__cpo6cbeginE)
_ZN34_INTERNAL_1010f086_4_k_cu_7f1e8bdc4cuda3std6ranges3__45__cpo6cbeginE:
	.zero		1
	.type		_ZN34_INTERNAL_1010f086_4_k_cu_7f1e8bdc6thrust24THRUST_300001_SM_1000_NS12placeholders2_7E,@object
	.size		_ZN34_INTERNAL_1010f086_4_k_cu_7f1e8bdc6thrust24THRUST_300001_SM_1000_NS12placeholders2_7E,(_ZN34_INTERNAL_1010f086_4_k_cu_7f1e8bdc4cuda3std3__45__cpo7crbeginE - _ZN34_INTERNAL_1010f086_4_k_cu_7f1e8bdc6thrust24THRUST_300001_SM_1000_NS12placeholders2_7E)
_ZN34_INTERNAL_1010f086_4_k_cu_7f1e8bdc6thrust24THRUST_300001_SM_1000_NS12placeholders2_7E:
	.zero		1
	.type		_ZN34_INTERNAL_1010f086_4_k_cu_7f1e8bdc4cuda3std3__45__cpo7crbeginE,@object
	.size		_ZN34_INTERNAL_1010f086_4_k_cu_7f1e8bdc4cuda3std3__45__cpo7crbeginE,(_ZN34_INTERNAL_1010f086_4_k_cu_7f1e8bdc4cuda3std6ranges3__45__cpo4nextE - _ZN34_INTERNAL_1010f086_4_k_cu_7f1e8bdc4cuda3std3__45__cpo7crbeginE)
_ZN34_INTERNAL_1010f086_4_k_cu_7f1e8bdc4cuda3std3__45__cpo7crbeginE:
	.zero		1
	.type		_ZN34_INTERNAL_1010f086_4_k_cu_7f1e8bdc4cuda3std6ranges3__45__cpo4nextE,@object
	.size		_ZN34_INTERNAL_1010f086_4_k_cu_7f1e8bdc4cuda3std6ranges3__45__cpo4nextE,(_ZN34_INTERNAL_1010f086_4_k_cu_7f1e8bdc4cuda3std6ranges3__45__cpo4swapE - _ZN34_INTERNAL_1010f086_4_k_cu_7f1e8bdc4cuda3std6ranges3__45__cpo4nextE)
_ZN34_INTERNAL_1010f086_4_k_cu_7f1e8bdc4cuda3std6ranges3__45__cpo4nextE:
	.zero		1
	.type		_ZN34_INTERNAL_1010f086_4_k_cu_7f1e8bdc4cuda3std6ranges3__45__cpo4swapE,@object
	.size		_ZN34_INTERNAL_1010f086_4_k_cu_7f1e8bdc4cuda3std6ranges3__45__cpo4swapE,(_ZN34_INTERNAL_1010f086_4_k_cu_7f1e8bdc6thrust24THRUST_300001_SM_1000_NS8cuda_cub10par_nosyncE - _ZN34_INTERNAL_1010f086_4_k_cu_7f1e8bdc4cuda3std6ranges3__45__cpo4swapE)
_ZN34_INTERNAL_1010f086_4_k_cu_7f1e8bdc4cuda3std6ranges3__45__cpo4swapE:
	.zero		1
	.type		_ZN34_INTERNAL_1010f086_4_k_cu_7f1e8bdc6thrust24THRUST_300001_SM_1000_NS8cuda_cub10par_nosyncE,@object
	.size		_ZN34_INTERNAL_1010f086_4_k_cu_7f1e8bdc6thrust24THRUST_300001_SM_1000_NS8cuda_cub10par_nosyncE,(_ZN34_INTERNAL_1010f086_4_k_cu_7f1e8bdc6thrust24THRUST_300001_SM_1000_NS12placeholders2_9E - _ZN34_INTERNAL_1010f086_4_k_cu_7f1e8bdc6thrust24THRUST_300001_SM_1000_NS8cuda_cub10par_nosyncE)
_ZN34_INTERNAL_1010f086_4_k_cu_7f1e8bdc6thrust24THRUST_300001_SM_1000_NS8cuda_cub10par_nosyncE:
	.zero		1
	.type		_ZN34_INTERNAL_1010f086_4_k_cu_7f1e8bdc6thrust24THRUST_300001_SM_1000_NS12placeholders2_9E,@object
	.size		_ZN34_INTERNAL_1010f086_4_k_cu_7f1e8bdc6thrust24THRUST_300001_SM_1000_NS12placeholders2_9E,(_ZN34_INTERNAL_1010f086_4_k_cu_7f1e8bdc4cuda3std3__436_GLOBAL__N__1010f086_4_k_cu_7f1e8bdc6ignoreE - _ZN34_INTERNAL_1010f086_4_k_cu_7f1e8bdc6thrust24THRUST_300001_SM_1000_NS12placeholders2_9E)
_ZN34_INTERNAL_1010f086_4_k_cu_7f1e8bdc6thrust24THRUST_300001_SM_1000_NS12placeholders2_9E:
	.zero		1
	.type		_ZN34_INTERNAL_1010f086_4_k_cu_7f1e8bdc4cuda3std3__436_GLOBAL__N__1010f086_4_k_cu_7f1e8bdc6ignoreE,@object
	.size		_ZN34_INTERNAL_1010f086_4_k_cu_7f1e8bdc4cuda3std3__436_GLOBAL__N__1010f086_4_k_cu_7f1e8bdc6ignoreE,(_ZN34_INTERNAL_1010f086_4_k_cu_7f1e8bdc4cuda3std6ranges3__45__cpo4dataE - _ZN34_INTERNAL_1010f086_4_k_cu_7f1e8bdc4cuda3std3__436_GLOBAL__N__1010f086_4_k_cu_7f1e8bdc6ignoreE)
_ZN34_INTERNAL_1010f086_4_k_cu_7f1e8bdc4cuda3std3__436_GLOBAL__N__1010f086_4_k_cu_7f1e8bdc6ignoreE:
	.zero		1
	.type		_ZN34_INTERNAL_1010f086_4_k_cu_7f1e8bdc4cuda3std6ranges3__45__cpo4dataE,@object
	.size		_ZN34_INTERNAL_1010f086_4_k_cu_7f1e8bdc4cuda3std6ranges3__45__cpo4dataE,(_ZN34_INTERNAL_1010f086_4_k_cu_7f1e8bdc6thrust24THRUST_300001_SM_1000_NS12placeholders2_1E - _ZN34_INTERNAL_1010f086_4_k_cu_7f1e8bdc4cuda3std6ranges3__45__cpo4dataE)
_ZN34_INTERNAL_1010f086_4_k_cu_7f1e8bdc4cuda3std6ranges3__45__cpo4dataE:
	.zero		1
	.type		_ZN34_INTERNAL_1010f086_4_k_cu_7f1e8bdc6thrust24THRUST_300001_SM_1000_NS12placeholders2_1E,@object
	.size		_ZN34_INTERNAL_1010f086_4_k_cu_7f1e8bdc6thrust24THRUST_300001_SM_1000_NS12placeholders2_1E,(_ZN34_INTERNAL_1010f086_4_k_cu_7f1e8bdc4cuda3std3__45__cpo5beginE - _ZN34_INTERNAL_1010f086_4_k_cu_7f1e8bdc6thrust24THRUST_300001_SM_1000_NS12placeholders2_1E)
_ZN34_INTERNAL_1010f086_4_k_cu_7f1e8bdc6thrust24THRUST_300001_SM_1000_NS12placeholders2_1E:
	.zero		1
	.type		_ZN34_INTERNAL_1010f086_4_k_cu_7f1e8bdc4cuda3std3__45__cpo5beginE,@object
	.size		_ZN34_INTERNAL_1010f086_4_k_cu_7f1e8bdc4cuda3std3__45__cpo5beginE,(_ZN34_INTERNAL_1010f086_4_k_cu_7f1e8bdc4cuda3std6ranges3__45__cpo5beginE - _ZN34_INTERNAL_1010f086_4_k_cu_7f1e8bdc4cuda3std3__45__cpo5beginE)
_ZN34_INTERNAL_1010f086_4_k_cu_7f1e8bdc4cuda3std3__45__cpo5beginE:
	.zero		1
	.type		_ZN34_INTERNAL_1010f086_4_k_cu_7f1e8bdc4cuda3std6ranges3__45__cpo5beginE,@object
	.size		_ZN34_INTERNAL_1010f086_4_k_cu_7f1e8bdc4cuda3std6ranges3__45__cpo5beginE,(_ZN34_INTERNAL_1010f086_4_k_cu_7f1e8bdc6thrust24THRUST_300001_SM_1000_NS12placeholders2_5E - _ZN34_INTERNAL_1010f086_4_k_cu_7f1e8bdc4cuda3std6ranges3__45__cpo5beginE)
_ZN34_INTERNAL_1010f086_4_k_cu_7f1e8bdc4cuda3std6ranges3__45__cpo5beginE:
	.zero		1
	.type		_ZN34_INTERNAL_1010f086_4_k_cu_7f1e8bdc6thrust24THRUST_300001_SM_1000_NS12placeholders2_5E,@object
	.size		_ZN34_INTERNAL_1010f086_4_k_cu_7f1e8bdc6thrust24THRUST_300001_SM_1000_NS12placeholders2_5E,(_ZN34_INTERNAL_1010f086_4_k_cu_7f1e8bdc4cuda3std3__45__cpo6rbeginE - _ZN34_INTERNAL_1010f086_4_k_cu_7f1e8bdc6thrust24THRUST_300001_SM_1000_NS12placeholders2_5E)
_ZN34_INTERNAL_1010f086_4_k_cu_7f1e8bdc6thrust24THRUST_300001_SM_1000_NS12placeholders2_5E:
	.zero		1
	.type		_ZN34_INTERNAL_1010f086_4_k_cu_7f1e8bdc4cuda3std3__45__cpo6rbeginE,@object
	.size		_ZN34_INTERNAL_1010f086_4_k_cu_7f1e8bdc4cuda3std3__45__cpo6rbeginE,(_ZN34_INTERNAL_1010f086_4_k_cu_7f1e8bdc4cuda3std6ranges3__45__cpo7advanceE - _ZN34_INTERNAL_1010f086_4_k_cu_7f1e8bdc4cuda3std3__45__cpo6rbeginE)
_ZN34_INTERNAL_1010f086_4_k_cu_7f1e8bdc4cuda3std3__45__cpo6rbeginE:
	.zero		1
	.type		_ZN34_INTERNAL_1010f086_4_k_cu_7f1e8bdc4cuda3std6ranges3__45__cpo7advanceE,@object
	.size		_ZN34_INTERNAL_1010f086_4_k_cu_7f1e8bdc4cuda3std6ranges3__45__cpo7advanceE,(_ZN34_INTERNAL_1010f086_4_k_cu_7f1e8bdc4cuda3std3__47nulloptE - _ZN34_INTERNAL_1010f086_4_k_cu_7f1e8bdc4cuda3std6ranges3__45__cpo7advanceE)
_ZN34_INTERNAL_1010f086_4_k_cu_7f1e8bdc4cuda3std6ranges3__45__cpo7advanceE:
	.zero		1
	.type		_ZN34_INTERNAL_1010f086_4_k_cu_7f1e8bdc4cuda3std3__47nulloptE,@object
	.size		_ZN34_INTERNAL_1010f086_4_k_cu_7f1e8bdc4cuda3std3__47nulloptE,(_ZN34_INTERNAL_1010f086_4_k_cu_7f1e8bdc4cuda3std6ranges3__45__cpo8distanceE - _ZN34_INTERNAL_1010f086_4_k_cu_7f1e8bdc4cuda3std3__47nulloptE)
_ZN34_INTERNAL_1010f086_4_k_cu_7f1e8bdc4cuda3std3__47nulloptE:
	.zero		1
	.type		_ZN34_INTERNAL_1010f086_4_k_cu_7f1e8bdc4cuda3std6ranges3__45__cpo8distanceE,@object
	.size		_ZN34_INTERNAL_1010f086_4_k_cu_7f1e8bdc4cuda3std6ranges3__45__cpo8distanceE,(_ZN34_INTERNAL_1010f086_4_k_cu_7f1e8bdc6thrust24THRUST_300001_SM_1000_NS12placeholders3_10E - _ZN34_INTERNAL_1010f086_4_k_cu_7f1e8bdc4cuda3std6ranges3__45__cpo8distanceE)
_ZN34_INTERNAL_1010f086_4_k_cu_7f1e8bdc4cuda3std6ranges3__45__cpo8distanceE:
	.zero		1
	.type		_ZN34_INTERNAL_1010f086_4_k_cu_7f1e8bdc6thrust24THRUST_300001_SM_1000_NS12placeholders3_10E,@object
	.size		_ZN34_INTERNAL_1010f086_4_k_cu_7f1e8bdc6thrust24THRUST_300001_SM_1000_NS12placeholders3_10E,(_ZN34_INTERNAL_1010f086_4_k_cu_7f1e8bdc4cuda3std3__419piecewise_constructE - _ZN34_INTERNAL_1010f086_4_k_cu_7f1e8bdc6thrust24THRUST_300001_SM_1000_NS12placeholders3_10E)
_ZN34_INTERNAL_1010f086_4_k_cu_7f1e8bdc6thrust24THRUST_300001_SM_1000_NS12placeholders3_10E:
	.zero		1
	.type		_ZN34_INTERNAL_1010f086_4_k_cu_7f1e8bdc4cuda3std3__419piecewise_constructE,@object
	.size		_ZN34_INTERNAL_1010f086_4_k_cu_7f1e8bdc4cuda3std3__419piecewise_constructE,(_ZN34_INTERNAL_1010f086_4_k_cu_7f1e8bdc4cuda3std6ranges3__45__cpo5cdataE - _ZN34_INTERNAL_1010f086_4_k_cu_7f1e8bdc4cuda3std3__419piecewise_constructE)
_ZN34_INTERNAL_1010f086_4_k_cu_7f1e8bdc4cuda3std3__419piecewise_constructE:
	.zero		1
	.type		_ZN34_INTERNAL_1010f086_4_k_cu_7f1e8bdc4cuda3std6ranges3__45__cpo5cdataE,@object
	.size		_ZN34_INTERNAL_1010f086_4_k_cu_7f1e8bdc4cuda3std6ranges3__45__cpo5cdataE,(_ZN34_INTERNAL_1010f086_4_k_cu_7f1e8bdc6thrust24THRUST_300001_SM_1000_NS12placeholders2_2E - _ZN34_INTERNAL_1010f086_4_k_cu_7f1e8bdc4cuda3std6ranges3__45__cpo5cdataE)
_ZN34_INTERNAL_1010f086_4_k_cu_7f1e8bdc4cuda3std6ranges3__45__cpo5cdataE:
	.zero		1
	.type		_ZN34_INTERNAL_1010f086_4_k_cu_7f1e8bdc6thrust24THRUST_300001_SM_1000_NS12placeholders2_2E,@object
	.size		_ZN34_INTERNAL_1010f086_4_k_cu_7f1e8bdc6thrust24THRUST_300001_SM_1000_NS12placeholders2_2E,(_ZN34_INTERNAL_1010f086_4_k_cu_7f1e8bdc4cuda3std3__45__cpo3endE - _ZN34_INTERNAL_1010f086_4_k_cu_7f1e8bdc6thrust24THRUST_300001_SM_1000_NS12placeholders2_2E)
_ZN34_INTERNAL_1010f086_4_k_cu_7f1e8bdc6thrust24THRUST_300001_SM_1000_NS12placeholders2_2E:
	.zero		1
	.type		_ZN34_INTERNAL_1010f086_4_k_cu_7f1e8bdc4cuda3std3__45__cpo3endE,@object
	.size		_ZN34_INTERNAL_1010f086_4_k_cu_7f1e8bdc4cuda3std3__45__cpo3endE,(_ZN34_INTERNAL_1010f086_4_k_cu_7f1e8bdc4cuda3std6ranges3__45__cpo3endE - _ZN34_INTERNAL_1010f086_4_k_cu_7f1e8bdc4cuda3std3__45__cpo3endE)
_ZN34_INTERNAL_1010f086_4_k_cu_7f1e8bdc4cuda3std3__45__cpo3endE:
	.zero		1
	.type		_ZN34_INTERNAL_1010f086_4_k_cu_7f1e8bdc4cuda3std6ranges3__45__cpo3endE,@object
	.size		_ZN34_INTERNAL_1010f086_4_k_cu_7f1e8bdc4cuda3std6ranges3__45__cpo3endE,(_ZN34_INTERNAL_1010f086_4_k_cu_7f1e8bdc6thrust24THRUST_300001_SM_1000_NS12placeholders2_6E - _ZN34_INTERNAL_1010f086_4_k_cu_7f1e8bdc4cuda3std6ranges3__45__cpo3endE)
_ZN34_INTERNAL_1010f086_4_k_cu_7f1e8bdc4cuda3std6ranges3__45__cpo3endE:
	.zero		1
	.type		_ZN34_INTERNAL_1010f086_4_k_cu_7f1e8bdc6thrust24THRUST_300001_SM_1000_NS12placeholders2_6E,@object
	.size		_ZN34_INTERNAL_1010f086_4_k_cu_7f1e8bdc6thrust24THRUST_300001_SM_1000_NS12placeholders2_6E,(_ZN34_INTERNAL_1010f086_4_k_cu_7f1e8bdc4cuda3std3__45__cpo4rendE - _ZN34_INTERNAL_1010f086_4_k_cu_7f1e8bdc6thrust24THRUST_300001_SM_1000_NS12placeholders2_6E)
_ZN34_INTERNAL_1010f086_4_k_cu_7f1e8bdc6thrust24THRUST_300001_SM_1000_NS12placeholders2_6E:
	.zero		1
	.type		_ZN34_INTERNAL_1010f086_4_k_cu_7f1e8bdc4cuda3std3__45__cpo4rendE,@object
	.size		_ZN34_INTERNAL_1010f086_4_k_cu_7f1e8bdc4cuda3std3__45__cpo4rendE,(_ZN34_INTERNAL_1010f086_4_k_cu_7f1e8bdc4cuda3std6ranges3__45__cpo9iter_swapE - _ZN34_INTERNAL_1010f086_4_k_cu_7f1e8bdc4cuda3std3__45__cpo4rendE)
_ZN34_INTERNAL_1010f086_4_k_cu_7f1e8bdc4cuda3std3__45__cpo4rendE:
	.zero		1
	.type		_ZN34_INTERNAL_1010f086_4_k_cu_7f1e8bdc4cuda3std6ranges3__45__cpo9iter_swapE,@object
	.size		_ZN34_INTERNAL_1010f086_4_k_cu_7f1e8bdc4cuda3std6ranges3__45__cpo9iter_swapE,(_ZN34_INTERNAL_1010f086_4_k_cu_7f1e8bdc4cuda3std3__48unexpectE - _ZN34_INTERNAL_1010f086_4_k_cu_7f1e8bdc4cuda3std6ranges3__45__cpo9iter_swapE)
_ZN34_INTERNAL_1010f086_4_k_cu_7f1e8bdc4cuda3std6ranges3__45__cpo9iter_swapE:
	.zero		1
	.type		_ZN34_INTERNAL_1010f086_4_k_cu_7f1e8bdc4cuda3std3__48unexpectE,@object
	.size		_ZN34_INTERNAL_1010f086_4_k_cu_7f1e8bdc4cuda3std3__48unexpectE,(_ZN34_INTERNAL_1010f086_4_k_cu_7f1e8bdc6thrust24THRUST_300001_SM_1000_NS8cuda_cub3parE - _ZN34_INTERNAL_1010f086_4_k_cu_7f1e8bdc4cuda3std3__48unexpectE)
_ZN34_INTERNAL_1010f086_4_k_cu_7f1e8bdc4cuda3std3__48unexpectE:
	.zero		1
	.type		_ZN34_INTERNAL_1010f086_4_k_cu_7f1e8bdc6thrust24THRUST_300001_SM_1000_NS8cuda_cub3parE,@object
	.size		_ZN34_INTERNAL_1010f086_4_k_cu_7f1e8bdc6thrust24THRUST_300001_SM_1000_NS8cuda_cub3parE,(_ZN34_INTERNAL_1010f086_4_k_cu_7f1e8bdc6thrust24THRUST_300001_SM_1000_NS12placeholders2_4E - _ZN34_INTERNAL_1010f086_4_k_cu_7f1e8bdc6thrust24THRUST_300001_SM_1000_NS8cuda_cub3parE)
_ZN34_INTERNAL_1010f086_4_k_cu_7f1e8bdc6thrust24THRUST_300001_SM_1000_NS8cuda_cub3parE:
	.zero		1
	.type		_ZN34_INTERNAL_1010f086_4_k_cu_7f1e8bdc6thrust24THRUST_300001_SM_1000_NS12placeholders2_4E,@object
	.size		_ZN34_INTERNAL_1010f086_4_k_cu_7f1e8bdc6thrust24THRUST_300001_SM_1000_NS12placeholders2_4E,(_ZN34_INTERNAL_1010f086_4_k_cu_7f1e8bdc4cuda3std3__45__cpo4cendE - _ZN34_INTERNAL_1010f086_4_k_cu_7f1e8bdc6thrust24THRUST_300001_SM_1000_NS12placeholders2_4E)
_ZN34_INTERNAL_1010f086_4_k_cu_7f1e8bdc6thrust24THRUST_300001_SM_1000_NS12placeholders2_4E:
	.zero		1
	.type		_ZN34_INTERNAL_1010f086_4_k_cu_7f1e8bdc4cuda3std3__45__cpo4cendE,@object
	.size		_ZN34_INTERNAL_1010f086_4_k_cu_7f1e8bdc4cuda3std3__45__cpo4cendE,(_ZN34_INTERNAL_1010f086_4_k_cu_7f1e8bdc4cuda3std6ranges3__45__cpo4cendE - _ZN34_INTERNAL_1010f086_4_k_cu_7f1e8bdc4cuda3std3__45__cpo4cendE)
_ZN34_INTERNAL_1010f086_4_k_cu_7f1e8bdc4cuda3std3__45__cpo4cendE:
	.zero		1
	.type		_ZN34_INTERNAL_1010f086_4_k_cu_7f1e8bdc4cuda3std6ranges3__45__cpo4cendE,@object
	.size		_ZN34_INTERNAL_1010f086_4_k_cu_7f1e8bdc4cuda3std6ranges3__45__cpo4cendE,(_ZN34_INTERNAL_1010f086_4_k_cu_7f1e8bdc4cuda3std3__420unreachable_sentinelE - _ZN34_INTERNAL_1010f086_4_k_cu_7f1e8bdc4cuda3std6ranges3__45__cpo4cendE)
_ZN34_INTERNAL_1010f086_4_k_cu_7f1e8bdc4cuda3std6ranges3__45__cpo4cendE:
	.zero		1
	.type		_ZN34_INTERNAL_1010f086_4_k_cu_7f1e8bdc4cuda3std3__420unreachable_sentinelE,@object
	.size		_ZN34_INTERNAL_1010f086_4_k_cu_7f1e8bdc4cuda3std3__420unreachable_sentinelE,(_ZN34_INTERNAL_1010f086_4_k_cu_7f1e8bdc4cuda3std6ranges3__45__cpo5ssizeE - _ZN34_INTERNAL_1010f086_4_k_cu_7f1e8bdc4cuda3std3__420unreachable_sentinelE)
_ZN34_INTERNAL_1010f086_4_k_cu_7f1e8bdc4cuda3std3__420unreachable_sentinelE:
	.zero		1
	.type		_ZN34_INTERNAL_1010f086_4_k_cu_7f1e8bdc4cuda3std6ranges3__45__cpo5ssizeE,@object
	.size		_ZN34_INTERNAL_1010f086_4_k_cu_7f1e8bdc4cuda3std6ranges3__45__cpo5ssizeE,(_ZN34_INTERNAL_1010f086_4_k_cu_7f1e8bdc6thrust24THRUST_300001_SM_1000_NS12placeholders2_8E - _ZN34_INTERNAL_1010f086_4_k_cu_7f1e8bdc4cuda3std6ranges3__45__cpo5ssizeE)
_ZN34_INTERNAL_1010f086_4_k_cu_7f1e8bdc4cuda3std6ranges3__45__cpo5ssizeE:
	.zero		1
	.type		_ZN34_INTERNAL_1010f086_4_k_cu_7f1e8bdc6thrust24THRUST_300001_SM_1000_NS12placeholders2_8E,@object
	.size		_ZN34_INTERNAL_1010f086_4_k_cu_7f1e8bdc6thrust24THRUST_300001_SM_1000_NS12placeholders2_8E,(_ZN34_INTERNAL_1010f086_4_k_cu_7f1e8bdc4cuda3std3__45__cpo5crendE - _ZN34_INTERNAL_1010f086_4_k_cu_7f1e8bdc6thrust24THRUST_300001_SM_1000_NS12placeholders2_8E)
_ZN34_INTERNAL_1010f086_4_k_cu_7f1e8bdc6thrust24THRUST_300001_SM_1000_NS12placeholders2_8E:
	.zero		1
	.type		_ZN34_INTERNAL_1010f086_4_k_cu_7f1e8bdc4cuda3std3__45__cpo5crendE,@object
	.size		_ZN34_INTERNAL_1010f086_4_k_cu_7f1e8bdc4cuda3std3__45__cpo5crendE,(_ZN34_INTERNAL_1010f086_4_k_cu_7f1e8bdc4cuda3std6ranges3__45__cpo4prevE - _ZN34_INTERNAL_1010f086_4_k_cu_7f1e8bdc4cuda3std3__45__cpo5crendE)
_ZN34_INTERNAL_1010f086_4_k_cu_7f1e8bdc4cuda3std3__45__cpo5crendE:
	.zero		1
	.type		_ZN34_INTERNAL_1010f086_4_k_cu_7f1e8bdc4cuda3std6ranges3__45__cpo4prevE,@object
	.size		_ZN34_INTERNAL_1010f086_4_k_cu_7f1e8bdc4cuda3std6ranges3__45__cpo4prevE,(_ZN34_INTERNAL_1010f086_4_k_cu_7f1e8bdc4cuda3std6ranges3__45__cpo9iter_moveE - _ZN34_INTERNAL_1010f086_4_k_cu_7f1e8bdc4cuda3std6ranges3__45__cpo4prevE)
_ZN34_INTERNAL_1010f086_4_k_cu_7f1e8bdc4cuda3std6ranges3__45__cpo4prevE:
	.zero		1
	.type		_ZN34_INTERNAL_1010f086_4_k_cu_7f1e8bdc4cuda3std6ranges3__45__cpo9iter_moveE,@object
	.size		_ZN34_INTERNAL_1010f086_4_k_cu_7f1e8bdc4cuda3std6ranges3__45__cpo9iter_moveE,(_ZN34_INTERNAL_1010f086_4_k_cu_7f1e8bdc6thrust24THRUST_300001_SM_1000_NS6system6detail10sequential3seqE - _ZN34_INTERNAL_1010f086_4_k_cu_7f1e8bdc4cuda3std6ranges3__45__cpo9iter_moveE)
_ZN34_INTERNAL_1010f086_4_k_cu_7f1e8bdc4cuda3std6ranges3__45__cpo9iter_moveE:
	.zero		1
	.type		_ZN34_INTERNAL_1010f086_4_k_cu_7f1e8bdc6thrust24THRUST_300001_SM_1000_NS6system6detail10sequential3seqE,@object
	.size		_ZN34_INTERNAL_1010f086_4_k_cu_7f1e8bdc6thrust24THRUST_300001_SM_1000_NS6system6detail10sequential3seqE,(.L_40 - _ZN34_INTERNAL_1010f086_4_k_cu_7f1e8bdc6thrust24THRUST_300001_SM_1000_NS6system6detail10sequential3seqE)
_ZN34_INTERNAL_1010f086_4_k_cu_7f1e8bdc6thrust24THRUST_300001_SM_1000_NS6system6detail10sequential3seqE:
	.zero		1
.L_40:


//--------------------- .nv.constant0._ZN3cub18CUB_300001_SM_10006detail8for_each13static_kernelINS2_12policy_hub_t12policy_500_tEmN6thrust24THRUST_300001_SM_1000_NS8cuda_cub20__uninitialized_fill7functorINS7_10device_ptrI24curandStatePhilox4_32_10EESC_EEEEvT0_T1_ --------------------------
	.section	.nv.constant0._ZN3cub18CUB_300001_SM_10006detail8for_each13static_kernelINS2_12policy_hub_t12policy_500_tEmN6thrust24THRUST_300001_SM_1000_NS8cuda_cub20__uninitialized_fill7functorINS7_10device_ptrI24curandStatePhilox4_32_10EESC_EEEEvT0_T1_,"a",@progbits
	.sectionflags	@""
	.align	4
.nv.constant0._ZN3cub18CUB_300001_SM_10006detail8for_each13static_kernelINS2_12policy_hub_t12policy_500_tEmN6thrust24THRUST_300001_SM_1000_NS8cuda_cub20__uninitialized_fill7functorINS7_10device_ptrI24curandStatePhilox4_32_10EESC_EEEEvT0_T1_:
	.zero		992


//--------------------- .nv.constant0._ZN3cub18CUB_300001_SM_10006detail11EmptyKernelIvEEvv --------------------------
	.section	.nv.constant0._ZN3cub18CUB_300001_SM_10006detail11EmptyKernelIvEEvv,"a",@progbits
	.sectionflags	@""
	.align	4
.nv.constant0._ZN3cub18CUB_300001_SM_10006detail11EmptyKernelIvEEvv:
	.zero		896


//--------------------- .nv.constant0._Z9propagateP24curandStatePhilox4_32_10PdS1_S1_S1_S1_iiddddjjddjPKdS3_d --------------------------
	.section	.nv.constant0._Z9propagateP24curandStatePhilox4_32_10PdS1_S1_S1_S1_iiddddjjddjPKdS3_d,"a",@progbits
	.sectionflags	@""
	.align	4
.nv.constant0._Z9propagateP24curandStatePhilox4_32_10PdS1_S1_S1_S1_iiddddjjddjPKdS3_d:
	.zero		1040


//--------------------- .nv.constant0._Z12setup_kernelP24curandStatePhilox4_32_10m --------------------------
	.section	.nv.constant0._Z12setup_kernelP24curandStatePhilox4_32_10m,"a",@progbits
	.sectionflags	@""
	.align	4
.nv.constant0._Z12setup_kernelP24curandStatePhilox4_32_10m:
	.zero		912


//--------------------- SYMBOLS --------------------------

	.type		.nv.reservedSmem.offset0,@object
	.size		.nv.reservedSmem.offset0,0x4
	.type		vprintf,@function
